//
// Generated by NVIDIA NVVM Compiler
//
// Compiler Build ID: CL-36424714
// Cuda compilation tools, release 13.0, V13.0.88
// Based on NVVM 20.0.0
//

.version 9.0
.target sm_100
.address_size 64

	// .globl	_Z16processStreamingPdPKdS1_S1_S1_PKb
.func  (.param .align 16 .b8 func_retval0[16]) __internal_trig_reduction_slowpathd
(
	.param .b64 __internal_trig_reduction_slowpathd_param_0
)
;
.const .align 4 .u32 tileX;
.const .align 4 .u32 tileY;
.const .align 4 .u32 nElem;
.const .align 4 .u32 nDir;
.const .align 8 .b8 wi[72];
.const .align 4 .b8 dirX[36];
.const .align 4 .b8 dirY[36];
.const .align 4 .b8 bi[36];
.const .align 8 .b8 cs[32];
.const .align 8 .b8 tau[24];
.const .align 8 .f64 stableDeviation;
.const .align 8 .f64 alphaMin;
.const .align 1 .u8 enableEntropyConstraint;
.global .align 8 .b8 __cudart_i2opi_d[144] = {8, 93, 141, 31, 177, 95, 251, 107, 234, 146, 82, 138, 247, 57, 7, 61, 123, 241, 229, 235, 199, 186, 39, 117, 45, 234, 95, 158, 102, 63, 70, 79, 183, 9, 203, 39, 207, 126, 54, 109, 31, 109, 10, 90, 139, 17, 47, 239, 15, 152, 5, 222, 255, 151, 248, 31, 59, 40, 249, 189, 139, 95, 132, 156, 244, 57, 83, 131, 57, 214, 145, 57, 65, 126, 95, 180, 38, 112, 156, 233, 132, 68, 187, 46, 245, 53, 130, 232, 62, 167, 41, 177, 28, 235, 29, 254, 28, 146, 209, 9, 234, 46, 73, 6, 224, 210, 77, 66, 58, 110, 36, 183, 97, 197, 187, 222, 171, 99, 81, 254, 65, 144, 67, 60, 153, 149, 98, 219, 192, 221, 52, 245, 209, 87, 39, 252, 41, 21, 68, 78, 110, 131, 249, 162};
.global .align 16 .b8 __cudart_sin_cos_coeffs[128] = {70, 210, 176, 44, 241, 229, 90, 190, 146, 227, 172, 105, 227, 29, 199, 62, 161, 98, 219, 25, 160, 1, 42, 191, 24, 8, 17, 17, 17, 17, 129, 63, 84, 85, 85, 85, 85, 85, 197, 191, 0, 0, 0, 0, 0, 0, 0, 0, 0, 0, 0, 0, 0, 0, 0, 0, 100, 129, 253, 32, 131, 255, 168, 189, 40, 133, 239, 193, 167, 238, 33, 62, 217, 230, 6, 142, 79, 126, 146, 190, 233, 188, 221, 25, 160, 1, 250, 62, 71, 93, 193, 22, 108, 193, 86, 191, 81, 85, 85, 85, 85, 85, 165, 63, 0, 0, 0, 0, 0, 0, 224, 191, 0, 0, 0, 0, 0, 0, 240, 63};

.visible .entry _Z16processStreamingPdPKdS1_S1_S1_PKb(
	.param .u64 .ptr .align 1 _Z16processStreamingPdPKdS1_S1_S1_PKb_param_0,
	.param .u64 .ptr .align 1 _Z16processStreamingPdPKdS1_S1_S1_PKb_param_1,
	.param .u64 .ptr .align 1 _Z16processStreamingPdPKdS1_S1_S1_PKb_param_2,
	.param .u64 .ptr .align 1 _Z16processStreamingPdPKdS1_S1_S1_PKb_param_3,
	.param .u64 .ptr .align 1 _Z16processStreamingPdPKdS1_S1_S1_PKb_param_4,
	.param .u64 .ptr .align 1 _Z16processStreamingPdPKdS1_S1_S1_PKb_param_5
)
{
	.local .align 4 .b8 	__local_depot0[36];
	.reg .b64 	%SP;
	.reg .b64 	%SPL;
	.reg .pred 	%p<14>;
	.reg .b16 	%rs<2>;
	.reg .b32 	%r<110>;
	.reg .b64 	%rd<82>;
	.reg .b64 	%fd<6>;

	mov.u64 	%SPL, __local_depot0;
	ld.param.u64 	%rd28, [_Z16processStreamingPdPKdS1_S1_S1_PKb_param_0];
	ld.param.u64 	%rd29, [_Z16processStreamingPdPKdS1_S1_S1_PKb_param_1];
	ld.param.u64 	%rd27, [_Z16processStreamingPdPKdS1_S1_S1_PKb_param_5];
	cvta.to.global.u64 	%rd1, %rd28;
	cvta.to.global.u64 	%rd2, %rd29;
	add.u64 	%rd3, %SPL, 0;
	mov.u32 	%r38, %ctaid.x;
	mov.u32 	%r39, %ctaid.y;
	mov.u32 	%r40, %nctaid.x;
	mad.lo.s32 	%r41, %r39, %r40, %r38;
	mov.u32 	%r42, %tid.x;
	mov.u32 	%r43, %ntid.x;
	mov.u32 	%r44, %tid.y;
	mad.lo.s32 	%r45, %r43, %r44, %r42;
	cvt.u64.u32 	%rd31, %r45;
	mov.u32 	%r46, %ntid.y;
	mul.lo.s32 	%r47, %r43, %r46;
	mul.wide.u32 	%rd32, %r41, %r47;
	add.s64 	%rd4, %rd32, %rd31;
	cvt.u32.u64 	%r48, %rd4;
	ld.const.u32 	%r1, [nElem];
	rem.s32 	%r49, %r48, %r1;
	ld.const.u32 	%r2, [tileX];
	div.s32 	%r4, %r49, %r2;
	mul.lo.s32 	%r50, %r4, %r2;
	sub.s32 	%r3, %r49, %r50;
	cvt.s64.s32 	%rd33, %r1;
	setp.ge.u64 	%p1, %rd4, %rd33;
	@%p1 bra 	$L__BB0_15;
	ld.const.u32 	%r5, [nDir];
	setp.lt.s32 	%p2, %r5, 1;
	@%p2 bra 	$L__BB0_8;
	and.b32  	%r6, %r5, 3;
	setp.lt.u32 	%p3, %r5, 4;
	mov.b32 	%r100, 0;
	@%p3 bra 	$L__BB0_5;
	and.b32  	%r100, %r5, 2147483644;
	neg.s32 	%r99, %r100;
	mov.u64 	%rd36, dirX;
	add.s64 	%rd76, %rd36, 8;
	mov.u64 	%rd37, dirY;
	add.s64 	%rd75, %rd37, 8;
	add.s64 	%rd74, %rd3, 8;
$L__BB0_4:
	ld.const.u32 	%r52, [%rd76+-8];
	sub.s32 	%r53, %r3, %r52;
	ld.const.u32 	%r54, [%rd75+-8];
	sub.s32 	%r55, %r4, %r54;
	mad.lo.s32 	%r56, %r2, %r55, %r53;
	add.s32 	%r57, %r56, %r1;
	rem.s32 	%r58, %r57, %r1;
	st.local.u32 	[%rd74+-8], %r58;
	ld.const.u32 	%r59, [%rd76+-4];
	sub.s32 	%r60, %r3, %r59;
	ld.const.u32 	%r61, [%rd75+-4];
	sub.s32 	%r62, %r4, %r61;
	mad.lo.s32 	%r63, %r2, %r62, %r60;
	add.s32 	%r64, %r63, %r1;
	rem.s32 	%r65, %r64, %r1;
	st.local.u32 	[%rd74+-4], %r65;
	ld.const.u32 	%r66, [%rd76];
	sub.s32 	%r67, %r3, %r66;
	ld.const.u32 	%r68, [%rd75];
	sub.s32 	%r69, %r4, %r68;
	mad.lo.s32 	%r70, %r2, %r69, %r67;
	add.s32 	%r71, %r70, %r1;
	rem.s32 	%r72, %r71, %r1;
	st.local.u32 	[%rd74], %r72;
	ld.const.u32 	%r73, [%rd76+4];
	sub.s32 	%r74, %r3, %r73;
	ld.const.u32 	%r75, [%rd75+4];
	sub.s32 	%r76, %r4, %r75;
	mad.lo.s32 	%r77, %r2, %r76, %r74;
	add.s32 	%r78, %r77, %r1;
	rem.s32 	%r79, %r78, %r1;
	st.local.u32 	[%rd74+4], %r79;
	add.s32 	%r99, %r99, 4;
	add.s64 	%rd76, %rd76, 16;
	add.s64 	%rd75, %rd75, 16;
	add.s64 	%rd74, %rd74, 16;
	setp.ne.s32 	%p4, %r99, 0;
	@%p4 bra 	$L__BB0_4;
$L__BB0_5:
	setp.eq.s32 	%p5, %r6, 0;
	@%p5 bra 	$L__BB0_8;
	mul.wide.u32 	%rd38, %r100, 4;
	add.s64 	%rd79, %rd3, %rd38;
	mov.u64 	%rd39, dirY;
	add.s64 	%rd78, %rd39, %rd38;
	mov.u64 	%rd40, dirX;
	add.s64 	%rd77, %rd40, %rd38;
	neg.s32 	%r101, %r6;
$L__BB0_7:
	.pragma "nounroll";
	ld.const.u32 	%r80, [%rd77];
	sub.s32 	%r81, %r3, %r80;
	ld.const.u32 	%r82, [%rd78];
	sub.s32 	%r83, %r4, %r82;
	mad.lo.s32 	%r84, %r2, %r83, %r81;
	add.s32 	%r85, %r84, %r1;
	rem.s32 	%r86, %r85, %r1;
	st.local.u32 	[%rd79], %r86;
	add.s64 	%rd79, %rd79, 4;
	add.s64 	%rd78, %rd78, 4;
	add.s64 	%rd77, %rd77, 4;
	add.s32 	%r101, %r101, 1;
	setp.ne.s32 	%p6, %r101, 0;
	@%p6 bra 	$L__BB0_7;
$L__BB0_8:
	setp.lt.s32 	%p7, %r5, 1;
	cvta.to.global.u64 	%rd41, %rd27;
	add.s64 	%rd42, %rd41, %rd4;
	ld.global.u8 	%rs1, [%rd42];
	setp.eq.s16 	%p8, %rs1, 1;
	or.pred  	%p9, %p8, %p7;
	@%p9 bra 	$L__BB0_15;
	and.b32  	%r15, %r5, 3;
	setp.lt.u32 	%p10, %r5, 4;
	mov.b32 	%r107, 0;
	@%p10 bra 	$L__BB0_12;
	and.b32  	%r107, %r5, 2147483644;
	neg.s32 	%r106, %r107;
	shl.b32 	%r18, %r1, 2;
	shl.b32 	%r104, %r1, 1;
	mul.lo.s32 	%r103, %r1, 3;
	add.s64 	%rd80, %rd3, 8;
	mov.b32 	%r102, 0;
	mov.u32 	%r105, %r1;
$L__BB0_11:
	ld.local.u32 	%r89, [%rd80+-8];
	add.s32 	%r90, %r102, %r89;
	mul.wide.s32 	%rd43, %r90, 8;
	add.s64 	%rd44, %rd2, %rd43;
	ld.global.f64 	%fd1, [%rd44];
	cvt.s64.s32 	%rd45, %r102;
	add.s64 	%rd46, %rd4, %rd45;
	shl.b64 	%rd47, %rd46, 3;
	add.s64 	%rd48, %rd1, %rd47;
	st.global.f64 	[%rd48], %fd1;
	ld.local.u32 	%r91, [%rd80+-4];
	add.s32 	%r92, %r105, %r91;
	mul.wide.s32 	%rd49, %r92, 8;
	add.s64 	%rd50, %rd2, %rd49;
	ld.global.f64 	%fd2, [%rd50];
	cvt.s64.s32 	%rd51, %r105;
	add.s64 	%rd52, %rd4, %rd51;
	shl.b64 	%rd53, %rd52, 3;
	add.s64 	%rd54, %rd1, %rd53;
	st.global.f64 	[%rd54], %fd2;
	ld.local.u32 	%r93, [%rd80];
	add.s32 	%r94, %r104, %r93;
	mul.wide.s32 	%rd55, %r94, 8;
	add.s64 	%rd56, %rd2, %rd55;
	ld.global.f64 	%fd3, [%rd56];
	cvt.s64.s32 	%rd57, %r104;
	add.s64 	%rd58, %rd4, %rd57;
	shl.b64 	%rd59, %rd58, 3;
	add.s64 	%rd60, %rd1, %rd59;
	st.global.f64 	[%rd60], %fd3;
	ld.local.u32 	%r95, [%rd80+4];
	add.s32 	%r96, %r103, %r95;
	mul.wide.s32 	%rd61, %r96, 8;
	add.s64 	%rd62, %rd2, %rd61;
	ld.global.f64 	%fd4, [%rd62];
	cvt.s64.s32 	%rd63, %r103;
	add.s64 	%rd64, %rd4, %rd63;
	shl.b64 	%rd65, %rd64, 3;
	add.s64 	%rd66, %rd1, %rd65;
	st.global.f64 	[%rd66], %fd4;
	add.s32 	%r106, %r106, 4;
	add.s32 	%r105, %r105, %r18;
	add.s32 	%r104, %r104, %r18;
	add.s32 	%r103, %r103, %r18;
	add.s32 	%r102, %r102, %r18;
	add.s64 	%rd80, %rd80, 16;
	setp.ne.s32 	%p11, %r106, 0;
	@%p11 bra 	$L__BB0_11;
$L__BB0_12:
	setp.eq.s32 	%p12, %r15, 0;
	@%p12 bra 	$L__BB0_15;
	mul.lo.s32 	%r109, %r107, %r1;
	mul.wide.u32 	%rd67, %r107, 4;
	add.s64 	%rd81, %rd3, %rd67;
	neg.s32 	%r108, %r15;
$L__BB0_14:
	.pragma "nounroll";
	ld.local.u32 	%r97, [%rd81];
	add.s32 	%r98, %r109, %r97;
	mul.wide.s32 	%rd68, %r98, 8;
	add.s64 	%rd69, %rd2, %rd68;
	ld.global.f64 	%fd5, [%rd69];
	cvt.s64.s32 	%rd70, %r109;
	add.s64 	%rd71, %rd4, %rd70;
	shl.b64 	%rd72, %rd71, 3;
	add.s64 	%rd73, %rd1, %rd72;
	st.global.f64 	[%rd73], %fd5;
	add.s32 	%r109, %r109, %r1;
	add.s64 	%rd81, %rd81, 4;
	add.s32 	%r108, %r108, 1;
	setp.ne.s32 	%p13, %r108, 0;
	@%p13 bra 	$L__BB0_14;
$L__BB0_15:
	ret;

}
	// .globl	_Z16processCollisionPdS_PKdS1_S1_S1_S1_S1_PKb
.visible .entry _Z16processCollisionPdS_PKdS1_S1_S1_S1_S1_PKb(
	.param .u64 .ptr .align 1 _Z16processCollisionPdS_PKdS1_S1_S1_S1_S1_PKb_param_0,
	.param .u64 .ptr .align 1 _Z16processCollisionPdS_PKdS1_S1_S1_S1_S1_PKb_param_1,
	.param .u64 .ptr .align 1 _Z16processCollisionPdS_PKdS1_S1_S1_S1_S1_PKb_param_2,
	.param .u64 .ptr .align 1 _Z16processCollisionPdS_PKdS1_S1_S1_S1_S1_PKb_param_3,
	.param .u64 .ptr .align 1 _Z16processCollisionPdS_PKdS1_S1_S1_S1_S1_PKb_param_4,
	.param .u64 .ptr .align 1 _Z16processCollisionPdS_PKdS1_S1_S1_S1_S1_PKb_param_5,
	.param .u64 .ptr .align 1 _Z16processCollisionPdS_PKdS1_S1_S1_S1_S1_PKb_param_6,
	.param .u64 .ptr .align 1 _Z16processCollisionPdS_PKdS1_S1_S1_S1_S1_PKb_param_7,
	.param .u64 .ptr .align 1 _Z16processCollisionPdS_PKdS1_S1_S1_S1_S1_PKb_param_8
)
{
	.local .align 8 .b8 	__local_depot1[144];
	.reg .b64 	%SP;
	.reg .b64 	%SPL;
	.reg .pred 	%p<145>;
	.reg .b16 	%rs<3>;
	.reg .b32 	%r<525>;
	.reg .b64 	%rd<203>;
	.reg .b64 	%fd<1212>;

	mov.u64 	%SPL, __local_depot1;
	ld.param.u64 	%rd30, [_Z16processCollisionPdS_PKdS1_S1_S1_S1_S1_PKb_param_3];
	ld.param.u64 	%rd31, [_Z16processCollisionPdS_PKdS1_S1_S1_S1_S1_PKb_param_4];
	ld.param.u64 	%rd32, [_Z16processCollisionPdS_PKdS1_S1_S1_S1_S1_PKb_param_5];
	ld.param.u64 	%rd33, [_Z16processCollisionPdS_PKdS1_S1_S1_S1_S1_PKb_param_6];
	ld.param.u64 	%rd34, [_Z16processCollisionPdS_PKdS1_S1_S1_S1_S1_PKb_param_7];
	ld.param.u64 	%rd35, [_Z16processCollisionPdS_PKdS1_S1_S1_S1_S1_PKb_param_8];
	add.u64 	%rd1, %SPL, 0;
	add.u64 	%rd2, %SPL, 72;
	mov.u32 	%r198, %ctaid.x;
	mov.u32 	%r199, %ctaid.y;
	mov.u32 	%r200, %nctaid.x;
	mad.lo.s32 	%r201, %r199, %r200, %r198;
	mov.u32 	%r202, %tid.x;
	mov.u32 	%r203, %ntid.x;
	mov.u32 	%r204, %tid.y;
	mad.lo.s32 	%r205, %r203, %r204, %r202;
	cvt.u64.u32 	%rd38, %r205;
	mov.u32 	%r206, %ntid.y;
	mul.lo.s32 	%r207, %r203, %r206;
	mul.wide.u32 	%rd39, %r201, %r207;
	add.s64 	%rd3, %rd39, %rd38;
	ld.const.u32 	%r1, [nElem];
	cvt.s64.s32 	%rd40, %r1;
	setp.ge.u64 	%p1, %rd3, %rd40;
	@%p1 bra 	$L__BB1_164;
	cvta.to.global.u64 	%rd41, %rd35;
	add.s64 	%rd42, %rd41, %rd3;
	ld.global.u8 	%rs1, [%rd42];
	setp.eq.s16 	%p2, %rs1, 1;
	@%p2 bra 	$L__BB1_164;
	cvta.to.global.u64 	%rd43, %rd30;
	shl.b64 	%rd44, %rd3, 3;
	add.s64 	%rd45, %rd43, %rd44;
	ld.global.f64 	%fd1, [%rd45];
	cvta.to.global.u64 	%rd46, %rd31;
	add.s64 	%rd47, %rd46, %rd44;
	ld.global.f64 	%fd224, [%rd47];
	cvta.to.global.u64 	%rd48, %rd32;
	add.s64 	%rd49, %rd48, %rd44;
	ld.global.f64 	%fd225, [%rd49];
	cvta.to.global.u64 	%rd50, %rd33;
	add.s64 	%rd51, %rd50, %rd44;
	ld.global.f64 	%fd2, [%rd51];
	cvta.to.global.u64 	%rd52, %rd34;
	add.s64 	%rd53, %rd52, %rd44;
	ld.global.f64 	%fd3, [%rd53];
	mul.f64 	%fd226, %fd2, 0d3FE0000000000000;
	div.rn.f64 	%fd227, %fd226, %fd1;
	add.f64 	%fd4, %fd224, %fd227;
	mul.f64 	%fd228, %fd3, 0d3FE0000000000000;
	div.rn.f64 	%fd229, %fd228, %fd1;
	add.f64 	%fd5, %fd225, %fd229;
	ld.const.u32 	%r2, [nDir];
	setp.lt.s32 	%p3, %r2, 1;
	@%p3 bra 	$L__BB1_9;
	mul.f64 	%fd230, %fd5, %fd5;
	fma.rn.f64 	%fd231, %fd4, %fd4, %fd230;
	mul.f64 	%fd6, %fd231, 0d3FF8000000000000;
	setp.lt.u32 	%p4, %r2, 4;
	mov.b32 	%r450, 0;
	@%p4 bra 	$L__BB1_6;
	mov.b32 	%r448, 0;
	mov.u64 	%rd62, dirX;
	mov.u64 	%rd64, dirY;
	mov.u64 	%rd66, wi;
	and.b32  	%r450, %r2, 2147483644;
$L__BB1_5:
	ld.param.u64 	%rd191, [_Z16processCollisionPdS_PKdS1_S1_S1_S1_S1_PKb_param_2];
	mul.lo.s32 	%r210, %r1, %r448;
	cvt.s64.s32 	%rd54, %r210;
	add.s64 	%rd55, %rd3, %rd54;
	cvta.to.global.u64 	%rd56, %rd191;
	shl.b64 	%rd57, %rd55, 3;
	add.s64 	%rd58, %rd56, %rd57;
	ld.global.f64 	%fd232, [%rd58];
	mul.wide.u32 	%rd59, %r448, 8;
	add.s64 	%rd60, %rd1, %rd59;
	st.local.f64 	[%rd60], %fd232;
	mul.wide.u32 	%rd61, %r448, 4;
	add.s64 	%rd63, %rd62, %rd61;
	ld.const.u32 	%r211, [%rd63];
	cvt.rn.f64.s32 	%fd233, %r211;
	add.s64 	%rd65, %rd64, %rd61;
	ld.const.u32 	%r212, [%rd65];
	cvt.rn.f64.s32 	%fd234, %r212;
	mul.f64 	%fd235, %fd5, %fd234;
	fma.rn.f64 	%fd236, %fd4, %fd233, %fd235;
	add.s64 	%rd67, %rd66, %rd59;
	ld.const.f64 	%fd237, [%rd67];
	mul.f64 	%fd238, %fd1, %fd237;
	fma.rn.f64 	%fd239, %fd236, 0d4008000000000000, 0d3FF0000000000000;
	mul.f64 	%fd240, %fd236, 0d4012000000000000;
	fma.rn.f64 	%fd241, %fd236, %fd240, %fd239;
	sub.f64 	%fd242, %fd241, %fd6;
	mul.f64 	%fd243, %fd238, %fd242;
	add.s64 	%rd68, %rd2, %rd59;
	st.local.f64 	[%rd68], %fd243;
	add.s32 	%r213, %r210, %r1;
	cvt.s64.s32 	%rd69, %r213;
	add.s64 	%rd70, %rd3, %rd69;
	shl.b64 	%rd71, %rd70, 3;
	add.s64 	%rd72, %rd56, %rd71;
	ld.global.f64 	%fd244, [%rd72];
	st.local.f64 	[%rd60+8], %fd244;
	ld.const.u32 	%r214, [%rd63+4];
	cvt.rn.f64.s32 	%fd245, %r214;
	ld.const.u32 	%r215, [%rd65+4];
	cvt.rn.f64.s32 	%fd246, %r215;
	mul.f64 	%fd247, %fd5, %fd246;
	fma.rn.f64 	%fd248, %fd4, %fd245, %fd247;
	ld.const.f64 	%fd249, [%rd67+8];
	mul.f64 	%fd250, %fd1, %fd249;
	fma.rn.f64 	%fd251, %fd248, 0d4008000000000000, 0d3FF0000000000000;
	mul.f64 	%fd252, %fd248, 0d4012000000000000;
	fma.rn.f64 	%fd253, %fd248, %fd252, %fd251;
	sub.f64 	%fd254, %fd253, %fd6;
	mul.f64 	%fd255, %fd250, %fd254;
	st.local.f64 	[%rd68+8], %fd255;
	add.s32 	%r216, %r213, %r1;
	cvt.s64.s32 	%rd73, %r216;
	add.s64 	%rd74, %rd3, %rd73;
	shl.b64 	%rd75, %rd74, 3;
	add.s64 	%rd76, %rd56, %rd75;
	ld.global.f64 	%fd256, [%rd76];
	st.local.f64 	[%rd60+16], %fd256;
	ld.const.u32 	%r217, [%rd63+8];
	cvt.rn.f64.s32 	%fd257, %r217;
	ld.const.u32 	%r218, [%rd65+8];
	cvt.rn.f64.s32 	%fd258, %r218;
	mul.f64 	%fd259, %fd5, %fd258;
	fma.rn.f64 	%fd260, %fd4, %fd257, %fd259;
	ld.const.f64 	%fd261, [%rd67+16];
	mul.f64 	%fd262, %fd1, %fd261;
	fma.rn.f64 	%fd263, %fd260, 0d4008000000000000, 0d3FF0000000000000;
	mul.f64 	%fd264, %fd260, 0d4012000000000000;
	fma.rn.f64 	%fd265, %fd260, %fd264, %fd263;
	sub.f64 	%fd266, %fd265, %fd6;
	mul.f64 	%fd267, %fd262, %fd266;
	st.local.f64 	[%rd68+16], %fd267;
	add.s32 	%r219, %r216, %r1;
	cvt.s64.s32 	%rd77, %r219;
	add.s64 	%rd78, %rd3, %rd77;
	shl.b64 	%rd79, %rd78, 3;
	add.s64 	%rd80, %rd56, %rd79;
	ld.global.f64 	%fd268, [%rd80];
	st.local.f64 	[%rd60+24], %fd268;
	ld.const.u32 	%r220, [%rd63+12];
	cvt.rn.f64.s32 	%fd269, %r220;
	ld.const.u32 	%r221, [%rd65+12];
	cvt.rn.f64.s32 	%fd270, %r221;
	mul.f64 	%fd271, %fd5, %fd270;
	fma.rn.f64 	%fd272, %fd4, %fd269, %fd271;
	ld.const.f64 	%fd273, [%rd67+24];
	mul.f64 	%fd274, %fd1, %fd273;
	fma.rn.f64 	%fd275, %fd272, 0d4008000000000000, 0d3FF0000000000000;
	mul.f64 	%fd276, %fd272, 0d4012000000000000;
	fma.rn.f64 	%fd277, %fd272, %fd276, %fd275;
	sub.f64 	%fd278, %fd277, %fd6;
	mul.f64 	%fd279, %fd274, %fd278;
	st.local.f64 	[%rd68+24], %fd279;
	add.s32 	%r448, %r448, 4;
	setp.ne.s32 	%p5, %r448, %r450;
	@%p5 bra 	$L__BB1_5;
$L__BB1_6:
	and.b32  	%r7, %r2, 3;
	setp.eq.s32 	%p6, %r7, 0;
	@%p6 bra 	$L__BB1_9;
	mov.b32 	%r451, 0;
	mov.u64 	%rd89, dirX;
	mov.u64 	%rd91, dirY;
	mov.u64 	%rd93, wi;
$L__BB1_8:
	.pragma "nounroll";
	ld.param.u64 	%rd192, [_Z16processCollisionPdS_PKdS1_S1_S1_S1_S1_PKb_param_2];
	mul.lo.s32 	%r223, %r1, %r450;
	cvt.s64.s32 	%rd81, %r223;
	add.s64 	%rd82, %rd3, %rd81;
	cvta.to.global.u64 	%rd83, %rd192;
	shl.b64 	%rd84, %rd82, 3;
	add.s64 	%rd85, %rd83, %rd84;
	ld.global.f64 	%fd280, [%rd85];
	mul.wide.u32 	%rd86, %r450, 8;
	add.s64 	%rd87, %rd1, %rd86;
	st.local.f64 	[%rd87], %fd280;
	mul.wide.u32 	%rd88, %r450, 4;
	add.s64 	%rd90, %rd89, %rd88;
	ld.const.u32 	%r224, [%rd90];
	cvt.rn.f64.s32 	%fd281, %r224;
	add.s64 	%rd92, %rd91, %rd88;
	ld.const.u32 	%r225, [%rd92];
	cvt.rn.f64.s32 	%fd282, %r225;
	mul.f64 	%fd283, %fd5, %fd282;
	fma.rn.f64 	%fd284, %fd4, %fd281, %fd283;
	add.s64 	%rd94, %rd93, %rd86;
	ld.const.f64 	%fd285, [%rd94];
	mul.f64 	%fd286, %fd1, %fd285;
	fma.rn.f64 	%fd287, %fd284, 0d4008000000000000, 0d3FF0000000000000;
	mul.f64 	%fd288, %fd284, 0d4012000000000000;
	fma.rn.f64 	%fd289, %fd284, %fd288, %fd287;
	sub.f64 	%fd290, %fd289, %fd6;
	mul.f64 	%fd291, %fd286, %fd290;
	add.s64 	%rd95, %rd2, %rd86;
	st.local.f64 	[%rd95], %fd291;
	add.s32 	%r450, %r450, 1;
	add.s32 	%r451, %r451, 1;
	setp.ne.s32 	%p7, %r451, %r7;
	@%p7 bra 	$L__BB1_8;
$L__BB1_9:
	ld.param.u64 	%rd190, [_Z16processCollisionPdS_PKdS1_S1_S1_S1_S1_PKb_param_1];
	ld.const.u8 	%rs2, [enableEntropyConstraint];
	setp.eq.s16 	%p8, %rs2, 0;
	cvta.to.global.u64 	%rd96, %rd190;
	shl.b64 	%rd97, %rd3, 3;
	add.s64 	%rd4, %rd96, %rd97;
	mov.f64 	%fd1211, 0d4000000000000000;
	@%p8 bra 	$L__BB1_157;
	setp.lt.s32 	%p9, %r2, 1;
	ld.global.f64 	%fd1211, [%rd4];
	ld.const.f64 	%fd294, [tau+8];
	mul.f64 	%fd8, %fd294, 0d3FE0000000000000;
	mov.f64 	%fd1143, 0d0000000000000000;
	ld.const.f64 	%fd9, [alphaMin];
	@%p9 bra 	$L__BB1_23;
	and.b32  	%r12, %r2, 15;
	setp.lt.u32 	%p10, %r2, 16;
	mov.f64 	%fd1143, 0d0000000000000000;
	mov.b32 	%r454, 0;
	@%p10 bra 	$L__BB1_14;
	and.b32  	%r454, %r2, 2147483632;
	mov.f64 	%fd1143, 0d0000000000000000;
	mov.b32 	%r452, 0;
$L__BB1_13:
	.pragma "nounroll";
	mul.wide.u32 	%rd98, %r452, 8;
	add.s64 	%rd99, %rd1, %rd98;
	ld.local.f64 	%fd298, [%rd99];
	add.s64 	%rd100, %rd2, %rd98;
	ld.local.f64 	%fd299, [%rd100];
	sub.f64 	%fd300, %fd298, %fd299;
	abs.f64 	%fd301, %fd300;
	div.rn.f64 	%fd302, %fd301, %fd299;
	setp.gt.f64 	%p11, %fd302, %fd1143;
	selp.f64 	%fd303, %fd302, %fd1143, %p11;
	ld.local.f64 	%fd304, [%rd99+8];
	ld.local.f64 	%fd305, [%rd100+8];
	sub.f64 	%fd306, %fd304, %fd305;
	abs.f64 	%fd307, %fd306;
	div.rn.f64 	%fd308, %fd307, %fd305;
	setp.gt.f64 	%p12, %fd308, %fd303;
	selp.f64 	%fd309, %fd308, %fd303, %p12;
	ld.local.f64 	%fd310, [%rd99+16];
	ld.local.f64 	%fd311, [%rd100+16];
	sub.f64 	%fd312, %fd310, %fd311;
	abs.f64 	%fd313, %fd312;
	div.rn.f64 	%fd314, %fd313, %fd311;
	setp.gt.f64 	%p13, %fd314, %fd309;
	selp.f64 	%fd315, %fd314, %fd309, %p13;
	ld.local.f64 	%fd316, [%rd99+24];
	ld.local.f64 	%fd317, [%rd100+24];
	sub.f64 	%fd318, %fd316, %fd317;
	abs.f64 	%fd319, %fd318;
	div.rn.f64 	%fd320, %fd319, %fd317;
	setp.gt.f64 	%p14, %fd320, %fd315;
	selp.f64 	%fd321, %fd320, %fd315, %p14;
	ld.local.f64 	%fd322, [%rd99+32];
	ld.local.f64 	%fd323, [%rd100+32];
	sub.f64 	%fd324, %fd322, %fd323;
	abs.f64 	%fd325, %fd324;
	div.rn.f64 	%fd326, %fd325, %fd323;
	setp.gt.f64 	%p15, %fd326, %fd321;
	selp.f64 	%fd327, %fd326, %fd321, %p15;
	ld.local.f64 	%fd328, [%rd99+40];
	ld.local.f64 	%fd329, [%rd100+40];
	sub.f64 	%fd330, %fd328, %fd329;
	abs.f64 	%fd331, %fd330;
	div.rn.f64 	%fd332, %fd331, %fd329;
	setp.gt.f64 	%p16, %fd332, %fd327;
	selp.f64 	%fd333, %fd332, %fd327, %p16;
	ld.local.f64 	%fd334, [%rd99+48];
	ld.local.f64 	%fd335, [%rd100+48];
	sub.f64 	%fd336, %fd334, %fd335;
	abs.f64 	%fd337, %fd336;
	div.rn.f64 	%fd338, %fd337, %fd335;
	setp.gt.f64 	%p17, %fd338, %fd333;
	selp.f64 	%fd339, %fd338, %fd333, %p17;
	ld.local.f64 	%fd340, [%rd99+56];
	ld.local.f64 	%fd341, [%rd100+56];
	sub.f64 	%fd342, %fd340, %fd341;
	abs.f64 	%fd343, %fd342;
	div.rn.f64 	%fd344, %fd343, %fd341;
	setp.gt.f64 	%p18, %fd344, %fd339;
	selp.f64 	%fd345, %fd344, %fd339, %p18;
	ld.local.f64 	%fd346, [%rd99+64];
	ld.local.f64 	%fd347, [%rd100+64];
	sub.f64 	%fd348, %fd346, %fd347;
	abs.f64 	%fd349, %fd348;
	div.rn.f64 	%fd350, %fd349, %fd347;
	setp.gt.f64 	%p19, %fd350, %fd345;
	selp.f64 	%fd351, %fd350, %fd345, %p19;
	ld.local.f64 	%fd352, [%rd99+72];
	ld.local.f64 	%fd353, [%rd100+72];
	sub.f64 	%fd354, %fd352, %fd353;
	abs.f64 	%fd355, %fd354;
	div.rn.f64 	%fd356, %fd355, %fd353;
	setp.gt.f64 	%p20, %fd356, %fd351;
	selp.f64 	%fd357, %fd356, %fd351, %p20;
	ld.local.f64 	%fd358, [%rd99+80];
	ld.local.f64 	%fd359, [%rd100+80];
	sub.f64 	%fd360, %fd358, %fd359;
	abs.f64 	%fd361, %fd360;
	div.rn.f64 	%fd362, %fd361, %fd359;
	setp.gt.f64 	%p21, %fd362, %fd357;
	selp.f64 	%fd363, %fd362, %fd357, %p21;
	ld.local.f64 	%fd364, [%rd99+88];
	ld.local.f64 	%fd365, [%rd100+88];
	sub.f64 	%fd366, %fd364, %fd365;
	abs.f64 	%fd367, %fd366;
	div.rn.f64 	%fd368, %fd367, %fd365;
	setp.gt.f64 	%p22, %fd368, %fd363;
	selp.f64 	%fd369, %fd368, %fd363, %p22;
	ld.local.f64 	%fd370, [%rd99+96];
	ld.local.f64 	%fd371, [%rd100+96];
	sub.f64 	%fd372, %fd370, %fd371;
	abs.f64 	%fd373, %fd372;
	div.rn.f64 	%fd374, %fd373, %fd371;
	setp.gt.f64 	%p23, %fd374, %fd369;
	selp.f64 	%fd375, %fd374, %fd369, %p23;
	ld.local.f64 	%fd376, [%rd99+104];
	ld.local.f64 	%fd377, [%rd100+104];
	sub.f64 	%fd378, %fd376, %fd377;
	abs.f64 	%fd379, %fd378;
	div.rn.f64 	%fd380, %fd379, %fd377;
	setp.gt.f64 	%p24, %fd380, %fd375;
	selp.f64 	%fd381, %fd380, %fd375, %p24;
	ld.local.f64 	%fd382, [%rd99+112];
	ld.local.f64 	%fd383, [%rd100+112];
	sub.f64 	%fd384, %fd382, %fd383;
	abs.f64 	%fd385, %fd384;
	div.rn.f64 	%fd386, %fd385, %fd383;
	setp.gt.f64 	%p25, %fd386, %fd381;
	selp.f64 	%fd387, %fd386, %fd381, %p25;
	ld.local.f64 	%fd388, [%rd99+120];
	ld.local.f64 	%fd389, [%rd100+120];
	sub.f64 	%fd390, %fd388, %fd389;
	abs.f64 	%fd391, %fd390;
	div.rn.f64 	%fd392, %fd391, %fd389;
	setp.gt.f64 	%p26, %fd392, %fd387;
	selp.f64 	%fd1143, %fd392, %fd387, %p26;
	add.s32 	%r452, %r452, 16;
	setp.ne.s32 	%p27, %r452, %r454;
	@%p27 bra 	$L__BB1_13;
$L__BB1_14:
	setp.eq.s32 	%p28, %r12, 0;
	@%p28 bra 	$L__BB1_23;
	and.b32  	%r17, %r2, 7;
	setp.lt.u32 	%p29, %r12, 8;
	@%p29 bra 	$L__BB1_17;
	mul.wide.u32 	%rd101, %r454, 8;
	add.s64 	%rd102, %rd1, %rd101;
	ld.local.f64 	%fd394, [%rd102];
	add.s64 	%rd103, %rd2, %rd101;
	ld.local.f64 	%fd395, [%rd103];
	sub.f64 	%fd396, %fd394, %fd395;
	abs.f64 	%fd397, %fd396;
	div.rn.f64 	%fd398, %fd397, %fd395;
	setp.gt.f64 	%p30, %fd398, %fd1143;
	selp.f64 	%fd399, %fd398, %fd1143, %p30;
	ld.local.f64 	%fd400, [%rd102+8];
	ld.local.f64 	%fd401, [%rd103+8];
	sub.f64 	%fd402, %fd400, %fd401;
	abs.f64 	%fd403, %fd402;
	div.rn.f64 	%fd404, %fd403, %fd401;
	setp.gt.f64 	%p31, %fd404, %fd399;
	selp.f64 	%fd405, %fd404, %fd399, %p31;
	ld.local.f64 	%fd406, [%rd102+16];
	ld.local.f64 	%fd407, [%rd103+16];
	sub.f64 	%fd408, %fd406, %fd407;
	abs.f64 	%fd409, %fd408;
	div.rn.f64 	%fd410, %fd409, %fd407;
	setp.gt.f64 	%p32, %fd410, %fd405;
	selp.f64 	%fd411, %fd410, %fd405, %p32;
	ld.local.f64 	%fd412, [%rd102+24];
	ld.local.f64 	%fd413, [%rd103+24];
	sub.f64 	%fd414, %fd412, %fd413;
	abs.f64 	%fd415, %fd414;
	div.rn.f64 	%fd416, %fd415, %fd413;
	setp.gt.f64 	%p33, %fd416, %fd411;
	selp.f64 	%fd417, %fd416, %fd411, %p33;
	ld.local.f64 	%fd418, [%rd102+32];
	ld.local.f64 	%fd419, [%rd103+32];
	sub.f64 	%fd420, %fd418, %fd419;
	abs.f64 	%fd421, %fd420;
	div.rn.f64 	%fd422, %fd421, %fd419;
	setp.gt.f64 	%p34, %fd422, %fd417;
	selp.f64 	%fd423, %fd422, %fd417, %p34;
	ld.local.f64 	%fd424, [%rd102+40];
	ld.local.f64 	%fd425, [%rd103+40];
	sub.f64 	%fd426, %fd424, %fd425;
	abs.f64 	%fd427, %fd426;
	div.rn.f64 	%fd428, %fd427, %fd425;
	setp.gt.f64 	%p35, %fd428, %fd423;
	selp.f64 	%fd429, %fd428, %fd423, %p35;
	ld.local.f64 	%fd430, [%rd102+48];
	ld.local.f64 	%fd431, [%rd103+48];
	sub.f64 	%fd432, %fd430, %fd431;
	abs.f64 	%fd433, %fd432;
	div.rn.f64 	%fd434, %fd433, %fd431;
	setp.gt.f64 	%p36, %fd434, %fd429;
	selp.f64 	%fd435, %fd434, %fd429, %p36;
	ld.local.f64 	%fd436, [%rd102+56];
	ld.local.f64 	%fd437, [%rd103+56];
	sub.f64 	%fd438, %fd436, %fd437;
	abs.f64 	%fd439, %fd438;
	div.rn.f64 	%fd440, %fd439, %fd437;
	setp.gt.f64 	%p37, %fd440, %fd435;
	selp.f64 	%fd1143, %fd440, %fd435, %p37;
	add.s32 	%r454, %r454, 8;
$L__BB1_17:
	setp.eq.s32 	%p38, %r17, 0;
	@%p38 bra 	$L__BB1_23;
	and.b32  	%r20, %r2, 3;
	setp.lt.u32 	%p39, %r17, 4;
	@%p39 bra 	$L__BB1_20;
	mul.wide.u32 	%rd104, %r454, 8;
	add.s64 	%rd105, %rd1, %rd104;
	ld.local.f64 	%fd442, [%rd105];
	add.s64 	%rd106, %rd2, %rd104;
	ld.local.f64 	%fd443, [%rd106];
	sub.f64 	%fd444, %fd442, %fd443;
	abs.f64 	%fd445, %fd444;
	div.rn.f64 	%fd446, %fd445, %fd443;
	setp.gt.f64 	%p40, %fd446, %fd1143;
	selp.f64 	%fd447, %fd446, %fd1143, %p40;
	ld.local.f64 	%fd448, [%rd105+8];
	ld.local.f64 	%fd449, [%rd106+8];
	sub.f64 	%fd450, %fd448, %fd449;
	abs.f64 	%fd451, %fd450;
	div.rn.f64 	%fd452, %fd451, %fd449;
	setp.gt.f64 	%p41, %fd452, %fd447;
	selp.f64 	%fd453, %fd452, %fd447, %p41;
	ld.local.f64 	%fd454, [%rd105+16];
	ld.local.f64 	%fd455, [%rd106+16];
	sub.f64 	%fd456, %fd454, %fd455;
	abs.f64 	%fd457, %fd456;
	div.rn.f64 	%fd458, %fd457, %fd455;
	setp.gt.f64 	%p42, %fd458, %fd453;
	selp.f64 	%fd459, %fd458, %fd453, %p42;
	ld.local.f64 	%fd460, [%rd105+24];
	ld.local.f64 	%fd461, [%rd106+24];
	sub.f64 	%fd462, %fd460, %fd461;
	abs.f64 	%fd463, %fd462;
	div.rn.f64 	%fd464, %fd463, %fd461;
	setp.gt.f64 	%p43, %fd464, %fd459;
	selp.f64 	%fd1143, %fd464, %fd459, %p43;
	add.s32 	%r454, %r454, 4;
$L__BB1_20:
	setp.eq.s32 	%p44, %r20, 0;
	@%p44 bra 	$L__BB1_23;
	mov.b32 	%r457, 0;
$L__BB1_22:
	.pragma "nounroll";
	mul.wide.u32 	%rd107, %r454, 8;
	add.s64 	%rd108, %rd1, %rd107;
	ld.local.f64 	%fd465, [%rd108];
	add.s64 	%rd109, %rd2, %rd107;
	ld.local.f64 	%fd466, [%rd109];
	sub.f64 	%fd467, %fd465, %fd466;
	abs.f64 	%fd468, %fd467;
	div.rn.f64 	%fd469, %fd468, %fd466;
	setp.gt.f64 	%p45, %fd469, %fd1143;
	selp.f64 	%fd1143, %fd469, %fd1143, %p45;
	add.s32 	%r454, %r454, 1;
	add.s32 	%r457, %r457, 1;
	setp.ne.s32 	%p46, %r457, %r20;
	@%p46 bra 	$L__BB1_22;
$L__BB1_23:
	ld.const.f64 	%fd470, [stableDeviation];
	setp.lt.f64 	%p47, %fd1143, %fd470;
	@%p47 bra 	$L__BB1_32;
	setp.lt.s32 	%p48, %r2, 1;
	mov.f64 	%fd1145, 0d0000000000000000;
	@%p48 bra 	$L__BB1_33;
	mul.f64 	%fd23, %fd9, %fd8;
	mov.b32 	%r230, 1127219200;
	mov.b32 	%r231, -2147483648;
	mov.b64 	%fd24, {%r231, %r230};
	mov.f64 	%fd1145, 0d0000000000000000;
	mov.b32 	%r458, 0;
	mov.u64 	%rd113, wi;
$L__BB1_26:
	mul.wide.u32 	%rd110, %r458, 8;
	add.s64 	%rd111, %rd1, %rd110;
	add.s64 	%rd112, %rd2, %rd110;
	ld.local.f64 	%fd29, [%rd111];
	ld.local.f64 	%fd473, [%rd112];
	sub.f64 	%fd474, %fd29, %fd473;
	mul.f64 	%fd475, %fd23, %fd474;
	sub.f64 	%fd476, %fd29, %fd475;
	setp.lt.f64 	%p49, %fd476, 0d0000000000000000;
	selp.f64 	%fd30, 0d3DA5FD7FE1796495, %fd476, %p49;
	add.s64 	%rd114, %rd113, %rd110;
	ld.const.f64 	%fd31, [%rd114];
	div.rn.f64 	%fd1146, %fd30, %fd31;
	{
	.reg .b32 %temp; 
	mov.b64 	{%temp, %r459}, %fd1146;
	}
	{
	.reg .b32 %temp; 
	mov.b64 	{%r460, %temp}, %fd1146;
	}
	setp.gt.s32 	%p50, %r459, 1048575;
	mov.b32 	%r461, -1023;
	@%p50 bra 	$L__BB1_28;
	mul.f64 	%fd1146, %fd1146, 0d4350000000000000;
	{
	.reg .b32 %temp; 
	mov.b64 	{%temp, %r459}, %fd1146;
	}
	{
	.reg .b32 %temp; 
	mov.b64 	{%r460, %temp}, %fd1146;
	}
	mov.b32 	%r461, -1077;
$L__BB1_28:
	add.s32 	%r234, %r459, -1;
	setp.gt.u32 	%p51, %r234, 2146435070;
	@%p51 bra 	$L__BB1_41;
	shr.u32 	%r237, %r459, 20;
	add.s32 	%r462, %r461, %r237;
	and.b32  	%r238, %r459, 1048575;
	or.b32  	%r239, %r238, 1072693248;
	mov.b64 	%fd1147, {%r460, %r239};
	setp.lt.u32 	%p53, %r239, 1073127583;
	@%p53 bra 	$L__BB1_31;
	{
	.reg .b32 %temp; 
	mov.b64 	{%r240, %temp}, %fd1147;
	}
	{
	.reg .b32 %temp; 
	mov.b64 	{%temp, %r241}, %fd1147;
	}
	add.s32 	%r242, %r241, -1048576;
	mov.b64 	%fd1147, {%r240, %r242};
	add.s32 	%r462, %r462, 1;
$L__BB1_31:
	add.f64 	%fd478, %fd1147, 0dBFF0000000000000;
	add.f64 	%fd479, %fd1147, 0d3FF0000000000000;
	rcp.approx.ftz.f64 	%fd480, %fd479;
	neg.f64 	%fd481, %fd479;
	fma.rn.f64 	%fd482, %fd481, %fd480, 0d3FF0000000000000;
	fma.rn.f64 	%fd483, %fd482, %fd482, %fd482;
	fma.rn.f64 	%fd484, %fd483, %fd480, %fd480;
	mul.f64 	%fd485, %fd478, %fd484;
	fma.rn.f64 	%fd486, %fd478, %fd484, %fd485;
	mul.f64 	%fd487, %fd486, %fd486;
	fma.rn.f64 	%fd488, %fd487, 0d3EB1380B3AE80F1E, 0d3ED0EE258B7A8B04;
	fma.rn.f64 	%fd489, %fd488, %fd487, 0d3EF3B2669F02676F;
	fma.rn.f64 	%fd490, %fd489, %fd487, 0d3F1745CBA9AB0956;
	fma.rn.f64 	%fd491, %fd490, %fd487, 0d3F3C71C72D1B5154;
	fma.rn.f64 	%fd492, %fd491, %fd487, 0d3F624924923BE72D;
	fma.rn.f64 	%fd493, %fd492, %fd487, 0d3F8999999999A3C4;
	fma.rn.f64 	%fd494, %fd493, %fd487, 0d3FB5555555555554;
	sub.f64 	%fd495, %fd478, %fd486;
	add.f64 	%fd496, %fd495, %fd495;
	neg.f64 	%fd497, %fd486;
	fma.rn.f64 	%fd498, %fd497, %fd478, %fd496;
	mul.f64 	%fd499, %fd484, %fd498;
	mul.f64 	%fd500, %fd487, %fd494;
	fma.rn.f64 	%fd501, %fd500, %fd486, %fd499;
	xor.b32  	%r243, %r462, -2147483648;
	mov.b32 	%r244, 1127219200;
	mov.b64 	%fd502, {%r243, %r244};
	sub.f64 	%fd503, %fd502, %fd24;
	fma.rn.f64 	%fd504, %fd503, 0d3FE62E42FEFA39EF, %fd486;
	fma.rn.f64 	%fd505, %fd503, 0dBFE62E42FEFA39EF, %fd504;
	sub.f64 	%fd506, %fd505, %fd486;
	sub.f64 	%fd507, %fd501, %fd506;
	fma.rn.f64 	%fd508, %fd503, 0d3C7ABC9E3B39803F, %fd507;
	add.f64 	%fd1148, %fd504, %fd508;
	bra.uni 	$L__BB1_42;
$L__BB1_32:
	mul.f64 	%fd1044, %fd1211, 0d3FF028F5C28F5C29;
	min.f64 	%fd1211, %fd1044, 0d4000000000000000;
	bra.uni 	$L__BB1_157;
$L__BB1_33:
	setp.lt.s32 	%p59, %r2, 1;
	mov.f64 	%fd1159, 0d0000000000000000;
	@%p59 bra 	$L__BB1_59;
	mov.b32 	%r259, 1127219200;
	mov.b32 	%r260, -2147483648;
	mov.b64 	%fd27, {%r260, %r259};
	mov.f64 	%fd1159, 0d0000000000000000;
	mov.b32 	%r467, 0;
	mov.u64 	%rd118, wi;
$L__BB1_35:
	mul.wide.u32 	%rd115, %r467, 8;
	add.s64 	%rd116, %rd1, %rd115;
	add.s64 	%rd117, %rd2, %rd115;
	ld.local.f64 	%fd53, [%rd116];
	ld.local.f64 	%fd545, [%rd117];
	sub.f64 	%fd546, %fd53, %fd545;
	mul.f64 	%fd547, %fd1211, %fd8;
	mul.f64 	%fd548, %fd547, %fd546;
	sub.f64 	%fd549, %fd53, %fd548;
	setp.lt.f64 	%p60, %fd549, 0d0000000000000000;
	selp.f64 	%fd54, 0d3DA5FD7FE1796495, %fd549, %p60;
	add.s64 	%rd119, %rd118, %rd115;
	ld.const.f64 	%fd55, [%rd119];
	div.rn.f64 	%fd1153, %fd54, %fd55;
	{
	.reg .b32 %temp; 
	mov.b64 	{%temp, %r468}, %fd1153;
	}
	{
	.reg .b32 %temp; 
	mov.b64 	{%r469, %temp}, %fd1153;
	}
	setp.gt.s32 	%p61, %r468, 1048575;
	mov.b32 	%r470, -1023;
	@%p61 bra 	$L__BB1_37;
	mul.f64 	%fd1153, %fd1153, 0d4350000000000000;
	{
	.reg .b32 %temp; 
	mov.b64 	{%temp, %r468}, %fd1153;
	}
	{
	.reg .b32 %temp; 
	mov.b64 	{%r469, %temp}, %fd1153;
	}
	mov.b32 	%r470, -1077;
$L__BB1_37:
	add.s32 	%r263, %r468, -1;
	setp.gt.u32 	%p62, %r263, 2146435070;
	@%p62 bra 	$L__BB1_50;
	shr.u32 	%r266, %r468, 20;
	add.s32 	%r471, %r470, %r266;
	and.b32  	%r267, %r468, 1048575;
	or.b32  	%r268, %r267, 1072693248;
	mov.b64 	%fd1154, {%r469, %r268};
	setp.lt.u32 	%p64, %r268, 1073127583;
	@%p64 bra 	$L__BB1_40;
	{
	.reg .b32 %temp; 
	mov.b64 	{%r269, %temp}, %fd1154;
	}
	{
	.reg .b32 %temp; 
	mov.b64 	{%temp, %r270}, %fd1154;
	}
	add.s32 	%r271, %r270, -1048576;
	mov.b64 	%fd1154, {%r269, %r271};
	add.s32 	%r471, %r471, 1;
$L__BB1_40:
	add.f64 	%fd551, %fd1154, 0dBFF0000000000000;
	add.f64 	%fd552, %fd1154, 0d3FF0000000000000;
	rcp.approx.ftz.f64 	%fd553, %fd552;
	neg.f64 	%fd554, %fd552;
	fma.rn.f64 	%fd555, %fd554, %fd553, 0d3FF0000000000000;
	fma.rn.f64 	%fd556, %fd555, %fd555, %fd555;
	fma.rn.f64 	%fd557, %fd556, %fd553, %fd553;
	mul.f64 	%fd558, %fd551, %fd557;
	fma.rn.f64 	%fd559, %fd551, %fd557, %fd558;
	mul.f64 	%fd560, %fd559, %fd559;
	fma.rn.f64 	%fd561, %fd560, 0d3EB1380B3AE80F1E, 0d3ED0EE258B7A8B04;
	fma.rn.f64 	%fd562, %fd561, %fd560, 0d3EF3B2669F02676F;
	fma.rn.f64 	%fd563, %fd562, %fd560, 0d3F1745CBA9AB0956;
	fma.rn.f64 	%fd564, %fd563, %fd560, 0d3F3C71C72D1B5154;
	fma.rn.f64 	%fd565, %fd564, %fd560, 0d3F624924923BE72D;
	fma.rn.f64 	%fd566, %fd565, %fd560, 0d3F8999999999A3C4;
	fma.rn.f64 	%fd567, %fd566, %fd560, 0d3FB5555555555554;
	sub.f64 	%fd568, %fd551, %fd559;
	add.f64 	%fd569, %fd568, %fd568;
	neg.f64 	%fd570, %fd559;
	fma.rn.f64 	%fd571, %fd570, %fd551, %fd569;
	mul.f64 	%fd572, %fd557, %fd571;
	mul.f64 	%fd573, %fd560, %fd567;
	fma.rn.f64 	%fd574, %fd573, %fd559, %fd572;
	xor.b32  	%r272, %r471, -2147483648;
	mov.b32 	%r273, 1127219200;
	mov.b64 	%fd575, {%r272, %r273};
	sub.f64 	%fd576, %fd575, %fd27;
	fma.rn.f64 	%fd577, %fd576, 0d3FE62E42FEFA39EF, %fd559;
	fma.rn.f64 	%fd578, %fd576, 0dBFE62E42FEFA39EF, %fd577;
	sub.f64 	%fd579, %fd578, %fd559;
	sub.f64 	%fd580, %fd574, %fd579;
	fma.rn.f64 	%fd581, %fd576, 0d3C7ABC9E3B39803F, %fd580;
	add.f64 	%fd1155, %fd577, %fd581;
	bra.uni 	$L__BB1_51;
$L__BB1_41:
	fma.rn.f64 	%fd477, %fd1146, 0d7FF0000000000000, 0d7FF0000000000000;
	{
	.reg .b32 %temp; 
	mov.b64 	{%temp, %r235}, %fd1146;
	}
	and.b32  	%r236, %r235, 2147483647;
	setp.eq.s32 	%p52, %r236, 0;
	selp.f64 	%fd1148, 0dFFF0000000000000, %fd477, %p52;
$L__BB1_42:
	mul.f64 	%fd41, %fd30, %fd1148;
	div.rn.f64 	%fd1149, %fd29, %fd31;
	{
	.reg .b32 %temp; 
	mov.b64 	{%temp, %r463}, %fd1149;
	}
	{
	.reg .b32 %temp; 
	mov.b64 	{%r464, %temp}, %fd1149;
	}
	setp.gt.s32 	%p54, %r463, 1048575;
	mov.b32 	%r465, -1023;
	@%p54 bra 	$L__BB1_44;
	mul.f64 	%fd1149, %fd1149, 0d4350000000000000;
	{
	.reg .b32 %temp; 
	mov.b64 	{%temp, %r463}, %fd1149;
	}
	{
	.reg .b32 %temp; 
	mov.b64 	{%r464, %temp}, %fd1149;
	}
	mov.b32 	%r465, -1077;
$L__BB1_44:
	add.s32 	%r247, %r463, -1;
	setp.gt.u32 	%p55, %r247, 2146435070;
	@%p55 bra 	$L__BB1_48;
	shr.u32 	%r250, %r463, 20;
	add.s32 	%r466, %r465, %r250;
	and.b32  	%r251, %r463, 1048575;
	or.b32  	%r252, %r251, 1072693248;
	mov.b64 	%fd1150, {%r464, %r252};
	setp.lt.u32 	%p57, %r252, 1073127583;
	@%p57 bra 	$L__BB1_47;
	{
	.reg .b32 %temp; 
	mov.b64 	{%r253, %temp}, %fd1150;
	}
	{
	.reg .b32 %temp; 
	mov.b64 	{%temp, %r254}, %fd1150;
	}
	add.s32 	%r255, %r254, -1048576;
	mov.b64 	%fd1150, {%r253, %r255};
	add.s32 	%r466, %r466, 1;
$L__BB1_47:
	add.f64 	%fd510, %fd1150, 0dBFF0000000000000;
	add.f64 	%fd511, %fd1150, 0d3FF0000000000000;
	rcp.approx.ftz.f64 	%fd512, %fd511;
	neg.f64 	%fd513, %fd511;
	fma.rn.f64 	%fd514, %fd513, %fd512, 0d3FF0000000000000;
	fma.rn.f64 	%fd515, %fd514, %fd514, %fd514;
	fma.rn.f64 	%fd516, %fd515, %fd512, %fd512;
	mul.f64 	%fd517, %fd510, %fd516;
	fma.rn.f64 	%fd518, %fd510, %fd516, %fd517;
	mul.f64 	%fd519, %fd518, %fd518;
	fma.rn.f64 	%fd520, %fd519, 0d3EB1380B3AE80F1E, 0d3ED0EE258B7A8B04;
	fma.rn.f64 	%fd521, %fd520, %fd519, 0d3EF3B2669F02676F;
	fma.rn.f64 	%fd522, %fd521, %fd519, 0d3F1745CBA9AB0956;
	fma.rn.f64 	%fd523, %fd522, %fd519, 0d3F3C71C72D1B5154;
	fma.rn.f64 	%fd524, %fd523, %fd519, 0d3F624924923BE72D;
	fma.rn.f64 	%fd525, %fd524, %fd519, 0d3F8999999999A3C4;
	fma.rn.f64 	%fd526, %fd525, %fd519, 0d3FB5555555555554;
	sub.f64 	%fd527, %fd510, %fd518;
	add.f64 	%fd528, %fd527, %fd527;
	neg.f64 	%fd529, %fd518;
	fma.rn.f64 	%fd530, %fd529, %fd510, %fd528;
	mul.f64 	%fd531, %fd516, %fd530;
	mul.f64 	%fd532, %fd519, %fd526;
	fma.rn.f64 	%fd533, %fd532, %fd518, %fd531;
	xor.b32  	%r256, %r466, -2147483648;
	mov.b32 	%r257, 1127219200;
	mov.b64 	%fd534, {%r256, %r257};
	sub.f64 	%fd535, %fd534, %fd24;
	fma.rn.f64 	%fd536, %fd535, 0d3FE62E42FEFA39EF, %fd518;
	fma.rn.f64 	%fd537, %fd535, 0dBFE62E42FEFA39EF, %fd536;
	sub.f64 	%fd538, %fd537, %fd518;
	sub.f64 	%fd539, %fd533, %fd538;
	fma.rn.f64 	%fd540, %fd535, 0d3C7ABC9E3B39803F, %fd539;
	add.f64 	%fd1151, %fd536, %fd540;
	bra.uni 	$L__BB1_49;
$L__BB1_48:
	fma.rn.f64 	%fd509, %fd1149, 0d7FF0000000000000, 0d7FF0000000000000;
	{
	.reg .b32 %temp; 
	mov.b64 	{%temp, %r248}, %fd1149;
	}
	and.b32  	%r249, %r248, 2147483647;
	setp.eq.s32 	%p56, %r249, 0;
	selp.f64 	%fd1151, 0dFFF0000000000000, %fd509, %p56;
$L__BB1_49:
	mul.f64 	%fd541, %fd29, %fd1151;
	sub.f64 	%fd542, %fd41, %fd541;
	add.f64 	%fd1145, %fd1145, %fd542;
	add.s32 	%r458, %r458, 1;
	setp.eq.s32 	%p58, %r458, %r2;
	@%p58 bra 	$L__BB1_33;
	bra.uni 	$L__BB1_26;
$L__BB1_50:
	fma.rn.f64 	%fd550, %fd1153, 0d7FF0000000000000, 0d7FF0000000000000;
	{
	.reg .b32 %temp; 
	mov.b64 	{%temp, %r264}, %fd1153;
	}
	and.b32  	%r265, %r264, 2147483647;
	setp.eq.s32 	%p63, %r265, 0;
	selp.f64 	%fd1155, 0dFFF0000000000000, %fd550, %p63;
$L__BB1_51:
	mul.f64 	%fd65, %fd54, %fd1155;
	div.rn.f64 	%fd1156, %fd53, %fd55;
	{
	.reg .b32 %temp; 
	mov.b64 	{%temp, %r472}, %fd1156;
	}
	{
	.reg .b32 %temp; 
	mov.b64 	{%r473, %temp}, %fd1156;
	}
	setp.gt.s32 	%p65, %r472, 1048575;
	mov.b32 	%r474, -1023;
	@%p65 bra 	$L__BB1_53;
	mul.f64 	%fd1156, %fd1156, 0d4350000000000000;
	{
	.reg .b32 %temp; 
	mov.b64 	{%temp, %r472}, %fd1156;
	}
	{
	.reg .b32 %temp; 
	mov.b64 	{%r473, %temp}, %fd1156;
	}
	mov.b32 	%r474, -1077;
$L__BB1_53:
	add.s32 	%r276, %r472, -1;
	setp.gt.u32 	%p66, %r276, 2146435070;
	@%p66 bra 	$L__BB1_57;
	shr.u32 	%r279, %r472, 20;
	add.s32 	%r475, %r474, %r279;
	and.b32  	%r280, %r472, 1048575;
	or.b32  	%r281, %r280, 1072693248;
	mov.b64 	%fd1157, {%r473, %r281};
	setp.lt.u32 	%p68, %r281, 1073127583;
	@%p68 bra 	$L__BB1_56;
	{
	.reg .b32 %temp; 
	mov.b64 	{%r282, %temp}, %fd1157;
	}
	{
	.reg .b32 %temp; 
	mov.b64 	{%temp, %r283}, %fd1157;
	}
	add.s32 	%r284, %r283, -1048576;
	mov.b64 	%fd1157, {%r282, %r284};
	add.s32 	%r475, %r475, 1;
$L__BB1_56:
	add.f64 	%fd583, %fd1157, 0dBFF0000000000000;
	add.f64 	%fd584, %fd1157, 0d3FF0000000000000;
	rcp.approx.ftz.f64 	%fd585, %fd584;
	neg.f64 	%fd586, %fd584;
	fma.rn.f64 	%fd587, %fd586, %fd585, 0d3FF0000000000000;
	fma.rn.f64 	%fd588, %fd587, %fd587, %fd587;
	fma.rn.f64 	%fd589, %fd588, %fd585, %fd585;
	mul.f64 	%fd590, %fd583, %fd589;
	fma.rn.f64 	%fd591, %fd583, %fd589, %fd590;
	mul.f64 	%fd592, %fd591, %fd591;
	fma.rn.f64 	%fd593, %fd592, 0d3EB1380B3AE80F1E, 0d3ED0EE258B7A8B04;
	fma.rn.f64 	%fd594, %fd593, %fd592, 0d3EF3B2669F02676F;
	fma.rn.f64 	%fd595, %fd594, %fd592, 0d3F1745CBA9AB0956;
	fma.rn.f64 	%fd596, %fd595, %fd592, 0d3F3C71C72D1B5154;
	fma.rn.f64 	%fd597, %fd596, %fd592, 0d3F624924923BE72D;
	fma.rn.f64 	%fd598, %fd597, %fd592, 0d3F8999999999A3C4;
	fma.rn.f64 	%fd599, %fd598, %fd592, 0d3FB5555555555554;
	sub.f64 	%fd600, %fd583, %fd591;
	add.f64 	%fd601, %fd600, %fd600;
	neg.f64 	%fd602, %fd591;
	fma.rn.f64 	%fd603, %fd602, %fd583, %fd601;
	mul.f64 	%fd604, %fd589, %fd603;
	mul.f64 	%fd605, %fd592, %fd599;
	fma.rn.f64 	%fd606, %fd605, %fd591, %fd604;
	xor.b32  	%r285, %r475, -2147483648;
	mov.b32 	%r286, 1127219200;
	mov.b64 	%fd607, {%r285, %r286};
	sub.f64 	%fd608, %fd607, %fd27;
	fma.rn.f64 	%fd609, %fd608, 0d3FE62E42FEFA39EF, %fd591;
	fma.rn.f64 	%fd610, %fd608, 0dBFE62E42FEFA39EF, %fd609;
	sub.f64 	%fd611, %fd610, %fd591;
	sub.f64 	%fd612, %fd606, %fd611;
	fma.rn.f64 	%fd613, %fd608, 0d3C7ABC9E3B39803F, %fd612;
	add.f64 	%fd1158, %fd609, %fd613;
	bra.uni 	$L__BB1_58;
$L__BB1_57:
	fma.rn.f64 	%fd582, %fd1156, 0d7FF0000000000000, 0d7FF0000000000000;
	{
	.reg .b32 %temp; 
	mov.b64 	{%temp, %r277}, %fd1156;
	}
	and.b32  	%r278, %r277, 2147483647;
	setp.eq.s32 	%p67, %r278, 0;
	selp.f64 	%fd1158, 0dFFF0000000000000, %fd582, %p67;
$L__BB1_58:
	mul.f64 	%fd614, %fd53, %fd1158;
	sub.f64 	%fd615, %fd65, %fd614;
	add.f64 	%fd1159, %fd1159, %fd615;
	add.s32 	%r467, %r467, 1;
	setp.ne.s32 	%p69, %r467, %r2;
	@%p69 bra 	$L__BB1_35;
$L__BB1_59:
	mul.f64 	%fd616, %fd1145, %fd1159;
	setp.gt.f64 	%p70, %fd616, 0d0000000000000000;
	@%p70 bra 	$L__BB1_157;
	setp.lt.s32 	%p71, %r2, 1;
	setp.gt.f64 	%p72, %fd1145, 0d0000000000000000;
	selp.f64 	%fd77, %fd9, %fd1211, %p72;
	selp.f64 	%fd1184, %fd1211, %fd9, %p72;
	add.f64 	%fd619, %fd1211, %fd9;
	mul.f64 	%fd1189, %fd619, 0d3FE0000000000000;
	mov.f64 	%fd1182, 0d0000000000000000;
	@%p71 bra 	$L__BB1_68;
	mov.b32 	%r288, 1127219200;
	mov.b32 	%r289, -2147483648;
	mov.b64 	%fd80, {%r289, %r288};
	mov.f64 	%fd1182, 0d0000000000000000;
	mov.b32 	%r476, 0;
	ld.const.f64 	%fd623, [tau+8];
	mul.f64 	%fd624, %fd623, 0dBFE0000000000000;
	mul.f64 	%fd625, %fd624, %fd1189;
	mov.u64 	%rd123, wi;
$L__BB1_62:
	mul.wide.u32 	%rd120, %r476, 8;
	add.s64 	%rd121, %rd1, %rd120;
	add.s64 	%rd122, %rd2, %rd120;
	ld.local.f64 	%fd85, [%rd121];
	ld.local.f64 	%fd621, [%rd122];
	sub.f64 	%fd622, %fd85, %fd621;
	fma.rn.f64 	%fd626, %fd625, %fd622, %fd85;
	setp.lt.f64 	%p73, %fd626, 0d0000000000000000;
	selp.f64 	%fd86, 0d3DA5FD7FE1796495, %fd626, %p73;
	add.s64 	%rd124, %rd123, %rd120;
	ld.const.f64 	%fd87, [%rd124];
	div.rn.f64 	%fd1162, %fd86, %fd87;
	{
	.reg .b32 %temp; 
	mov.b64 	{%temp, %r477}, %fd1162;
	}
	{
	.reg .b32 %temp; 
	mov.b64 	{%r478, %temp}, %fd1162;
	}
	setp.gt.s32 	%p74, %r477, 1048575;
	mov.b32 	%r479, -1023;
	@%p74 bra 	$L__BB1_64;
	mul.f64 	%fd1162, %fd1162, 0d4350000000000000;
	{
	.reg .b32 %temp; 
	mov.b64 	{%temp, %r477}, %fd1162;
	}
	{
	.reg .b32 %temp; 
	mov.b64 	{%r478, %temp}, %fd1162;
	}
	mov.b32 	%r479, -1077;
$L__BB1_64:
	add.s32 	%r292, %r477, -1;
	setp.gt.u32 	%p75, %r292, 2146435070;
	@%p75 bra 	$L__BB1_77;
	shr.u32 	%r295, %r477, 20;
	add.s32 	%r480, %r479, %r295;
	and.b32  	%r296, %r477, 1048575;
	or.b32  	%r297, %r296, 1072693248;
	mov.b64 	%fd1163, {%r478, %r297};
	setp.lt.u32 	%p77, %r297, 1073127583;
	@%p77 bra 	$L__BB1_67;
	{
	.reg .b32 %temp; 
	mov.b64 	{%r298, %temp}, %fd1163;
	}
	{
	.reg .b32 %temp; 
	mov.b64 	{%temp, %r299}, %fd1163;
	}
	add.s32 	%r300, %r299, -1048576;
	mov.b64 	%fd1163, {%r298, %r300};
	add.s32 	%r480, %r480, 1;
$L__BB1_67:
	add.f64 	%fd628, %fd1163, 0dBFF0000000000000;
	add.f64 	%fd629, %fd1163, 0d3FF0000000000000;
	rcp.approx.ftz.f64 	%fd630, %fd629;
	neg.f64 	%fd631, %fd629;
	fma.rn.f64 	%fd632, %fd631, %fd630, 0d3FF0000000000000;
	fma.rn.f64 	%fd633, %fd632, %fd632, %fd632;
	fma.rn.f64 	%fd634, %fd633, %fd630, %fd630;
	mul.f64 	%fd635, %fd628, %fd634;
	fma.rn.f64 	%fd636, %fd628, %fd634, %fd635;
	mul.f64 	%fd637, %fd636, %fd636;
	fma.rn.f64 	%fd638, %fd637, 0d3EB1380B3AE80F1E, 0d3ED0EE258B7A8B04;
	fma.rn.f64 	%fd639, %fd638, %fd637, 0d3EF3B2669F02676F;
	fma.rn.f64 	%fd640, %fd639, %fd637, 0d3F1745CBA9AB0956;
	fma.rn.f64 	%fd641, %fd640, %fd637, 0d3F3C71C72D1B5154;
	fma.rn.f64 	%fd642, %fd641, %fd637, 0d3F624924923BE72D;
	fma.rn.f64 	%fd643, %fd642, %fd637, 0d3F8999999999A3C4;
	fma.rn.f64 	%fd644, %fd643, %fd637, 0d3FB5555555555554;
	sub.f64 	%fd645, %fd628, %fd636;
	add.f64 	%fd646, %fd645, %fd645;
	neg.f64 	%fd647, %fd636;
	fma.rn.f64 	%fd648, %fd647, %fd628, %fd646;
	mul.f64 	%fd649, %fd634, %fd648;
	mul.f64 	%fd650, %fd637, %fd644;
	fma.rn.f64 	%fd651, %fd650, %fd636, %fd649;
	xor.b32  	%r301, %r480, -2147483648;
	mov.b32 	%r302, 1127219200;
	mov.b64 	%fd652, {%r301, %r302};
	sub.f64 	%fd653, %fd652, %fd80;
	fma.rn.f64 	%fd654, %fd653, 0d3FE62E42FEFA39EF, %fd636;
	fma.rn.f64 	%fd655, %fd653, 0dBFE62E42FEFA39EF, %fd654;
	sub.f64 	%fd656, %fd655, %fd636;
	sub.f64 	%fd657, %fd651, %fd656;
	fma.rn.f64 	%fd658, %fd653, 0d3C7ABC9E3B39803F, %fd657;
	add.f64 	%fd1164, %fd654, %fd658;
	bra.uni 	$L__BB1_78;
$L__BB1_68:
	setp.lt.s32 	%p83, %r2, 1;
	mov.f64 	%fd1210, 0d0000000000000000;
	@%p83 bra 	$L__BB1_96;
	ld.const.f64 	%fd696, [tau+8];
	mul.f64 	%fd82, %fd696, 0dBFE0000000000000;
	mov.b32 	%r316, 1127219200;
	mov.b32 	%r317, -2147483648;
	mov.b64 	%fd83, {%r317, %r316};
	setp.eq.s32 	%p84, %r2, 1;
	mov.f64 	%fd1210, 0d0000000000000000;
	mov.b64 	%rd193, 0;
	@%p84 bra 	$L__BB1_87;
	mov.f64 	%fd1210, 0d0000000000000000;
	mov.b32 	%r489, 0;
	mul.f64 	%fd702, %fd82, %fd1189;
	mov.u64 	%rd129, wi;
	ld.const.u32 	%r345, [nDir];
	and.b32  	%r127, %r345, 2147483646;
$L__BB1_71:
	mul.wide.u32 	%rd126, %r489, 8;
	add.s64 	%rd127, %rd1, %rd126;
	add.s64 	%rd128, %rd2, %rd126;
	ld.local.f64 	%fd698, [%rd127];
	ld.local.f64 	%fd699, [%rd128];
	sub.f64 	%fd125, %fd698, %fd699;
	fma.rn.f64 	%fd703, %fd702, %fd125, %fd698;
	setp.lt.f64 	%p85, %fd703, 0d0000000000000000;
	selp.f64 	%fd704, 0d3DA5FD7FE1796495, %fd703, %p85;
	add.s64 	%rd130, %rd129, %rd126;
	ld.const.f64 	%fd705, [%rd130];
	div.rn.f64 	%fd1175, %fd704, %fd705;
	{
	.reg .b32 %temp; 
	mov.b64 	{%temp, %r490}, %fd1175;
	}
	{
	.reg .b32 %temp; 
	mov.b64 	{%r491, %temp}, %fd1175;
	}
	setp.gt.s32 	%p86, %r490, 1048575;
	mov.b32 	%r492, -1023;
	@%p86 bra 	$L__BB1_73;
	mul.f64 	%fd1175, %fd1175, 0d4350000000000000;
	{
	.reg .b32 %temp; 
	mov.b64 	{%temp, %r490}, %fd1175;
	}
	{
	.reg .b32 %temp; 
	mov.b64 	{%r491, %temp}, %fd1175;
	}
	mov.b32 	%r492, -1077;
$L__BB1_73:
	add.s32 	%r321, %r490, -1;
	setp.gt.u32 	%p87, %r321, 2146435070;
	@%p87 bra 	$L__BB1_100;
	shr.u32 	%r324, %r490, 20;
	add.s32 	%r493, %r492, %r324;
	and.b32  	%r325, %r490, 1048575;
	or.b32  	%r326, %r325, 1072693248;
	mov.b64 	%fd1176, {%r491, %r326};
	setp.lt.u32 	%p89, %r326, 1073127583;
	@%p89 bra 	$L__BB1_76;
	{
	.reg .b32 %temp; 
	mov.b64 	{%r327, %temp}, %fd1176;
	}
	{
	.reg .b32 %temp; 
	mov.b64 	{%temp, %r328}, %fd1176;
	}
	add.s32 	%r329, %r328, -1048576;
	mov.b64 	%fd1176, {%r327, %r329};
	add.s32 	%r493, %r493, 1;
$L__BB1_76:
	add.f64 	%fd707, %fd1176, 0dBFF0000000000000;
	add.f64 	%fd708, %fd1176, 0d3FF0000000000000;
	rcp.approx.ftz.f64 	%fd709, %fd708;
	neg.f64 	%fd710, %fd708;
	fma.rn.f64 	%fd711, %fd710, %fd709, 0d3FF0000000000000;
	fma.rn.f64 	%fd712, %fd711, %fd711, %fd711;
	fma.rn.f64 	%fd713, %fd712, %fd709, %fd709;
	mul.f64 	%fd714, %fd707, %fd713;
	fma.rn.f64 	%fd715, %fd707, %fd713, %fd714;
	mul.f64 	%fd716, %fd715, %fd715;
	fma.rn.f64 	%fd717, %fd716, 0d3EB1380B3AE80F1E, 0d3ED0EE258B7A8B04;
	fma.rn.f64 	%fd718, %fd717, %fd716, 0d3EF3B2669F02676F;
	fma.rn.f64 	%fd719, %fd718, %fd716, 0d3F1745CBA9AB0956;
	fma.rn.f64 	%fd720, %fd719, %fd716, 0d3F3C71C72D1B5154;
	fma.rn.f64 	%fd721, %fd720, %fd716, 0d3F624924923BE72D;
	fma.rn.f64 	%fd722, %fd721, %fd716, 0d3F8999999999A3C4;
	fma.rn.f64 	%fd723, %fd722, %fd716, 0d3FB5555555555554;
	sub.f64 	%fd724, %fd707, %fd715;
	add.f64 	%fd725, %fd724, %fd724;
	neg.f64 	%fd726, %fd715;
	fma.rn.f64 	%fd727, %fd726, %fd707, %fd725;
	mul.f64 	%fd728, %fd713, %fd727;
	mul.f64 	%fd729, %fd716, %fd723;
	fma.rn.f64 	%fd730, %fd729, %fd715, %fd728;
	xor.b32  	%r330, %r493, -2147483648;
	mov.b32 	%r331, 1127219200;
	mov.b64 	%fd731, {%r330, %r331};
	sub.f64 	%fd732, %fd731, %fd83;
	fma.rn.f64 	%fd733, %fd732, 0d3FE62E42FEFA39EF, %fd715;
	fma.rn.f64 	%fd734, %fd732, 0dBFE62E42FEFA39EF, %fd733;
	sub.f64 	%fd735, %fd734, %fd715;
	sub.f64 	%fd736, %fd730, %fd735;
	fma.rn.f64 	%fd737, %fd732, 0d3C7ABC9E3B39803F, %fd736;
	add.f64 	%fd1177, %fd733, %fd737;
	bra.uni 	$L__BB1_101;
$L__BB1_77:
	fma.rn.f64 	%fd627, %fd1162, 0d7FF0000000000000, 0d7FF0000000000000;
	{
	.reg .b32 %temp; 
	mov.b64 	{%temp, %r293}, %fd1162;
	}
	and.b32  	%r294, %r293, 2147483647;
	setp.eq.s32 	%p76, %r294, 0;
	selp.f64 	%fd1164, 0dFFF0000000000000, %fd627, %p76;
$L__BB1_78:
	mul.f64 	%fd97, %fd86, %fd1164;
	div.rn.f64 	%fd1165, %fd85, %fd87;
	{
	.reg .b32 %temp; 
	mov.b64 	{%temp, %r481}, %fd1165;
	}
	{
	.reg .b32 %temp; 
	mov.b64 	{%r482, %temp}, %fd1165;
	}
	setp.gt.s32 	%p78, %r481, 1048575;
	mov.b32 	%r483, -1023;
	@%p78 bra 	$L__BB1_80;
	mul.f64 	%fd1165, %fd1165, 0d4350000000000000;
	{
	.reg .b32 %temp; 
	mov.b64 	{%temp, %r481}, %fd1165;
	}
	{
	.reg .b32 %temp; 
	mov.b64 	{%r482, %temp}, %fd1165;
	}
	mov.b32 	%r483, -1077;
$L__BB1_80:
	add.s32 	%r305, %r481, -1;
	setp.gt.u32 	%p79, %r305, 2146435070;
	@%p79 bra 	$L__BB1_84;
	shr.u32 	%r308, %r481, 20;
	add.s32 	%r484, %r483, %r308;
	and.b32  	%r309, %r481, 1048575;
	or.b32  	%r310, %r309, 1072693248;
	mov.b64 	%fd1166, {%r482, %r310};
	setp.lt.u32 	%p81, %r310, 1073127583;
	@%p81 bra 	$L__BB1_83;
	{
	.reg .b32 %temp; 
	mov.b64 	{%r311, %temp}, %fd1166;
	}
	{
	.reg .b32 %temp; 
	mov.b64 	{%temp, %r312}, %fd1166;
	}
	add.s32 	%r313, %r312, -1048576;
	mov.b64 	%fd1166, {%r311, %r313};
	add.s32 	%r484, %r484, 1;
$L__BB1_83:
	add.f64 	%fd660, %fd1166, 0dBFF0000000000000;
	add.f64 	%fd661, %fd1166, 0d3FF0000000000000;
	rcp.approx.ftz.f64 	%fd662, %fd661;
	neg.f64 	%fd663, %fd661;
	fma.rn.f64 	%fd664, %fd663, %fd662, 0d3FF0000000000000;
	fma.rn.f64 	%fd665, %fd664, %fd664, %fd664;
	fma.rn.f64 	%fd666, %fd665, %fd662, %fd662;
	mul.f64 	%fd667, %fd660, %fd666;
	fma.rn.f64 	%fd668, %fd660, %fd666, %fd667;
	mul.f64 	%fd669, %fd668, %fd668;
	fma.rn.f64 	%fd670, %fd669, 0d3EB1380B3AE80F1E, 0d3ED0EE258B7A8B04;
	fma.rn.f64 	%fd671, %fd670, %fd669, 0d3EF3B2669F02676F;
	fma.rn.f64 	%fd672, %fd671, %fd669, 0d3F1745CBA9AB0956;
	fma.rn.f64 	%fd673, %fd672, %fd669, 0d3F3C71C72D1B5154;
	fma.rn.f64 	%fd674, %fd673, %fd669, 0d3F624924923BE72D;
	fma.rn.f64 	%fd675, %fd674, %fd669, 0d3F8999999999A3C4;
	fma.rn.f64 	%fd676, %fd675, %fd669, 0d3FB5555555555554;
	sub.f64 	%fd677, %fd660, %fd668;
	add.f64 	%fd678, %fd677, %fd677;
	neg.f64 	%fd679, %fd668;
	fma.rn.f64 	%fd680, %fd679, %fd660, %fd678;
	mul.f64 	%fd681, %fd666, %fd680;
	mul.f64 	%fd682, %fd669, %fd676;
	fma.rn.f64 	%fd683, %fd682, %fd668, %fd681;
	xor.b32  	%r314, %r484, -2147483648;
	mov.b32 	%r315, 1127219200;
	mov.b64 	%fd684, {%r314, %r315};
	sub.f64 	%fd685, %fd684, %fd80;
	fma.rn.f64 	%fd686, %fd685, 0d3FE62E42FEFA39EF, %fd668;
	fma.rn.f64 	%fd687, %fd685, 0dBFE62E42FEFA39EF, %fd686;
	sub.f64 	%fd688, %fd687, %fd668;
	sub.f64 	%fd689, %fd683, %fd688;
	fma.rn.f64 	%fd690, %fd685, 0d3C7ABC9E3B39803F, %fd689;
	add.f64 	%fd1167, %fd686, %fd690;
	bra.uni 	$L__BB1_85;
$L__BB1_84:
	fma.rn.f64 	%fd659, %fd1165, 0d7FF0000000000000, 0d7FF0000000000000;
	{
	.reg .b32 %temp; 
	mov.b64 	{%temp, %r306}, %fd1165;
	}
	and.b32  	%r307, %r306, 2147483647;
	setp.eq.s32 	%p80, %r307, 0;
	selp.f64 	%fd1167, 0dFFF0000000000000, %fd659, %p80;
$L__BB1_85:
	mul.f64 	%fd691, %fd85, %fd1167;
	sub.f64 	%fd692, %fd97, %fd691;
	add.f64 	%fd1182, %fd1182, %fd692;
	add.s32 	%r476, %r476, 1;
	setp.eq.s32 	%p82, %r476, %r2;
	@%p82 bra 	$L__BB1_68;
	bra.uni 	$L__BB1_62;
$L__BB1_86:
	cvt.u64.u32 	%rd193, %r127;
$L__BB1_87:
	ld.const.u32 	%r346, [nDir];
	and.b32  	%r347, %r346, 1;
	setp.eq.b32 	%p96, %r347, 1;
	not.pred 	%p97, %p96;
	@%p97 bra 	$L__BB1_96;
	shl.b64 	%rd136, %rd193, 3;
	add.s64 	%rd137, %rd1, %rd136;
	add.s64 	%rd138, %rd2, %rd136;
	ld.local.f64 	%fd782, [%rd137];
	ld.local.f64 	%fd783, [%rd138];
	sub.f64 	%fd784, %fd782, %fd783;
	ld.const.f64 	%fd785, [tau+8];
	mul.f64 	%fd786, %fd785, 0dBFE0000000000000;
	mul.f64 	%fd787, %fd786, %fd1189;
	fma.rn.f64 	%fd788, %fd787, %fd784, %fd782;
	setp.lt.f64 	%p98, %fd788, 0d0000000000000000;
	selp.f64 	%fd789, 0d3DA5FD7FE1796495, %fd788, %p98;
	mul.f64 	%fd110, %fd784, %fd82;
	mov.u64 	%rd139, wi;
	add.s64 	%rd140, %rd139, %rd136;
	ld.const.f64 	%fd790, [%rd140];
	div.rn.f64 	%fd1170, %fd789, %fd790;
	{
	.reg .b32 %temp; 
	mov.b64 	{%temp, %r485}, %fd1170;
	}
	{
	.reg .b32 %temp; 
	mov.b64 	{%r486, %temp}, %fd1170;
	}
	setp.gt.s32 	%p99, %r485, 1048575;
	mov.b32 	%r487, -1023;
	@%p99 bra 	$L__BB1_90;
	mul.f64 	%fd1170, %fd1170, 0d4350000000000000;
	{
	.reg .b32 %temp; 
	mov.b64 	{%temp, %r485}, %fd1170;
	}
	{
	.reg .b32 %temp; 
	mov.b64 	{%r486, %temp}, %fd1170;
	}
	mov.b32 	%r487, -1077;
$L__BB1_90:
	add.s32 	%r350, %r485, -1;
	setp.lt.u32 	%p100, %r350, 2146435071;
	@%p100 bra 	$L__BB1_92;
	fma.rn.f64 	%fd791, %fd1170, 0d7FF0000000000000, 0d7FF0000000000000;
	{
	.reg .b32 %temp; 
	mov.b64 	{%temp, %r351}, %fd1170;
	}
	and.b32  	%r352, %r351, 2147483647;
	setp.eq.s32 	%p101, %r352, 0;
	selp.f64 	%fd1172, 0dFFF0000000000000, %fd791, %p101;
	bra.uni 	$L__BB1_95;
$L__BB1_92:
	shr.u32 	%r353, %r485, 20;
	add.s32 	%r488, %r487, %r353;
	and.b32  	%r354, %r485, 1048575;
	or.b32  	%r355, %r354, 1072693248;
	mov.b64 	%fd1171, {%r486, %r355};
	setp.lt.u32 	%p102, %r355, 1073127583;
	@%p102 bra 	$L__BB1_94;
	{
	.reg .b32 %temp; 
	mov.b64 	{%r356, %temp}, %fd1171;
	}
	{
	.reg .b32 %temp; 
	mov.b64 	{%temp, %r357}, %fd1171;
	}
	add.s32 	%r358, %r357, -1048576;
	mov.b64 	%fd1171, {%r356, %r358};
	add.s32 	%r488, %r488, 1;
$L__BB1_94:
	add.f64 	%fd792, %fd1171, 0dBFF0000000000000;
	add.f64 	%fd793, %fd1171, 0d3FF0000000000000;
	rcp.approx.ftz.f64 	%fd794, %fd793;
	neg.f64 	%fd795, %fd793;
	fma.rn.f64 	%fd796, %fd795, %fd794, 0d3FF0000000000000;
	fma.rn.f64 	%fd797, %fd796, %fd796, %fd796;
	fma.rn.f64 	%fd798, %fd797, %fd794, %fd794;
	mul.f64 	%fd799, %fd792, %fd798;
	fma.rn.f64 	%fd800, %fd792, %fd798, %fd799;
	mul.f64 	%fd801, %fd800, %fd800;
	fma.rn.f64 	%fd802, %fd801, 0d3EB1380B3AE80F1E, 0d3ED0EE258B7A8B04;
	fma.rn.f64 	%fd803, %fd802, %fd801, 0d3EF3B2669F02676F;
	fma.rn.f64 	%fd804, %fd803, %fd801, 0d3F1745CBA9AB0956;
	fma.rn.f64 	%fd805, %fd804, %fd801, 0d3F3C71C72D1B5154;
	fma.rn.f64 	%fd806, %fd805, %fd801, 0d3F624924923BE72D;
	fma.rn.f64 	%fd807, %fd806, %fd801, 0d3F8999999999A3C4;
	fma.rn.f64 	%fd808, %fd807, %fd801, 0d3FB5555555555554;
	sub.f64 	%fd809, %fd792, %fd800;
	add.f64 	%fd810, %fd809, %fd809;
	neg.f64 	%fd811, %fd800;
	fma.rn.f64 	%fd812, %fd811, %fd792, %fd810;
	mul.f64 	%fd813, %fd798, %fd812;
	mul.f64 	%fd814, %fd801, %fd808;
	fma.rn.f64 	%fd815, %fd814, %fd800, %fd813;
	xor.b32  	%r359, %r488, -2147483648;
	mov.b32 	%r360, 1127219200;
	mov.b64 	%fd816, {%r359, %r360};
	sub.f64 	%fd817, %fd816, %fd83;
	fma.rn.f64 	%fd818, %fd817, 0d3FE62E42FEFA39EF, %fd800;
	fma.rn.f64 	%fd819, %fd817, 0dBFE62E42FEFA39EF, %fd818;
	sub.f64 	%fd820, %fd819, %fd800;
	sub.f64 	%fd821, %fd815, %fd820;
	fma.rn.f64 	%fd822, %fd817, 0d3C7ABC9E3B39803F, %fd821;
	add.f64 	%fd1172, %fd818, %fd822;
$L__BB1_95:
	add.f64 	%fd823, %fd1172, 0d3FF0000000000000;
	fma.rn.f64 	%fd1210, %fd110, %fd823, %fd1210;
$L__BB1_96:
	mov.b32 	%r362, 1127219200;
	mov.b32 	%r363, -2147483648;
	mov.b64 	%fd122, {%r363, %r362};
	ld.const.f64 	%fd824, [tau+8];
	mul.f64 	%fd123, %fd824, 0dBFE0000000000000;
	ld.const.u32 	%r364, [nDir];
	max.s32 	%r365, %r364, 1;
	and.b32  	%r103, %r365, 1;
	and.b32  	%r104, %r365, 2147483646;
	mov.b32 	%r498, 0;
	mov.u64 	%rd141, wi;
	mov.f64 	%fd1211, %fd77;
	mov.f64 	%fd1186, %fd1189;
$L__BB1_97:
	mov.f64 	%fd151, %fd1211;
	sub.f64 	%fd825, %fd1186, %fd151;
	mul.f64 	%fd826, %fd825, %fd1210;
	sub.f64 	%fd827, %fd826, %fd1182;
	sub.f64 	%fd828, %fd1186, %fd1184;
	mul.f64 	%fd829, %fd828, %fd1210;
	sub.f64 	%fd830, %fd829, %fd1182;
	mul.f64 	%fd831, %fd827, %fd830;
	setp.ge.f64 	%p103, %fd831, 0d0000000000000000;
	@%p103 bra 	$L__BB1_99;
	mul.f64 	%fd832, %fd1189, %fd1210;
	sub.f64 	%fd833, %fd832, %fd1182;
	add.f64 	%fd834, %fd833, 0dBFF0000000000000;
	abs.f64 	%fd835, %fd834;
	setp.leu.f64 	%p104, %fd835, 0d3FF0000000000000;
	@%p104 bra 	$L__BB1_109;
$L__BB1_99:
	sub.f64 	%fd836, %fd151, %fd1184;
	mul.f64 	%fd1188, %fd836, 0d3FE0000000000000;
	sub.f64 	%fd1211, %fd1184, %fd151;
	setp.eq.f64 	%p106, %fd1184, %fd1211;
	@%p106 bra 	$L__BB1_157;
	bra.uni 	$L__BB1_110;
$L__BB1_100:
	fma.rn.f64 	%fd706, %fd1175, 0d7FF0000000000000, 0d7FF0000000000000;
	{
	.reg .b32 %temp; 
	mov.b64 	{%temp, %r322}, %fd1175;
	}
	and.b32  	%r323, %r322, 2147483647;
	setp.eq.s32 	%p88, %r323, 0;
	selp.f64 	%fd1177, 0dFFF0000000000000, %fd706, %p88;
$L__BB1_101:
	add.f64 	%fd738, %fd1177, 0d3FF0000000000000;
	mul.f64 	%fd739, %fd125, %fd82;
	fma.rn.f64 	%fd135, %fd739, %fd738, %fd1210;
	mul.wide.u32 	%rd131, %r489, 8;
	add.s64 	%rd132, %rd1, %rd131;
	add.s64 	%rd133, %rd2, %rd131;
	ld.local.f64 	%fd740, [%rd132+8];
	ld.local.f64 	%fd741, [%rd133+8];
	sub.f64 	%fd136, %fd740, %fd741;
	mul.f64 	%fd744, %fd82, %fd1189;
	fma.rn.f64 	%fd745, %fd744, %fd136, %fd740;
	setp.lt.f64 	%p90, %fd745, 0d0000000000000000;
	selp.f64 	%fd746, 0d3DA5FD7FE1796495, %fd745, %p90;
	add.s64 	%rd135, %rd129, %rd131;
	ld.const.f64 	%fd747, [%rd135+8];
	div.rn.f64 	%fd1178, %fd746, %fd747;
	{
	.reg .b32 %temp; 
	mov.b64 	{%temp, %r494}, %fd1178;
	}
	{
	.reg .b32 %temp; 
	mov.b64 	{%r495, %temp}, %fd1178;
	}
	setp.gt.s32 	%p91, %r494, 1048575;
	mov.b32 	%r496, -1023;
	@%p91 bra 	$L__BB1_103;
	mul.f64 	%fd1178, %fd1178, 0d4350000000000000;
	{
	.reg .b32 %temp; 
	mov.b64 	{%temp, %r494}, %fd1178;
	}
	{
	.reg .b32 %temp; 
	mov.b64 	{%r495, %temp}, %fd1178;
	}
	mov.b32 	%r496, -1077;
$L__BB1_103:
	add.s32 	%r334, %r494, -1;
	setp.lt.u32 	%p92, %r334, 2146435071;
	@%p92 bra 	$L__BB1_105;
	fma.rn.f64 	%fd748, %fd1178, 0d7FF0000000000000, 0d7FF0000000000000;
	{
	.reg .b32 %temp; 
	mov.b64 	{%temp, %r335}, %fd1178;
	}
	and.b32  	%r336, %r335, 2147483647;
	setp.eq.s32 	%p93, %r336, 0;
	selp.f64 	%fd1180, 0dFFF0000000000000, %fd748, %p93;
	bra.uni 	$L__BB1_108;
$L__BB1_105:
	shr.u32 	%r337, %r494, 20;
	add.s32 	%r497, %r496, %r337;
	and.b32  	%r338, %r494, 1048575;
	or.b32  	%r339, %r338, 1072693248;
	mov.b64 	%fd1179, {%r495, %r339};
	setp.lt.u32 	%p94, %r339, 1073127583;
	@%p94 bra 	$L__BB1_107;
	{
	.reg .b32 %temp; 
	mov.b64 	{%r340, %temp}, %fd1179;
	}
	{
	.reg .b32 %temp; 
	mov.b64 	{%temp, %r341}, %fd1179;
	}
	add.s32 	%r342, %r341, -1048576;
	mov.b64 	%fd1179, {%r340, %r342};
	add.s32 	%r497, %r497, 1;
$L__BB1_107:
	add.f64 	%fd749, %fd1179, 0dBFF0000000000000;
	add.f64 	%fd750, %fd1179, 0d3FF0000000000000;
	rcp.approx.ftz.f64 	%fd751, %fd750;
	neg.f64 	%fd752, %fd750;
	fma.rn.f64 	%fd753, %fd752, %fd751, 0d3FF0000000000000;
	fma.rn.f64 	%fd754, %fd753, %fd753, %fd753;
	fma.rn.f64 	%fd755, %fd754, %fd751, %fd751;
	mul.f64 	%fd756, %fd749, %fd755;
	fma.rn.f64 	%fd757, %fd749, %fd755, %fd756;
	mul.f64 	%fd758, %fd757, %fd757;
	fma.rn.f64 	%fd759, %fd758, 0d3EB1380B3AE80F1E, 0d3ED0EE258B7A8B04;
	fma.rn.f64 	%fd760, %fd759, %fd758, 0d3EF3B2669F02676F;
	fma.rn.f64 	%fd761, %fd760, %fd758, 0d3F1745CBA9AB0956;
	fma.rn.f64 	%fd762, %fd761, %fd758, 0d3F3C71C72D1B5154;
	fma.rn.f64 	%fd763, %fd762, %fd758, 0d3F624924923BE72D;
	fma.rn.f64 	%fd764, %fd763, %fd758, 0d3F8999999999A3C4;
	fma.rn.f64 	%fd765, %fd764, %fd758, 0d3FB5555555555554;
	sub.f64 	%fd766, %fd749, %fd757;
	add.f64 	%fd767, %fd766, %fd766;
	neg.f64 	%fd768, %fd757;
	fma.rn.f64 	%fd769, %fd768, %fd749, %fd767;
	mul.f64 	%fd770, %fd755, %fd769;
	mul.f64 	%fd771, %fd758, %fd765;
	fma.rn.f64 	%fd772, %fd771, %fd757, %fd770;
	xor.b32  	%r343, %r497, -2147483648;
	mov.b32 	%r344, 1127219200;
	mov.b64 	%fd773, {%r343, %r344};
	sub.f64 	%fd774, %fd773, %fd83;
	fma.rn.f64 	%fd775, %fd774, 0d3FE62E42FEFA39EF, %fd757;
	fma.rn.f64 	%fd776, %fd774, 0dBFE62E42FEFA39EF, %fd775;
	sub.f64 	%fd777, %fd776, %fd757;
	sub.f64 	%fd778, %fd772, %fd777;
	fma.rn.f64 	%fd779, %fd774, 0d3C7ABC9E3B39803F, %fd778;
	add.f64 	%fd1180, %fd775, %fd779;
$L__BB1_108:
	add.f64 	%fd780, %fd1180, 0d3FF0000000000000;
	mul.f64 	%fd781, %fd136, %fd82;
	fma.rn.f64 	%fd1210, %fd781, %fd780, %fd135;
	add.s32 	%r489, %r489, 2;
	setp.eq.s32 	%p95, %r489, %r127;
	@%p95 bra 	$L__BB1_86;
	bra.uni 	$L__BB1_71;
$L__BB1_109:
	div.rn.f64 	%fd1188, %fd1182, %fd1210;
	sub.f64 	%fd1211, %fd1186, %fd1188;
	setp.eq.f64 	%p105, %fd1186, %fd1211;
	mov.f64 	%fd1189, %fd1186;
	@%p105 bra 	$L__BB1_157;
$L__BB1_110:
	mov.f64 	%fd1186, %fd1211;
	abs.f64 	%fd837, %fd1188;
	setp.lt.f64 	%p107, %fd837, 0d3F1A36E2EB1C432D;
	@%p107 bra 	$L__BB1_157;
	ld.const.u32 	%r129, [nDir];
	setp.lt.s32 	%p108, %r129, 1;
	mov.f64 	%fd1182, 0d0000000000000000;
	@%p108 bra 	$L__BB1_119;
	neg.s32 	%r499, %r129;
	mov.f64 	%fd1182, 0d0000000000000000;
	mov.u64 	%rd194, %rd1;
	mov.u64 	%rd195, %rd2;
	mov.u64 	%rd196, %rd141;
$L__BB1_113:
	ld.local.f64 	%fd162, [%rd194];
	ld.local.f64 	%fd840, [%rd195];
	sub.f64 	%fd841, %fd162, %fd840;
	ld.const.f64 	%fd842, [tau+8];
	mul.f64 	%fd843, %fd842, 0dBFE0000000000000;
	mul.f64 	%fd844, %fd843, %fd1186;
	fma.rn.f64 	%fd845, %fd844, %fd841, %fd162;
	setp.lt.f64 	%p109, %fd845, 0d0000000000000000;
	selp.f64 	%fd163, 0d3DA5FD7FE1796495, %fd845, %p109;
	ld.const.f64 	%fd846, [%rd196];
	div.rn.f64 	%fd1192, %fd163, %fd846;
	{
	.reg .b32 %temp; 
	mov.b64 	{%temp, %r500}, %fd1192;
	}
	{
	.reg .b32 %temp; 
	mov.b64 	{%r501, %temp}, %fd1192;
	}
	setp.gt.s32 	%p110, %r500, 1048575;
	mov.b32 	%r502, -1023;
	@%p110 bra 	$L__BB1_115;
	mul.f64 	%fd1192, %fd1192, 0d4350000000000000;
	{
	.reg .b32 %temp; 
	mov.b64 	{%temp, %r500}, %fd1192;
	}
	{
	.reg .b32 %temp; 
	mov.b64 	{%r501, %temp}, %fd1192;
	}
	mov.b32 	%r502, -1077;
$L__BB1_115:
	add.s32 	%r368, %r500, -1;
	setp.gt.u32 	%p111, %r368, 2146435070;
	@%p111 bra 	$L__BB1_128;
	shr.u32 	%r371, %r500, 20;
	add.s32 	%r503, %r502, %r371;
	and.b32  	%r372, %r500, 1048575;
	or.b32  	%r373, %r372, 1072693248;
	mov.b64 	%fd1193, {%r501, %r373};
	setp.lt.u32 	%p113, %r373, 1073127583;
	@%p113 bra 	$L__BB1_118;
	{
	.reg .b32 %temp; 
	mov.b64 	{%r374, %temp}, %fd1193;
	}
	{
	.reg .b32 %temp; 
	mov.b64 	{%temp, %r375}, %fd1193;
	}
	add.s32 	%r376, %r375, -1048576;
	mov.b64 	%fd1193, {%r374, %r376};
	add.s32 	%r503, %r503, 1;
$L__BB1_118:
	add.f64 	%fd848, %fd1193, 0dBFF0000000000000;
	add.f64 	%fd849, %fd1193, 0d3FF0000000000000;
	rcp.approx.ftz.f64 	%fd850, %fd849;
	neg.f64 	%fd851, %fd849;
	fma.rn.f64 	%fd852, %fd851, %fd850, 0d3FF0000000000000;
	fma.rn.f64 	%fd853, %fd852, %fd852, %fd852;
	fma.rn.f64 	%fd854, %fd853, %fd850, %fd850;
	mul.f64 	%fd855, %fd848, %fd854;
	fma.rn.f64 	%fd856, %fd848, %fd854, %fd855;
	mul.f64 	%fd857, %fd856, %fd856;
	fma.rn.f64 	%fd858, %fd857, 0d3EB1380B3AE80F1E, 0d3ED0EE258B7A8B04;
	fma.rn.f64 	%fd859, %fd858, %fd857, 0d3EF3B2669F02676F;
	fma.rn.f64 	%fd860, %fd859, %fd857, 0d3F1745CBA9AB0956;
	fma.rn.f64 	%fd861, %fd860, %fd857, 0d3F3C71C72D1B5154;
	fma.rn.f64 	%fd862, %fd861, %fd857, 0d3F624924923BE72D;
	fma.rn.f64 	%fd863, %fd862, %fd857, 0d3F8999999999A3C4;
	fma.rn.f64 	%fd864, %fd863, %fd857, 0d3FB5555555555554;
	sub.f64 	%fd865, %fd848, %fd856;
	add.f64 	%fd866, %fd865, %fd865;
	neg.f64 	%fd867, %fd856;
	fma.rn.f64 	%fd868, %fd867, %fd848, %fd866;
	mul.f64 	%fd869, %fd854, %fd868;
	mul.f64 	%fd870, %fd857, %fd864;
	fma.rn.f64 	%fd871, %fd870, %fd856, %fd869;
	xor.b32  	%r377, %r503, -2147483648;
	mov.b32 	%r378, 1127219200;
	mov.b64 	%fd872, {%r377, %r378};
	sub.f64 	%fd873, %fd872, %fd122;
	fma.rn.f64 	%fd874, %fd873, 0d3FE62E42FEFA39EF, %fd856;
	fma.rn.f64 	%fd875, %fd873, 0dBFE62E42FEFA39EF, %fd874;
	sub.f64 	%fd876, %fd875, %fd856;
	sub.f64 	%fd877, %fd871, %fd876;
	fma.rn.f64 	%fd878, %fd873, 0d3C7ABC9E3B39803F, %fd877;
	add.f64 	%fd1194, %fd874, %fd878;
	bra.uni 	$L__BB1_129;
$L__BB1_119:
	ld.const.u32 	%r131, [nDir];
	setp.lt.s32 	%p119, %r131, 1;
	mov.f64 	%fd1210, 0d0000000000000000;
	@%p119 bra 	$L__BB1_156;
	setp.lt.s32 	%p120, %r131, 2;
	mov.f64 	%fd1210, 0d0000000000000000;
	mov.b64 	%rd197, 0;
	@%p120 bra 	$L__BB1_147;
	mov.f64 	%fd1210, 0d0000000000000000;
	mov.b32 	%r508, 0;
$L__BB1_122:
	mul.wide.u32 	%rd143, %r508, 8;
	add.s64 	%rd144, %rd1, %rd143;
	add.s64 	%rd145, %rd2, %rd143;
	ld.local.f64 	%fd918, [%rd144];
	ld.local.f64 	%fd919, [%rd145];
	sub.f64 	%fd185, %fd918, %fd919;
	ld.const.f64 	%fd920, [tau+8];
	mul.f64 	%fd921, %fd920, 0dBFE0000000000000;
	mul.f64 	%fd922, %fd921, %fd1186;
	fma.rn.f64 	%fd923, %fd922, %fd185, %fd918;
	setp.lt.f64 	%p121, %fd923, 0d0000000000000000;
	selp.f64 	%fd924, 0d3DA5FD7FE1796495, %fd923, %p121;
	mov.u64 	%rd146, wi;
	add.s64 	%rd147, %rd146, %rd143;
	ld.const.f64 	%fd925, [%rd147];
	div.rn.f64 	%fd1199, %fd924, %fd925;
	{
	.reg .b32 %temp; 
	mov.b64 	{%temp, %r509}, %fd1199;
	}
	{
	.reg .b32 %temp; 
	mov.b64 	{%r510, %temp}, %fd1199;
	}
	setp.gt.s32 	%p122, %r509, 1048575;
	mov.b32 	%r511, -1023;
	@%p122 bra 	$L__BB1_124;
	mul.f64 	%fd1199, %fd1199, 0d4350000000000000;
	{
	.reg .b32 %temp; 
	mov.b64 	{%temp, %r509}, %fd1199;
	}
	{
	.reg .b32 %temp; 
	mov.b64 	{%r510, %temp}, %fd1199;
	}
	mov.b32 	%r511, -1077;
$L__BB1_124:
	add.s32 	%r395, %r509, -1;
	setp.gt.u32 	%p123, %r395, 2146435070;
	@%p123 bra 	$L__BB1_137;
	shr.u32 	%r398, %r509, 20;
	add.s32 	%r512, %r511, %r398;
	and.b32  	%r399, %r509, 1048575;
	or.b32  	%r400, %r399, 1072693248;
	mov.b64 	%fd1200, {%r510, %r400};
	setp.lt.u32 	%p125, %r400, 1073127583;
	@%p125 bra 	$L__BB1_127;
	{
	.reg .b32 %temp; 
	mov.b64 	{%r401, %temp}, %fd1200;
	}
	{
	.reg .b32 %temp; 
	mov.b64 	{%temp, %r402}, %fd1200;
	}
	add.s32 	%r403, %r402, -1048576;
	mov.b64 	%fd1200, {%r401, %r403};
	add.s32 	%r512, %r512, 1;
$L__BB1_127:
	add.f64 	%fd927, %fd1200, 0dBFF0000000000000;
	add.f64 	%fd928, %fd1200, 0d3FF0000000000000;
	rcp.approx.ftz.f64 	%fd929, %fd928;
	neg.f64 	%fd930, %fd928;
	fma.rn.f64 	%fd931, %fd930, %fd929, 0d3FF0000000000000;
	fma.rn.f64 	%fd932, %fd931, %fd931, %fd931;
	fma.rn.f64 	%fd933, %fd932, %fd929, %fd929;
	mul.f64 	%fd934, %fd927, %fd933;
	fma.rn.f64 	%fd935, %fd927, %fd933, %fd934;
	mul.f64 	%fd936, %fd935, %fd935;
	fma.rn.f64 	%fd937, %fd936, 0d3EB1380B3AE80F1E, 0d3ED0EE258B7A8B04;
	fma.rn.f64 	%fd938, %fd937, %fd936, 0d3EF3B2669F02676F;
	fma.rn.f64 	%fd939, %fd938, %fd936, 0d3F1745CBA9AB0956;
	fma.rn.f64 	%fd940, %fd939, %fd936, 0d3F3C71C72D1B5154;
	fma.rn.f64 	%fd941, %fd940, %fd936, 0d3F624924923BE72D;
	fma.rn.f64 	%fd942, %fd941, %fd936, 0d3F8999999999A3C4;
	fma.rn.f64 	%fd943, %fd942, %fd936, 0d3FB5555555555554;
	sub.f64 	%fd944, %fd927, %fd935;
	add.f64 	%fd945, %fd944, %fd944;
	neg.f64 	%fd946, %fd935;
	fma.rn.f64 	%fd947, %fd946, %fd927, %fd945;
	mul.f64 	%fd948, %fd933, %fd947;
	mul.f64 	%fd949, %fd936, %fd943;
	fma.rn.f64 	%fd950, %fd949, %fd935, %fd948;
	xor.b32  	%r404, %r512, -2147483648;
	mov.b32 	%r405, 1127219200;
	mov.b64 	%fd951, {%r404, %r405};
	sub.f64 	%fd952, %fd951, %fd122;
	fma.rn.f64 	%fd953, %fd952, 0d3FE62E42FEFA39EF, %fd935;
	fma.rn.f64 	%fd954, %fd952, 0dBFE62E42FEFA39EF, %fd953;
	sub.f64 	%fd955, %fd954, %fd935;
	sub.f64 	%fd956, %fd950, %fd955;
	fma.rn.f64 	%fd957, %fd952, 0d3C7ABC9E3B39803F, %fd956;
	add.f64 	%fd1201, %fd953, %fd957;
	bra.uni 	$L__BB1_138;
$L__BB1_128:
	fma.rn.f64 	%fd847, %fd1192, 0d7FF0000000000000, 0d7FF0000000000000;
	{
	.reg .b32 %temp; 
	mov.b64 	{%temp, %r369}, %fd1192;
	}
	and.b32  	%r370, %r369, 2147483647;
	setp.eq.s32 	%p112, %r370, 0;
	selp.f64 	%fd1194, 0dFFF0000000000000, %fd847, %p112;
$L__BB1_129:
	mul.f64 	%fd173, %fd163, %fd1194;
	ld.const.f64 	%fd879, [%rd196];
	div.rn.f64 	%fd1195, %fd162, %fd879;
	{
	.reg .b32 %temp; 
	mov.b64 	{%temp, %r504}, %fd1195;
	}
	{
	.reg .b32 %temp; 
	mov.b64 	{%r505, %temp}, %fd1195;
	}
	setp.gt.s32 	%p114, %r504, 1048575;
	mov.b32 	%r506, -1023;
	@%p114 bra 	$L__BB1_131;
	mul.f64 	%fd1195, %fd1195, 0d4350000000000000;
	{
	.reg .b32 %temp; 
	mov.b64 	{%temp, %r504}, %fd1195;
	}
	{
	.reg .b32 %temp; 
	mov.b64 	{%r505, %temp}, %fd1195;
	}
	mov.b32 	%r506, -1077;
$L__BB1_131:
	add.s32 	%r381, %r504, -1;
	setp.gt.u32 	%p115, %r381, 2146435070;
	@%p115 bra 	$L__BB1_135;
	shr.u32 	%r384, %r504, 20;
	add.s32 	%r507, %r506, %r384;
	and.b32  	%r385, %r504, 1048575;
	or.b32  	%r386, %r385, 1072693248;
	mov.b64 	%fd1196, {%r505, %r386};
	setp.lt.u32 	%p117, %r386, 1073127583;
	@%p117 bra 	$L__BB1_134;
	{
	.reg .b32 %temp; 
	mov.b64 	{%r387, %temp}, %fd1196;
	}
	{
	.reg .b32 %temp; 
	mov.b64 	{%temp, %r388}, %fd1196;
	}
	add.s32 	%r389, %r388, -1048576;
	mov.b64 	%fd1196, {%r387, %r389};
	add.s32 	%r507, %r507, 1;
$L__BB1_134:
	add.f64 	%fd881, %fd1196, 0dBFF0000000000000;
	add.f64 	%fd882, %fd1196, 0d3FF0000000000000;
	rcp.approx.ftz.f64 	%fd883, %fd882;
	neg.f64 	%fd884, %fd882;
	fma.rn.f64 	%fd885, %fd884, %fd883, 0d3FF0000000000000;
	fma.rn.f64 	%fd886, %fd885, %fd885, %fd885;
	fma.rn.f64 	%fd887, %fd886, %fd883, %fd883;
	mul.f64 	%fd888, %fd881, %fd887;
	fma.rn.f64 	%fd889, %fd881, %fd887, %fd888;
	mul.f64 	%fd890, %fd889, %fd889;
	fma.rn.f64 	%fd891, %fd890, 0d3EB1380B3AE80F1E, 0d3ED0EE258B7A8B04;
	fma.rn.f64 	%fd892, %fd891, %fd890, 0d3EF3B2669F02676F;
	fma.rn.f64 	%fd893, %fd892, %fd890, 0d3F1745CBA9AB0956;
	fma.rn.f64 	%fd894, %fd893, %fd890, 0d3F3C71C72D1B5154;
	fma.rn.f64 	%fd895, %fd894, %fd890, 0d3F624924923BE72D;
	fma.rn.f64 	%fd896, %fd895, %fd890, 0d3F8999999999A3C4;
	fma.rn.f64 	%fd897, %fd896, %fd890, 0d3FB5555555555554;
	sub.f64 	%fd898, %fd881, %fd889;
	add.f64 	%fd899, %fd898, %fd898;
	neg.f64 	%fd900, %fd889;
	fma.rn.f64 	%fd901, %fd900, %fd881, %fd899;
	mul.f64 	%fd902, %fd887, %fd901;
	mul.f64 	%fd903, %fd890, %fd897;
	fma.rn.f64 	%fd904, %fd903, %fd889, %fd902;
	xor.b32  	%r390, %r507, -2147483648;
	mov.b32 	%r391, 1127219200;
	mov.b64 	%fd905, {%r390, %r391};
	sub.f64 	%fd906, %fd905, %fd122;
	fma.rn.f64 	%fd907, %fd906, 0d3FE62E42FEFA39EF, %fd889;
	fma.rn.f64 	%fd908, %fd906, 0dBFE62E42FEFA39EF, %fd907;
	sub.f64 	%fd909, %fd908, %fd889;
	sub.f64 	%fd910, %fd904, %fd909;
	fma.rn.f64 	%fd911, %fd906, 0d3C7ABC9E3B39803F, %fd910;
	add.f64 	%fd1197, %fd907, %fd911;
	bra.uni 	$L__BB1_136;
$L__BB1_135:
	fma.rn.f64 	%fd880, %fd1195, 0d7FF0000000000000, 0d7FF0000000000000;
	{
	.reg .b32 %temp; 
	mov.b64 	{%temp, %r382}, %fd1195;
	}
	and.b32  	%r383, %r382, 2147483647;
	setp.eq.s32 	%p116, %r383, 0;
	selp.f64 	%fd1197, 0dFFF0000000000000, %fd880, %p116;
$L__BB1_136:
	mul.f64 	%fd912, %fd162, %fd1197;
	sub.f64 	%fd913, %fd173, %fd912;
	add.f64 	%fd1182, %fd1182, %fd913;
	add.s32 	%r499, %r499, 1;
	setp.eq.s32 	%p118, %r499, 0;
	add.s64 	%rd196, %rd196, 8;
	add.s64 	%rd195, %rd195, 8;
	add.s64 	%rd194, %rd194, 8;
	@%p118 bra 	$L__BB1_119;
	bra.uni 	$L__BB1_113;
$L__BB1_137:
	fma.rn.f64 	%fd926, %fd1199, 0d7FF0000000000000, 0d7FF0000000000000;
	{
	.reg .b32 %temp; 
	mov.b64 	{%temp, %r396}, %fd1199;
	}
	and.b32  	%r397, %r396, 2147483647;
	setp.eq.s32 	%p124, %r397, 0;
	selp.f64 	%fd1201, 0dFFF0000000000000, %fd926, %p124;
$L__BB1_138:
	add.f64 	%fd958, %fd1201, 0d3FF0000000000000;
	mul.f64 	%fd959, %fd185, %fd123;
	fma.rn.f64 	%fd195, %fd959, %fd958, %fd1210;
	mul.wide.u32 	%rd148, %r508, 8;
	add.s64 	%rd149, %rd1, %rd148;
	add.s64 	%rd150, %rd2, %rd148;
	ld.local.f64 	%fd960, [%rd149+8];
	ld.local.f64 	%fd961, [%rd150+8];
	sub.f64 	%fd196, %fd960, %fd961;
	ld.const.f64 	%fd962, [tau+8];
	mul.f64 	%fd963, %fd962, 0dBFE0000000000000;
	mul.f64 	%fd964, %fd963, %fd1186;
	fma.rn.f64 	%fd965, %fd964, %fd196, %fd960;
	setp.lt.f64 	%p126, %fd965, 0d0000000000000000;
	selp.f64 	%fd966, 0d3DA5FD7FE1796495, %fd965, %p126;
	mov.u64 	%rd151, wi;
	add.s64 	%rd152, %rd151, %rd148;
	ld.const.f64 	%fd967, [%rd152+8];
	div.rn.f64 	%fd1202, %fd966, %fd967;
	{
	.reg .b32 %temp; 
	mov.b64 	{%temp, %r513}, %fd1202;
	}
	{
	.reg .b32 %temp; 
	mov.b64 	{%r514, %temp}, %fd1202;
	}
	setp.gt.s32 	%p127, %r513, 1048575;
	mov.b32 	%r515, -1023;
	@%p127 bra 	$L__BB1_140;
	mul.f64 	%fd1202, %fd1202, 0d4350000000000000;
	{
	.reg .b32 %temp; 
	mov.b64 	{%temp, %r513}, %fd1202;
	}
	{
	.reg .b32 %temp; 
	mov.b64 	{%r514, %temp}, %fd1202;
	}
	mov.b32 	%r515, -1077;
$L__BB1_140:
	add.s32 	%r408, %r513, -1;
	setp.lt.u32 	%p128, %r408, 2146435071;
	@%p128 bra 	$L__BB1_142;
	fma.rn.f64 	%fd968, %fd1202, 0d7FF0000000000000, 0d7FF0000000000000;
	{
	.reg .b32 %temp; 
	mov.b64 	{%temp, %r409}, %fd1202;
	}
	and.b32  	%r410, %r409, 2147483647;
	setp.eq.s32 	%p129, %r410, 0;
	selp.f64 	%fd1204, 0dFFF0000000000000, %fd968, %p129;
	bra.uni 	$L__BB1_145;
$L__BB1_142:
	shr.u32 	%r411, %r513, 20;
	add.s32 	%r516, %r515, %r411;
	and.b32  	%r412, %r513, 1048575;
	or.b32  	%r413, %r412, 1072693248;
	mov.b64 	%fd1203, {%r514, %r413};
	setp.lt.u32 	%p130, %r413, 1073127583;
	@%p130 bra 	$L__BB1_144;
	{
	.reg .b32 %temp; 
	mov.b64 	{%r414, %temp}, %fd1203;
	}
	{
	.reg .b32 %temp; 
	mov.b64 	{%temp, %r415}, %fd1203;
	}
	add.s32 	%r416, %r415, -1048576;
	mov.b64 	%fd1203, {%r414, %r416};
	add.s32 	%r516, %r516, 1;
$L__BB1_144:
	add.f64 	%fd969, %fd1203, 0dBFF0000000000000;
	add.f64 	%fd970, %fd1203, 0d3FF0000000000000;
	rcp.approx.ftz.f64 	%fd971, %fd970;
	neg.f64 	%fd972, %fd970;
	fma.rn.f64 	%fd973, %fd972, %fd971, 0d3FF0000000000000;
	fma.rn.f64 	%fd974, %fd973, %fd973, %fd973;
	fma.rn.f64 	%fd975, %fd974, %fd971, %fd971;
	mul.f64 	%fd976, %fd969, %fd975;
	fma.rn.f64 	%fd977, %fd969, %fd975, %fd976;
	mul.f64 	%fd978, %fd977, %fd977;
	fma.rn.f64 	%fd979, %fd978, 0d3EB1380B3AE80F1E, 0d3ED0EE258B7A8B04;
	fma.rn.f64 	%fd980, %fd979, %fd978, 0d3EF3B2669F02676F;
	fma.rn.f64 	%fd981, %fd980, %fd978, 0d3F1745CBA9AB0956;
	fma.rn.f64 	%fd982, %fd981, %fd978, 0d3F3C71C72D1B5154;
	fma.rn.f64 	%fd983, %fd982, %fd978, 0d3F624924923BE72D;
	fma.rn.f64 	%fd984, %fd983, %fd978, 0d3F8999999999A3C4;
	fma.rn.f64 	%fd985, %fd984, %fd978, 0d3FB5555555555554;
	sub.f64 	%fd986, %fd969, %fd977;
	add.f64 	%fd987, %fd986, %fd986;
	neg.f64 	%fd988, %fd977;
	fma.rn.f64 	%fd989, %fd988, %fd969, %fd987;
	mul.f64 	%fd990, %fd975, %fd989;
	mul.f64 	%fd991, %fd978, %fd985;
	fma.rn.f64 	%fd992, %fd991, %fd977, %fd990;
	xor.b32  	%r417, %r516, -2147483648;
	mov.b32 	%r418, 1127219200;
	mov.b64 	%fd993, {%r417, %r418};
	sub.f64 	%fd994, %fd993, %fd122;
	fma.rn.f64 	%fd995, %fd994, 0d3FE62E42FEFA39EF, %fd977;
	fma.rn.f64 	%fd996, %fd994, 0dBFE62E42FEFA39EF, %fd995;
	sub.f64 	%fd997, %fd996, %fd977;
	sub.f64 	%fd998, %fd992, %fd997;
	fma.rn.f64 	%fd999, %fd994, 0d3C7ABC9E3B39803F, %fd998;
	add.f64 	%fd1204, %fd995, %fd999;
$L__BB1_145:
	add.f64 	%fd1000, %fd1204, 0d3FF0000000000000;
	mul.f64 	%fd1001, %fd196, %fd123;
	fma.rn.f64 	%fd1210, %fd1001, %fd1000, %fd195;
	add.s32 	%r508, %r508, 2;
	setp.ne.s32 	%p131, %r508, %r104;
	@%p131 bra 	$L__BB1_122;
	cvt.u64.u32 	%rd197, %r104;
$L__BB1_147:
	setp.eq.s32 	%p132, %r103, 0;
	@%p132 bra 	$L__BB1_156;
	shl.b64 	%rd153, %rd197, 3;
	add.s64 	%rd154, %rd1, %rd153;
	add.s64 	%rd155, %rd2, %rd153;
	ld.local.f64 	%fd1002, [%rd154];
	ld.local.f64 	%fd1003, [%rd155];
	sub.f64 	%fd209, %fd1002, %fd1003;
	ld.const.f64 	%fd1004, [tau+8];
	mul.f64 	%fd1005, %fd1004, 0dBFE0000000000000;
	mul.f64 	%fd1006, %fd1005, %fd1186;
	fma.rn.f64 	%fd1007, %fd1006, %fd209, %fd1002;
	setp.lt.f64 	%p133, %fd1007, 0d0000000000000000;
	selp.f64 	%fd1008, 0d3DA5FD7FE1796495, %fd1007, %p133;
	mov.u64 	%rd156, wi;
	add.s64 	%rd157, %rd156, %rd153;
	ld.const.f64 	%fd1009, [%rd157];
	div.rn.f64 	%fd1207, %fd1008, %fd1009;
	{
	.reg .b32 %temp; 
	mov.b64 	{%temp, %r517}, %fd1207;
	}
	{
	.reg .b32 %temp; 
	mov.b64 	{%r518, %temp}, %fd1207;
	}
	setp.gt.s32 	%p134, %r517, 1048575;
	mov.b32 	%r519, -1023;
	@%p134 bra 	$L__BB1_150;
	mul.f64 	%fd1207, %fd1207, 0d4350000000000000;
	{
	.reg .b32 %temp; 
	mov.b64 	{%temp, %r517}, %fd1207;
	}
	{
	.reg .b32 %temp; 
	mov.b64 	{%r518, %temp}, %fd1207;
	}
	mov.b32 	%r519, -1077;
$L__BB1_150:
	add.s32 	%r421, %r517, -1;
	setp.lt.u32 	%p135, %r421, 2146435071;
	@%p135 bra 	$L__BB1_152;
	fma.rn.f64 	%fd1010, %fd1207, 0d7FF0000000000000, 0d7FF0000000000000;
	{
	.reg .b32 %temp; 
	mov.b64 	{%temp, %r422}, %fd1207;
	}
	and.b32  	%r423, %r422, 2147483647;
	setp.eq.s32 	%p136, %r423, 0;
	selp.f64 	%fd1209, 0dFFF0000000000000, %fd1010, %p136;
	bra.uni 	$L__BB1_155;
$L__BB1_152:
	shr.u32 	%r424, %r517, 20;
	add.s32 	%r520, %r519, %r424;
	and.b32  	%r425, %r517, 1048575;
	or.b32  	%r426, %r425, 1072693248;
	mov.b64 	%fd1208, {%r518, %r426};
	setp.lt.u32 	%p137, %r426, 1073127583;
	@%p137 bra 	$L__BB1_154;
	{
	.reg .b32 %temp; 
	mov.b64 	{%r427, %temp}, %fd1208;
	}
	{
	.reg .b32 %temp; 
	mov.b64 	{%temp, %r428}, %fd1208;
	}
	add.s32 	%r429, %r428, -1048576;
	mov.b64 	%fd1208, {%r427, %r429};
	add.s32 	%r520, %r520, 1;
$L__BB1_154:
	add.f64 	%fd1011, %fd1208, 0dBFF0000000000000;
	add.f64 	%fd1012, %fd1208, 0d3FF0000000000000;
	rcp.approx.ftz.f64 	%fd1013, %fd1012;
	neg.f64 	%fd1014, %fd1012;
	fma.rn.f64 	%fd1015, %fd1014, %fd1013, 0d3FF0000000000000;
	fma.rn.f64 	%fd1016, %fd1015, %fd1015, %fd1015;
	fma.rn.f64 	%fd1017, %fd1016, %fd1013, %fd1013;
	mul.f64 	%fd1018, %fd1011, %fd1017;
	fma.rn.f64 	%fd1019, %fd1011, %fd1017, %fd1018;
	mul.f64 	%fd1020, %fd1019, %fd1019;
	fma.rn.f64 	%fd1021, %fd1020, 0d3EB1380B3AE80F1E, 0d3ED0EE258B7A8B04;
	fma.rn.f64 	%fd1022, %fd1021, %fd1020, 0d3EF3B2669F02676F;
	fma.rn.f64 	%fd1023, %fd1022, %fd1020, 0d3F1745CBA9AB0956;
	fma.rn.f64 	%fd1024, %fd1023, %fd1020, 0d3F3C71C72D1B5154;
	fma.rn.f64 	%fd1025, %fd1024, %fd1020, 0d3F624924923BE72D;
	fma.rn.f64 	%fd1026, %fd1025, %fd1020, 0d3F8999999999A3C4;
	fma.rn.f64 	%fd1027, %fd1026, %fd1020, 0d3FB5555555555554;
	sub.f64 	%fd1028, %fd1011, %fd1019;
	add.f64 	%fd1029, %fd1028, %fd1028;
	neg.f64 	%fd1030, %fd1019;
	fma.rn.f64 	%fd1031, %fd1030, %fd1011, %fd1029;
	mul.f64 	%fd1032, %fd1017, %fd1031;
	mul.f64 	%fd1033, %fd1020, %fd1027;
	fma.rn.f64 	%fd1034, %fd1033, %fd1019, %fd1032;
	xor.b32  	%r430, %r520, -2147483648;
	mov.b32 	%r431, 1127219200;
	mov.b64 	%fd1035, {%r430, %r431};
	sub.f64 	%fd1036, %fd1035, %fd122;
	fma.rn.f64 	%fd1037, %fd1036, 0d3FE62E42FEFA39EF, %fd1019;
	fma.rn.f64 	%fd1038, %fd1036, 0dBFE62E42FEFA39EF, %fd1037;
	sub.f64 	%fd1039, %fd1038, %fd1019;
	sub.f64 	%fd1040, %fd1034, %fd1039;
	fma.rn.f64 	%fd1041, %fd1036, 0d3C7ABC9E3B39803F, %fd1040;
	add.f64 	%fd1209, %fd1037, %fd1041;
$L__BB1_155:
	add.f64 	%fd1042, %fd1209, 0d3FF0000000000000;
	mul.f64 	%fd1043, %fd209, %fd123;
	fma.rn.f64 	%fd1210, %fd1043, %fd1042, %fd1210;
$L__BB1_156:
	setp.lt.f64 	%p138, %fd1182, 0d0000000000000000;
	selp.f64 	%fd1211, %fd151, %fd1186, %p138;
	selp.f64 	%fd1184, %fd1186, %fd1184, %p138;
	add.s32 	%r498, %r498, 1;
	setp.ne.s32 	%p139, %r498, 20;
	@%p139 bra 	$L__BB1_97;
$L__BB1_157:
	ld.const.u32 	%r187, [nDir];
	setp.lt.s32 	%p140, %r187, 1;
	@%p140 bra 	$L__BB1_163;
	setp.eq.s32 	%p141, %r187, 1;
	mov.b32 	%r524, 0;
	@%p141 bra 	$L__BB1_161;
	ld.const.u32 	%r188, [nElem];
	and.b32  	%r524, %r187, 2147483646;
	neg.s32 	%r523, %r524;
	add.s64 	%rd201, %rd2, 8;
	mov.u64 	%rd161, dirX;
	add.s64 	%rd202, %rd161, 4;
	mov.u64 	%rd162, dirY;
	add.s64 	%rd200, %rd162, 4;
	mov.u64 	%rd163, wi;
	add.s64 	%rd198, %rd163, 8;
	add.s64 	%rd199, %rd1, 8;
	mov.b32 	%r521, 0;
	ld.const.f64 	%fd1050, [tau+8];
	mul.f64 	%fd1051, %fd1050, 0d3FE0000000000000;
	ld.const.f64 	%fd1056, [cs];
	mul.f64 	%fd1073, %fd1211, %fd1051;
	mov.u32 	%r522, %r188;
$L__BB1_160:
	ld.param.u64 	%rd188, [_Z16processCollisionPdS_PKdS1_S1_S1_S1_S1_PKb_param_0];
	ld.const.u32 	%r436, [%rd202+-4];
	cvt.rn.f64.s32 	%fd1045, %r436;
	ld.const.u32 	%r437, [%rd200+-4];
	cvt.rn.f64.s32 	%fd1046, %r437;
	mul.f64 	%fd1047, %fd5, %fd1046;
	fma.rn.f64 	%fd1048, %fd4, %fd1045, %fd1047;
	ld.const.f64 	%fd1049, [%rd198+-8];
	mov.f64 	%fd1052, 0d3FF0000000000000;
	sub.f64 	%fd1053, %fd1052, %fd1051;
	mul.f64 	%fd1054, %fd1049, %fd1053;
	sub.f64 	%fd1055, %fd1045, %fd4;
	mul.f64 	%fd1057, %fd1048, %fd1045;
	mul.f64 	%fd1058, %fd1056, %fd1057;
	mul.f64 	%fd1059, %fd1056, %fd1058;
	fma.rn.f64 	%fd1060, %fd1056, %fd1055, %fd1059;
	mul.f64 	%fd1061, %fd1054, %fd1060;
	sub.f64 	%fd1062, %fd1046, %fd5;
	mul.f64 	%fd1063, %fd1048, %fd1046;
	mul.f64 	%fd1064, %fd1056, %fd1063;
	mul.f64 	%fd1065, %fd1056, %fd1064;
	fma.rn.f64 	%fd1066, %fd1056, %fd1062, %fd1065;
	mul.f64 	%fd1067, %fd1054, %fd1066;
	mul.f64 	%fd1068, %fd3, %fd1067;
	fma.rn.f64 	%fd1069, %fd2, %fd1061, %fd1068;
	ld.local.f64 	%fd1070, [%rd199+-8];
	ld.local.f64 	%fd1071, [%rd201+-8];
	sub.f64 	%fd1072, %fd1070, %fd1071;
	mul.f64 	%fd1074, %fd1073, %fd1072;
	sub.f64 	%fd1075, %fd1070, %fd1074;
	add.f64 	%fd1076, %fd1075, %fd1069;
	st.local.f64 	[%rd199+-8], %fd1076;
	cvt.s64.s32 	%rd164, %r521;
	add.s64 	%rd165, %rd3, %rd164;
	cvta.to.global.u64 	%rd166, %rd188;
	shl.b64 	%rd167, %rd165, 3;
	add.s64 	%rd168, %rd166, %rd167;
	st.global.f64 	[%rd168], %fd1076;
	ld.const.u32 	%r438, [%rd202];
	cvt.rn.f64.s32 	%fd1077, %r438;
	ld.const.u32 	%r439, [%rd200];
	cvt.rn.f64.s32 	%fd1078, %r439;
	mul.f64 	%fd1079, %fd5, %fd1078;
	fma.rn.f64 	%fd1080, %fd4, %fd1077, %fd1079;
	ld.const.f64 	%fd1081, [%rd198];
	mul.f64 	%fd1082, %fd1081, %fd1053;
	sub.f64 	%fd1083, %fd1077, %fd4;
	mul.f64 	%fd1084, %fd1080, %fd1077;
	mul.f64 	%fd1085, %fd1056, %fd1084;
	mul.f64 	%fd1086, %fd1056, %fd1085;
	fma.rn.f64 	%fd1087, %fd1056, %fd1083, %fd1086;
	mul.f64 	%fd1088, %fd1082, %fd1087;
	sub.f64 	%fd1089, %fd1078, %fd5;
	mul.f64 	%fd1090, %fd1080, %fd1078;
	mul.f64 	%fd1091, %fd1056, %fd1090;
	mul.f64 	%fd1092, %fd1056, %fd1091;
	fma.rn.f64 	%fd1093, %fd1056, %fd1089, %fd1092;
	mul.f64 	%fd1094, %fd1082, %fd1093;
	mul.f64 	%fd1095, %fd3, %fd1094;
	fma.rn.f64 	%fd1096, %fd2, %fd1088, %fd1095;
	ld.local.f64 	%fd1097, [%rd199];
	ld.local.f64 	%fd1098, [%rd201];
	sub.f64 	%fd1099, %fd1097, %fd1098;
	mul.f64 	%fd1100, %fd1073, %fd1099;
	sub.f64 	%fd1101, %fd1097, %fd1100;
	add.f64 	%fd1102, %fd1101, %fd1096;
	st.local.f64 	[%rd199], %fd1102;
	cvt.s64.s32 	%rd169, %r522;
	add.s64 	%rd170, %rd3, %rd169;
	shl.b64 	%rd171, %rd170, 3;
	add.s64 	%rd172, %rd166, %rd171;
	st.global.f64 	[%rd172], %fd1102;
	add.s32 	%r523, %r523, 2;
	shl.b32 	%r441, %r188, 1;
	add.s32 	%r522, %r522, %r441;
	add.s32 	%r521, %r521, %r441;
	add.s64 	%rd202, %rd202, 8;
	add.s64 	%rd201, %rd201, 16;
	add.s64 	%rd200, %rd200, 8;
	add.s64 	%rd199, %rd199, 16;
	add.s64 	%rd198, %rd198, 16;
	setp.ne.s32 	%p142, %r523, 0;
	@%p142 bra 	$L__BB1_160;
$L__BB1_161:
	ld.const.u32 	%r442, [nDir];
	and.b32  	%r443, %r442, 1;
	setp.eq.b32 	%p143, %r443, 1;
	not.pred 	%p144, %p143;
	@%p144 bra 	$L__BB1_163;
	ld.param.u64 	%rd189, [_Z16processCollisionPdS_PKdS1_S1_S1_S1_S1_PKb_param_0];
	mul.wide.u32 	%rd173, %r524, 4;
	mov.u64 	%rd174, dirX;
	add.s64 	%rd175, %rd174, %rd173;
	ld.const.u32 	%r444, [%rd175];
	cvt.rn.f64.s32 	%fd1103, %r444;
	mov.u64 	%rd176, dirY;
	add.s64 	%rd177, %rd176, %rd173;
	ld.const.u32 	%r445, [%rd177];
	cvt.rn.f64.s32 	%fd1104, %r445;
	mul.f64 	%fd1105, %fd5, %fd1104;
	fma.rn.f64 	%fd1106, %fd4, %fd1103, %fd1105;
	mul.wide.u32 	%rd178, %r524, 8;
	mov.u64 	%rd179, wi;
	add.s64 	%rd180, %rd179, %rd178;
	ld.const.f64 	%fd1107, [%rd180];
	ld.const.f64 	%fd1108, [tau+8];
	mul.f64 	%fd1109, %fd1108, 0d3FE0000000000000;
	mov.f64 	%fd1110, 0d3FF0000000000000;
	sub.f64 	%fd1111, %fd1110, %fd1109;
	mul.f64 	%fd1112, %fd1107, %fd1111;
	sub.f64 	%fd1113, %fd1103, %fd4;
	ld.const.f64 	%fd1114, [cs];
	mul.f64 	%fd1115, %fd1106, %fd1103;
	mul.f64 	%fd1116, %fd1114, %fd1115;
	mul.f64 	%fd1117, %fd1114, %fd1116;
	fma.rn.f64 	%fd1118, %fd1114, %fd1113, %fd1117;
	mul.f64 	%fd1119, %fd1112, %fd1118;
	sub.f64 	%fd1120, %fd1104, %fd5;
	mul.f64 	%fd1121, %fd1106, %fd1104;
	mul.f64 	%fd1122, %fd1114, %fd1121;
	mul.f64 	%fd1123, %fd1114, %fd1122;
	fma.rn.f64 	%fd1124, %fd1114, %fd1120, %fd1123;
	mul.f64 	%fd1125, %fd1112, %fd1124;
	mul.f64 	%fd1126, %fd3, %fd1125;
	fma.rn.f64 	%fd1127, %fd2, %fd1119, %fd1126;
	add.s64 	%rd181, %rd1, %rd178;
	add.s64 	%rd182, %rd2, %rd178;
	ld.local.f64 	%fd1128, [%rd181];
	ld.local.f64 	%fd1129, [%rd182];
	sub.f64 	%fd1130, %fd1128, %fd1129;
	mul.f64 	%fd1131, %fd1211, %fd1109;
	mul.f64 	%fd1132, %fd1131, %fd1130;
	sub.f64 	%fd1133, %fd1128, %fd1132;
	add.f64 	%fd1134, %fd1133, %fd1127;
	ld.const.u32 	%r446, [nElem];
	mul.lo.s32 	%r447, %r446, %r524;
	cvt.s64.s32 	%rd183, %r447;
	add.s64 	%rd184, %rd3, %rd183;
	cvta.to.global.u64 	%rd185, %rd189;
	shl.b64 	%rd186, %rd184, 3;
	add.s64 	%rd187, %rd185, %rd186;
	st.global.f64 	[%rd187], %fd1134;
$L__BB1_163:
	st.global.f64 	[%rd4], %fd1211;
$L__BB1_164:
	ret;

}
	// .globl	_Z14processComputePdS_S_PKdPKb
.visible .entry _Z14processComputePdS_S_PKdPKb(
	.param .u64 .ptr .align 1 _Z14processComputePdS_S_PKdPKb_param_0,
	.param .u64 .ptr .align 1 _Z14processComputePdS_S_PKdPKb_param_1,
	.param .u64 .ptr .align 1 _Z14processComputePdS_S_PKdPKb_param_2,
	.param .u64 .ptr .align 1 _Z14processComputePdS_S_PKdPKb_param_3,
	.param .u64 .ptr .align 1 _Z14processComputePdS_S_PKdPKb_param_4
)
{
	.reg .pred 	%p<27>;
	.reg .b16 	%rs<2>;
	.reg .b32 	%r<100>;
	.reg .b64 	%rd<128>;
	.reg .b64 	%fd<231>;

	ld.param.u64 	%rd11, [_Z14processComputePdS_S_PKdPKb_param_3];
	ld.param.u64 	%rd10, [_Z14processComputePdS_S_PKdPKb_param_4];
	cvta.to.global.u64 	%rd1, %rd11;
	mov.u32 	%r40, %ctaid.x;
	mov.u32 	%r41, %ctaid.y;
	mov.u32 	%r42, %nctaid.x;
	mad.lo.s32 	%r43, %r41, %r42, %r40;
	mov.u32 	%r44, %tid.x;
	mov.u32 	%r45, %ntid.x;
	mov.u32 	%r46, %tid.y;
	mad.lo.s32 	%r47, %r45, %r46, %r44;
	cvt.u64.u32 	%rd12, %r47;
	mov.u32 	%r48, %ntid.y;
	mul.lo.s32 	%r49, %r45, %r48;
	mul.wide.u32 	%rd13, %r43, %r49;
	add.s64 	%rd2, %rd13, %rd12;
	ld.const.u32 	%r1, [nElem];
	cvt.s64.s32 	%rd14, %r1;
	setp.ge.u64 	%p1, %rd2, %rd14;
	@%p1 bra 	$L__BB2_44;
	cvta.to.global.u64 	%rd15, %rd10;
	add.s64 	%rd16, %rd15, %rd2;
	ld.global.u8 	%rs1, [%rd16];
	setp.eq.s16 	%p2, %rs1, 1;
	@%p2 bra 	$L__BB2_44;
	ld.const.u32 	%r2, [nDir];
	setp.lt.s32 	%p3, %r2, 1;
	mov.f64 	%fd168, 0d0000000000000000;
	mov.f64 	%fd169, %fd168;
	mov.f64 	%fd170, %fd168;
	@%p3 bra 	$L__BB2_43;
	setp.lt.u32 	%p4, %r2, 8;
	mov.f64 	%fd170, 0d0000000000000000;
	mov.b32 	%r98, 0;
	mov.f64 	%fd169, %fd170;
	mov.f64 	%fd168, %fd170;
	@%p4 bra 	$L__BB2_22;
	and.b32  	%r98, %r2, 2147483640;
	neg.s32 	%r96, %r98;
	mul.lo.s32 	%r94, %r1, 7;
	mul.lo.s32 	%r93, %r1, 6;
	mul.lo.s32 	%r92, %r1, 5;
	shl.b32 	%r91, %r1, 2;
	mul.lo.s32 	%r90, %r1, 3;
	mov.u64 	%rd19, dirY;
	add.s64 	%rd127, %rd19, 16;
	mov.u64 	%rd20, dirX;
	add.s64 	%rd126, %rd20, 16;
	shl.b32 	%r89, %r1, 1;
	mov.f64 	%fd170, 0d0000000000000000;
	mov.b32 	%r95, 0;
	mov.u32 	%r88, %r1;
$L__BB2_5:
	.pragma "nounroll";
	cvt.s64.s32 	%rd21, %r95;
	add.s64 	%rd22, %rd2, %rd21;
	shl.b64 	%rd23, %rd22, 3;
	add.s64 	%rd24, %rd1, %rd23;
	ld.global.f64 	%fd4, [%rd24];
	setp.lt.f64 	%p5, %fd4, 0d0000000000000000;
	@%p5 bra 	$L__BB2_7;
	add.f64 	%fd168, %fd168, %fd4;
	ld.const.u32 	%r53, [%rd126+-16];
	cvt.rn.f64.s32 	%fd131, %r53;
	fma.rn.f64 	%fd169, %fd4, %fd131, %fd169;
	ld.const.u32 	%r54, [%rd127+-16];
	cvt.rn.f64.s32 	%fd132, %r54;
	fma.rn.f64 	%fd170, %fd4, %fd132, %fd170;
$L__BB2_7:
	cvt.s64.s32 	%rd25, %r88;
	add.s64 	%rd26, %rd2, %rd25;
	shl.b64 	%rd27, %rd26, 3;
	add.s64 	%rd28, %rd1, %rd27;
	ld.global.f64 	%fd11, [%rd28];
	setp.lt.f64 	%p6, %fd11, 0d0000000000000000;
	@%p6 bra 	$L__BB2_9;
	add.f64 	%fd168, %fd168, %fd11;
	ld.const.u32 	%r55, [%rd126+-12];
	cvt.rn.f64.s32 	%fd133, %r55;
	fma.rn.f64 	%fd169, %fd11, %fd133, %fd169;
	ld.const.u32 	%r56, [%rd127+-12];
	cvt.rn.f64.s32 	%fd134, %r56;
	fma.rn.f64 	%fd170, %fd11, %fd134, %fd170;
$L__BB2_9:
	cvt.s64.s32 	%rd29, %r89;
	add.s64 	%rd30, %rd2, %rd29;
	shl.b64 	%rd31, %rd30, 3;
	add.s64 	%rd32, %rd1, %rd31;
	ld.global.f64 	%fd18, [%rd32];
	setp.lt.f64 	%p7, %fd18, 0d0000000000000000;
	@%p7 bra 	$L__BB2_11;
	add.f64 	%fd168, %fd168, %fd18;
	ld.const.u32 	%r57, [%rd126+-8];
	cvt.rn.f64.s32 	%fd135, %r57;
	fma.rn.f64 	%fd169, %fd18, %fd135, %fd169;
	ld.const.u32 	%r58, [%rd127+-8];
	cvt.rn.f64.s32 	%fd136, %r58;
	fma.rn.f64 	%fd170, %fd18, %fd136, %fd170;
$L__BB2_11:
	cvt.s64.s32 	%rd33, %r90;
	add.s64 	%rd34, %rd2, %rd33;
	shl.b64 	%rd35, %rd34, 3;
	add.s64 	%rd36, %rd1, %rd35;
	ld.global.f64 	%fd25, [%rd36];
	setp.lt.f64 	%p8, %fd25, 0d0000000000000000;
	@%p8 bra 	$L__BB2_13;
	add.f64 	%fd168, %fd168, %fd25;
	ld.const.u32 	%r59, [%rd126+-4];
	cvt.rn.f64.s32 	%fd137, %r59;
	fma.rn.f64 	%fd169, %fd25, %fd137, %fd169;
	ld.const.u32 	%r60, [%rd127+-4];
	cvt.rn.f64.s32 	%fd138, %r60;
	fma.rn.f64 	%fd170, %fd25, %fd138, %fd170;
$L__BB2_13:
	cvt.s64.s32 	%rd37, %r91;
	add.s64 	%rd38, %rd2, %rd37;
	shl.b64 	%rd39, %rd38, 3;
	add.s64 	%rd40, %rd1, %rd39;
	ld.global.f64 	%fd32, [%rd40];
	setp.lt.f64 	%p9, %fd32, 0d0000000000000000;
	@%p9 bra 	$L__BB2_15;
	add.f64 	%fd168, %fd168, %fd32;
	ld.const.u32 	%r61, [%rd126];
	cvt.rn.f64.s32 	%fd139, %r61;
	fma.rn.f64 	%fd169, %fd32, %fd139, %fd169;
	ld.const.u32 	%r62, [%rd127];
	cvt.rn.f64.s32 	%fd140, %r62;
	fma.rn.f64 	%fd170, %fd32, %fd140, %fd170;
$L__BB2_15:
	cvt.s64.s32 	%rd41, %r92;
	add.s64 	%rd42, %rd2, %rd41;
	shl.b64 	%rd43, %rd42, 3;
	add.s64 	%rd44, %rd1, %rd43;
	ld.global.f64 	%fd39, [%rd44];
	setp.lt.f64 	%p10, %fd39, 0d0000000000000000;
	@%p10 bra 	$L__BB2_17;
	add.f64 	%fd168, %fd168, %fd39;
	ld.const.u32 	%r63, [%rd126+4];
	cvt.rn.f64.s32 	%fd141, %r63;
	fma.rn.f64 	%fd169, %fd39, %fd141, %fd169;
	ld.const.u32 	%r64, [%rd127+4];
	cvt.rn.f64.s32 	%fd142, %r64;
	fma.rn.f64 	%fd170, %fd39, %fd142, %fd170;
$L__BB2_17:
	cvt.s64.s32 	%rd45, %r93;
	add.s64 	%rd46, %rd2, %rd45;
	shl.b64 	%rd47, %rd46, 3;
	add.s64 	%rd48, %rd1, %rd47;
	ld.global.f64 	%fd46, [%rd48];
	setp.lt.f64 	%p11, %fd46, 0d0000000000000000;
	@%p11 bra 	$L__BB2_19;
	add.f64 	%fd168, %fd168, %fd46;
	ld.const.u32 	%r65, [%rd126+8];
	cvt.rn.f64.s32 	%fd143, %r65;
	fma.rn.f64 	%fd169, %fd46, %fd143, %fd169;
	ld.const.u32 	%r66, [%rd127+8];
	cvt.rn.f64.s32 	%fd144, %r66;
	fma.rn.f64 	%fd170, %fd46, %fd144, %fd170;
$L__BB2_19:
	cvt.s64.s32 	%rd49, %r94;
	add.s64 	%rd50, %rd2, %rd49;
	shl.b64 	%rd51, %rd50, 3;
	add.s64 	%rd52, %rd1, %rd51;
	ld.global.f64 	%fd53, [%rd52];
	setp.lt.f64 	%p12, %fd53, 0d0000000000000000;
	@%p12 bra 	$L__BB2_21;
	add.f64 	%fd168, %fd168, %fd53;
	ld.const.u32 	%r67, [%rd126+12];
	cvt.rn.f64.s32 	%fd145, %r67;
	fma.rn.f64 	%fd169, %fd53, %fd145, %fd169;
	ld.const.u32 	%r68, [%rd127+12];
	cvt.rn.f64.s32 	%fd146, %r68;
	fma.rn.f64 	%fd170, %fd53, %fd146, %fd170;
$L__BB2_21:
	add.s32 	%r96, %r96, 8;
	shl.b32 	%r69, %r1, 3;
	add.s32 	%r95, %r95, %r69;
	add.s32 	%r94, %r94, %r69;
	add.s32 	%r93, %r93, %r69;
	add.s32 	%r92, %r92, %r69;
	add.s32 	%r91, %r91, %r69;
	add.s32 	%r90, %r90, %r69;
	add.s32 	%r89, %r89, %r69;
	add.s64 	%rd127, %rd127, 32;
	add.s32 	%r88, %r88, %r69;
	add.s64 	%rd126, %rd126, 32;
	setp.ne.s32 	%p13, %r96, 0;
	@%p13 bra 	$L__BB2_5;
$L__BB2_22:
	and.b32  	%r30, %r2, 7;
	setp.eq.s32 	%p14, %r30, 0;
	@%p14 bra 	$L__BB2_43;
	and.b32  	%r31, %r2, 3;
	setp.lt.u32 	%p15, %r30, 4;
	@%p15 bra 	$L__BB2_33;
	mul.lo.s32 	%r32, %r1, %r98;
	cvt.s64.s32 	%rd53, %r32;
	add.s64 	%rd54, %rd2, %rd53;
	shl.b64 	%rd55, %rd54, 3;
	add.s64 	%rd56, %rd1, %rd55;
	ld.global.f64 	%fd66, [%rd56];
	setp.lt.f64 	%p16, %fd66, 0d0000000000000000;
	@%p16 bra 	$L__BB2_26;
	add.f64 	%fd168, %fd168, %fd66;
	mul.wide.u32 	%rd57, %r98, 4;
	mov.u64 	%rd58, dirX;
	add.s64 	%rd59, %rd58, %rd57;
	ld.const.u32 	%r70, [%rd59];
	cvt.rn.f64.s32 	%fd148, %r70;
	fma.rn.f64 	%fd169, %fd66, %fd148, %fd169;
	mov.u64 	%rd60, dirY;
	add.s64 	%rd61, %rd60, %rd57;
	ld.const.u32 	%r71, [%rd61];
	cvt.rn.f64.s32 	%fd149, %r71;
	fma.rn.f64 	%fd170, %fd66, %fd149, %fd170;
$L__BB2_26:
	add.s32 	%r33, %r32, %r1;
	cvt.s64.s32 	%rd62, %r33;
	add.s64 	%rd63, %rd2, %rd62;
	shl.b64 	%rd64, %rd63, 3;
	add.s64 	%rd65, %rd1, %rd64;
	ld.global.f64 	%fd73, [%rd65];
	setp.lt.f64 	%p17, %fd73, 0d0000000000000000;
	@%p17 bra 	$L__BB2_28;
	add.f64 	%fd168, %fd168, %fd73;
	mul.wide.u32 	%rd66, %r98, 4;
	mov.u64 	%rd67, dirX;
	add.s64 	%rd68, %rd67, %rd66;
	ld.const.u32 	%r72, [%rd68+4];
	cvt.rn.f64.s32 	%fd150, %r72;
	fma.rn.f64 	%fd169, %fd73, %fd150, %fd169;
	mov.u64 	%rd69, dirY;
	add.s64 	%rd70, %rd69, %rd66;
	ld.const.u32 	%r73, [%rd70+4];
	cvt.rn.f64.s32 	%fd151, %r73;
	fma.rn.f64 	%fd170, %fd73, %fd151, %fd170;
$L__BB2_28:
	add.s32 	%r34, %r33, %r1;
	cvt.s64.s32 	%rd71, %r34;
	add.s64 	%rd72, %rd2, %rd71;
	shl.b64 	%rd73, %rd72, 3;
	add.s64 	%rd74, %rd1, %rd73;
	ld.global.f64 	%fd80, [%rd74];
	setp.lt.f64 	%p18, %fd80, 0d0000000000000000;
	@%p18 bra 	$L__BB2_30;
	add.f64 	%fd168, %fd168, %fd80;
	mul.wide.u32 	%rd75, %r98, 4;
	mov.u64 	%rd76, dirX;
	add.s64 	%rd77, %rd76, %rd75;
	ld.const.u32 	%r74, [%rd77+8];
	cvt.rn.f64.s32 	%fd152, %r74;
	fma.rn.f64 	%fd169, %fd80, %fd152, %fd169;
	mov.u64 	%rd78, dirY;
	add.s64 	%rd79, %rd78, %rd75;
	ld.const.u32 	%r75, [%rd79+8];
	cvt.rn.f64.s32 	%fd153, %r75;
	fma.rn.f64 	%fd170, %fd80, %fd153, %fd170;
$L__BB2_30:
	add.s32 	%r76, %r34, %r1;
	cvt.s64.s32 	%rd80, %r76;
	add.s64 	%rd81, %rd2, %rd80;
	shl.b64 	%rd82, %rd81, 3;
	add.s64 	%rd83, %rd1, %rd82;
	ld.global.f64 	%fd87, [%rd83];
	setp.lt.f64 	%p19, %fd87, 0d0000000000000000;
	@%p19 bra 	$L__BB2_32;
	add.f64 	%fd168, %fd168, %fd87;
	mul.wide.u32 	%rd84, %r98, 4;
	mov.u64 	%rd85, dirX;
	add.s64 	%rd86, %rd85, %rd84;
	ld.const.u32 	%r77, [%rd86+12];
	cvt.rn.f64.s32 	%fd154, %r77;
	fma.rn.f64 	%fd169, %fd87, %fd154, %fd169;
	mov.u64 	%rd87, dirY;
	add.s64 	%rd88, %rd87, %rd84;
	ld.const.u32 	%r78, [%rd88+12];
	cvt.rn.f64.s32 	%fd155, %r78;
	fma.rn.f64 	%fd170, %fd87, %fd155, %fd170;
$L__BB2_32:
	add.s32 	%r98, %r98, 4;
$L__BB2_33:
	setp.eq.s32 	%p20, %r31, 0;
	@%p20 bra 	$L__BB2_43;
	setp.eq.s32 	%p21, %r31, 1;
	@%p21 bra 	$L__BB2_40;
	mul.lo.s32 	%r37, %r1, %r98;
	cvt.s64.s32 	%rd89, %r37;
	add.s64 	%rd90, %rd2, %rd89;
	shl.b64 	%rd91, %rd90, 3;
	add.s64 	%rd92, %rd1, %rd91;
	ld.global.f64 	%fd100, [%rd92];
	setp.lt.f64 	%p22, %fd100, 0d0000000000000000;
	@%p22 bra 	$L__BB2_37;
	add.f64 	%fd168, %fd168, %fd100;
	mul.wide.u32 	%rd93, %r98, 4;
	mov.u64 	%rd94, dirX;
	add.s64 	%rd95, %rd94, %rd93;
	ld.const.u32 	%r79, [%rd95];
	cvt.rn.f64.s32 	%fd157, %r79;
	fma.rn.f64 	%fd169, %fd100, %fd157, %fd169;
	mov.u64 	%rd96, dirY;
	add.s64 	%rd97, %rd96, %rd93;
	ld.const.u32 	%r80, [%rd97];
	cvt.rn.f64.s32 	%fd158, %r80;
	fma.rn.f64 	%fd170, %fd100, %fd158, %fd170;
$L__BB2_37:
	add.s32 	%r81, %r37, %r1;
	cvt.s64.s32 	%rd98, %r81;
	add.s64 	%rd99, %rd2, %rd98;
	shl.b64 	%rd100, %rd99, 3;
	add.s64 	%rd101, %rd1, %rd100;
	ld.global.f64 	%fd107, [%rd101];
	setp.lt.f64 	%p23, %fd107, 0d0000000000000000;
	@%p23 bra 	$L__BB2_39;
	add.f64 	%fd168, %fd168, %fd107;
	mul.wide.u32 	%rd102, %r98, 4;
	mov.u64 	%rd103, dirX;
	add.s64 	%rd104, %rd103, %rd102;
	ld.const.u32 	%r82, [%rd104+4];
	cvt.rn.f64.s32 	%fd159, %r82;
	fma.rn.f64 	%fd169, %fd107, %fd159, %fd169;
	mov.u64 	%rd105, dirY;
	add.s64 	%rd106, %rd105, %rd102;
	ld.const.u32 	%r83, [%rd106+4];
	cvt.rn.f64.s32 	%fd160, %r83;
	fma.rn.f64 	%fd170, %fd107, %fd160, %fd170;
$L__BB2_39:
	add.s32 	%r98, %r98, 2;
$L__BB2_40:
	and.b32  	%r84, %r2, 1;
	setp.eq.b32 	%p24, %r84, 1;
	not.pred 	%p25, %p24;
	@%p25 bra 	$L__BB2_43;
	mul.lo.s32 	%r85, %r1, %r98;
	cvt.s64.s32 	%rd107, %r85;
	add.s64 	%rd108, %rd2, %rd107;
	shl.b64 	%rd109, %rd108, 3;
	add.s64 	%rd110, %rd1, %rd109;
	ld.global.f64 	%fd120, [%rd110];
	setp.lt.f64 	%p26, %fd120, 0d0000000000000000;
	@%p26 bra 	$L__BB2_43;
	add.f64 	%fd168, %fd168, %fd120;
	mul.wide.u32 	%rd111, %r98, 4;
	mov.u64 	%rd112, dirX;
	add.s64 	%rd113, %rd112, %rd111;
	ld.const.u32 	%r86, [%rd113];
	cvt.rn.f64.s32 	%fd161, %r86;
	fma.rn.f64 	%fd169, %fd120, %fd161, %fd169;
	mov.u64 	%rd114, dirY;
	add.s64 	%rd115, %rd114, %rd111;
	ld.const.u32 	%r87, [%rd115];
	cvt.rn.f64.s32 	%fd162, %r87;
	fma.rn.f64 	%fd170, %fd120, %fd162, %fd170;
$L__BB2_43:
	ld.param.u64 	%rd125, [_Z14processComputePdS_S_PKdPKb_param_2];
	ld.param.u64 	%rd124, [_Z14processComputePdS_S_PKdPKb_param_1];
	ld.param.u64 	%rd123, [_Z14processComputePdS_S_PKdPKb_param_0];
	div.rn.f64 	%fd163, %fd169, %fd168;
	div.rn.f64 	%fd164, %fd170, %fd168;
	cvta.to.global.u64 	%rd116, %rd123;
	shl.b64 	%rd117, %rd2, 3;
	add.s64 	%rd118, %rd116, %rd117;
	st.global.f64 	[%rd118], %fd168;
	cvta.to.global.u64 	%rd119, %rd124;
	add.s64 	%rd120, %rd119, %rd117;
	st.global.f64 	[%rd120], %fd163;
	cvta.to.global.u64 	%rd121, %rd125;
	add.s64 	%rd122, %rd121, %rd117;
	st.global.f64 	[%rd122], %fd164;
$L__BB2_44:
	ret;

}
	// .globl	_Z19processInterpIbNodePdS_S_S_S_S_PKdS1_S1_S1_i
.visible .entry _Z19processInterpIbNodePdS_S_S_S_S_PKdS1_S1_S1_i(
	.param .u64 .ptr .align 1 _Z19processInterpIbNodePdS_S_S_S_S_PKdS1_S1_S1_i_param_0,
	.param .u64 .ptr .align 1 _Z19processInterpIbNodePdS_S_S_S_S_PKdS1_S1_S1_i_param_1,
	.param .u64 .ptr .align 1 _Z19processInterpIbNodePdS_S_S_S_S_PKdS1_S1_S1_i_param_2,
	.param .u64 .ptr .align 1 _Z19processInterpIbNodePdS_S_S_S_S_PKdS1_S1_S1_i_param_3,
	.param .u64 .ptr .align 1 _Z19processInterpIbNodePdS_S_S_S_S_PKdS1_S1_S1_i_param_4,
	.param .u64 .ptr .align 1 _Z19processInterpIbNodePdS_S_S_S_S_PKdS1_S1_S1_i_param_5,
	.param .u64 .ptr .align 1 _Z19processInterpIbNodePdS_S_S_S_S_PKdS1_S1_S1_i_param_6,
	.param .u64 .ptr .align 1 _Z19processInterpIbNodePdS_S_S_S_S_PKdS1_S1_S1_i_param_7,
	.param .u64 .ptr .align 1 _Z19processInterpIbNodePdS_S_S_S_S_PKdS1_S1_S1_i_param_8,
	.param .u64 .ptr .align 1 _Z19processInterpIbNodePdS_S_S_S_S_PKdS1_S1_S1_i_param_9,
	.param .u32 _Z19processInterpIbNodePdS_S_S_S_S_PKdS1_S1_S1_i_param_10
)
{
	.reg .pred 	%p<2>;
	.reg .b32 	%r<32>;
	.reg .b32 	%f<15>;
	.reg .b64 	%rd<62>;
	.reg .b64 	%fd<75>;

	ld.param.u64 	%rd3, [_Z19processInterpIbNodePdS_S_S_S_S_PKdS1_S1_S1_i_param_1];
	ld.param.u64 	%rd5, [_Z19processInterpIbNodePdS_S_S_S_S_PKdS1_S1_S1_i_param_3];
	ld.param.u64 	%rd6, [_Z19processInterpIbNodePdS_S_S_S_S_PKdS1_S1_S1_i_param_4];
	ld.param.s32 	%rd12, [_Z19processInterpIbNodePdS_S_S_S_S_PKdS1_S1_S1_i_param_10];
	mov.u32 	%r1, %ctaid.x;
	mov.u32 	%r2, %ctaid.y;
	mov.u32 	%r3, %nctaid.x;
	mad.lo.s32 	%r4, %r2, %r3, %r1;
	mov.u32 	%r5, %tid.x;
	mov.u32 	%r6, %ntid.x;
	mov.u32 	%r7, %tid.y;
	mad.lo.s32 	%r8, %r6, %r7, %r5;
	cvt.u64.u32 	%rd13, %r8;
	mov.u32 	%r9, %ntid.y;
	mul.lo.s32 	%r10, %r6, %r9;
	mul.wide.u32 	%rd14, %r4, %r10;
	add.s64 	%rd1, %rd14, %rd13;
	setp.ge.u64 	%p1, %rd1, %rd12;
	@%p1 bra 	$L__BB3_2;
	ld.param.u64 	%rd61, [_Z19processInterpIbNodePdS_S_S_S_S_PKdS1_S1_S1_i_param_9];
	ld.param.u64 	%rd60, [_Z19processInterpIbNodePdS_S_S_S_S_PKdS1_S1_S1_i_param_8];
	ld.param.u64 	%rd59, [_Z19processInterpIbNodePdS_S_S_S_S_PKdS1_S1_S1_i_param_7];
	ld.param.u64 	%rd58, [_Z19processInterpIbNodePdS_S_S_S_S_PKdS1_S1_S1_i_param_6];
	ld.param.u64 	%rd57, [_Z19processInterpIbNodePdS_S_S_S_S_PKdS1_S1_S1_i_param_5];
	ld.param.u64 	%rd56, [_Z19processInterpIbNodePdS_S_S_S_S_PKdS1_S1_S1_i_param_2];
	ld.param.u64 	%rd55, [_Z19processInterpIbNodePdS_S_S_S_S_PKdS1_S1_S1_i_param_0];
	cvta.to.global.u64 	%rd15, %rd60;
	cvta.to.global.u64 	%rd16, %rd61;
	cvta.to.global.u64 	%rd17, %rd5;
	cvta.to.global.u64 	%rd18, %rd6;
	cvta.to.global.u64 	%rd19, %rd57;
	cvta.to.global.u64 	%rd20, %rd58;
	cvta.to.global.u64 	%rd21, %rd59;
	cvta.to.global.u64 	%rd22, %rd55;
	cvta.to.global.u64 	%rd23, %rd3;
	cvta.to.global.u64 	%rd24, %rd56;
	shl.b64 	%rd25, %rd1, 3;
	add.s64 	%rd26, %rd15, %rd25;
	ld.global.f64 	%fd1, [%rd26];
	cvt.rn.f32.f64 	%f1, %fd1;
	add.s64 	%rd27, %rd16, %rd25;
	ld.global.f64 	%fd2, [%rd27];
	cvt.rn.f32.f64 	%f2, %fd2;
	cvt.rmi.f32.f32 	%f3, %f1;
	cvt.rzi.s32.f32 	%r11, %f3;
	cvt.rmi.f32.f32 	%f4, %f2;
	cvt.rzi.s32.f32 	%r12, %f4;
	add.f32 	%f5, %f3, 0f3F800000;
	cvt.rzi.s32.f32 	%r13, %f5;
	add.f32 	%f6, %f4, 0f3F800000;
	cvt.rzi.s32.f32 	%r14, %f6;
	ld.const.u32 	%r15, [tileX];
	mul.lo.s32 	%r16, %r12, %r15;
	ld.const.u32 	%r17, [nElem];
	add.s32 	%r18, %r17, %r11;
	add.s32 	%r19, %r18, %r16;
	rem.s32 	%r20, %r19, %r17;
	add.s32 	%r21, %r16, %r13;
	add.s32 	%r22, %r21, %r17;
	rem.s32 	%r23, %r22, %r17;
	mul.lo.s32 	%r24, %r15, %r14;
	add.s32 	%r25, %r18, %r24;
	rem.s32 	%r26, %r25, %r17;
	add.s32 	%r27, %r24, %r13;
	add.s32 	%r28, %r27, %r17;
	rem.s32 	%r29, %r28, %r17;
	mul.wide.s32 	%rd28, %r20, 8;
	add.s64 	%rd29, %rd17, %rd28;
	ld.global.f64 	%fd3, [%rd29];
	mul.wide.s32 	%rd30, %r23, 8;
	add.s64 	%rd31, %rd17, %rd30;
	ld.global.f64 	%fd4, [%rd31];
	mul.wide.s32 	%rd32, %r26, 8;
	add.s64 	%rd33, %rd17, %rd32;
	ld.global.f64 	%fd5, [%rd33];
	mul.wide.s32 	%rd34, %r29, 8;
	add.s64 	%rd35, %rd17, %rd34;
	ld.global.f64 	%fd6, [%rd35];
	add.s64 	%rd36, %rd18, %rd28;
	ld.global.f64 	%fd7, [%rd36];
	add.s64 	%rd37, %rd18, %rd30;
	ld.global.f64 	%fd8, [%rd37];
	add.s64 	%rd38, %rd18, %rd32;
	ld.global.f64 	%fd9, [%rd38];
	add.s64 	%rd39, %rd18, %rd34;
	ld.global.f64 	%fd10, [%rd39];
	add.s64 	%rd40, %rd19, %rd28;
	ld.global.f64 	%fd11, [%rd40];
	add.s64 	%rd41, %rd19, %rd30;
	ld.global.f64 	%fd12, [%rd41];
	add.s64 	%rd42, %rd19, %rd32;
	ld.global.f64 	%fd13, [%rd42];
	add.s64 	%rd43, %rd19, %rd34;
	ld.global.f64 	%fd14, [%rd43];
	add.s32 	%r30, %r11, 1;
	add.s32 	%r31, %r12, 1;
	cvt.rn.f32.s32 	%f7, %r30;
	sub.f32 	%f8, %f7, %f1;
	cvt.f64.f32 	%fd15, %f8;
	cvt.rn.f32.s32 	%f9, %r31;
	sub.f32 	%f10, %f9, %f2;
	cvt.f64.f32 	%fd16, %f10;
	cvt.rn.f32.s32 	%f11, %r12;
	sub.f32 	%f12, %f2, %f11;
	cvt.f64.f32 	%fd17, %f12;
	cvt.rn.f32.s32 	%f13, %r11;
	sub.f32 	%f14, %f1, %f13;
	cvt.f64.f32 	%fd18, %f14;
	mul.f64 	%fd19, %fd3, %fd15;
	mul.f64 	%fd20, %fd4, %fd18;
	mul.f64 	%fd21, %fd20, %fd16;
	fma.rn.f64 	%fd22, %fd19, %fd16, %fd21;
	mul.f64 	%fd23, %fd5, %fd15;
	fma.rn.f64 	%fd24, %fd23, %fd17, %fd22;
	mul.f64 	%fd25, %fd6, %fd18;
	fma.rn.f64 	%fd26, %fd25, %fd17, %fd24;
	add.s64 	%rd44, %rd20, %rd28;
	ld.global.f64 	%fd27, [%rd44];
	mul.f64 	%fd28, %fd27, 0d3FE0000000000000;
	div.rn.f64 	%fd29, %fd28, %fd3;
	add.f64 	%fd30, %fd7, %fd29;
	add.s64 	%rd45, %rd20, %rd32;
	ld.global.f64 	%fd31, [%rd45];
	mul.f64 	%fd32, %fd31, 0d3FE0000000000000;
	div.rn.f64 	%fd33, %fd32, %fd5;
	add.f64 	%fd34, %fd9, %fd33;
	add.s64 	%rd46, %rd20, %rd30;
	ld.global.f64 	%fd35, [%rd46];
	mul.f64 	%fd36, %fd35, 0d3FE0000000000000;
	div.rn.f64 	%fd37, %fd36, %fd4;
	add.f64 	%fd38, %fd8, %fd37;
	add.s64 	%rd47, %rd20, %rd34;
	ld.global.f64 	%fd39, [%rd47];
	mul.f64 	%fd40, %fd39, 0d3FE0000000000000;
	div.rn.f64 	%fd41, %fd40, %fd6;
	add.f64 	%fd42, %fd10, %fd41;
	mul.f64 	%fd43, %fd30, %fd15;
	mul.f64 	%fd44, %fd38, %fd18;
	mul.f64 	%fd45, %fd44, %fd16;
	fma.rn.f64 	%fd46, %fd43, %fd16, %fd45;
	mul.f64 	%fd47, %fd34, %fd15;
	fma.rn.f64 	%fd48, %fd47, %fd17, %fd46;
	mul.f64 	%fd49, %fd42, %fd18;
	fma.rn.f64 	%fd50, %fd49, %fd17, %fd48;
	add.s64 	%rd48, %rd21, %rd28;
	ld.global.f64 	%fd51, [%rd48];
	mul.f64 	%fd52, %fd51, 0d3FE0000000000000;
	div.rn.f64 	%fd53, %fd52, %fd3;
	add.f64 	%fd54, %fd11, %fd53;
	add.s64 	%rd49, %rd21, %rd32;
	ld.global.f64 	%fd55, [%rd49];
	mul.f64 	%fd56, %fd55, 0d3FE0000000000000;
	div.rn.f64 	%fd57, %fd56, %fd5;
	add.f64 	%fd58, %fd13, %fd57;
	add.s64 	%rd50, %rd21, %rd30;
	ld.global.f64 	%fd59, [%rd50];
	mul.f64 	%fd60, %fd59, 0d3FE0000000000000;
	div.rn.f64 	%fd61, %fd60, %fd4;
	add.f64 	%fd62, %fd12, %fd61;
	add.s64 	%rd51, %rd21, %rd34;
	ld.global.f64 	%fd63, [%rd51];
	mul.f64 	%fd64, %fd63, 0d3FE0000000000000;
	div.rn.f64 	%fd65, %fd64, %fd6;
	add.f64 	%fd66, %fd14, %fd65;
	mul.f64 	%fd67, %fd54, %fd15;
	mul.f64 	%fd68, %fd62, %fd18;
	mul.f64 	%fd69, %fd68, %fd16;
	fma.rn.f64 	%fd70, %fd67, %fd16, %fd69;
	mul.f64 	%fd71, %fd58, %fd15;
	fma.rn.f64 	%fd72, %fd71, %fd17, %fd70;
	mul.f64 	%fd73, %fd66, %fd18;
	fma.rn.f64 	%fd74, %fd73, %fd17, %fd72;
	add.s64 	%rd52, %rd22, %rd25;
	st.global.f64 	[%rd52], %fd26;
	add.s64 	%rd53, %rd23, %rd25;
	st.global.f64 	[%rd53], %fd50;
	add.s64 	%rd54, %rd24, %rd25;
	st.global.f64 	[%rd54], %fd74;
$L__BB3_2:
	ret;

}
	// .globl	_Z20processComputeIbNodePdS_PKdS1_S1_S1_di
.visible .entry _Z20processComputeIbNodePdS_PKdS1_S1_S1_di(
	.param .u64 .ptr .align 1 _Z20processComputeIbNodePdS_PKdS1_S1_S1_di_param_0,
	.param .u64 .ptr .align 1 _Z20processComputeIbNodePdS_PKdS1_S1_S1_di_param_1,
	.param .u64 .ptr .align 1 _Z20processComputeIbNodePdS_PKdS1_S1_S1_di_param_2,
	.param .u64 .ptr .align 1 _Z20processComputeIbNodePdS_PKdS1_S1_S1_di_param_3,
	.param .u64 .ptr .align 1 _Z20processComputeIbNodePdS_PKdS1_S1_S1_di_param_4,
	.param .u64 .ptr .align 1 _Z20processComputeIbNodePdS_PKdS1_S1_S1_di_param_5,
	.param .f64 _Z20processComputeIbNodePdS_PKdS1_S1_S1_di_param_6,
	.param .u32 _Z20processComputeIbNodePdS_PKdS1_S1_S1_di_param_7
)
{
	.reg .pred 	%p<13>;
	.reg .b32 	%r<54>;
	.reg .b64 	%rd<36>;
	.reg .b64 	%fd<115>;

	ld.param.u64 	%rd8, [_Z20processComputeIbNodePdS_PKdS1_S1_S1_di_param_0];
	ld.param.u64 	%rd9, [_Z20processComputeIbNodePdS_PKdS1_S1_S1_di_param_1];
	ld.param.u64 	%rd4, [_Z20processComputeIbNodePdS_PKdS1_S1_S1_di_param_2];
	ld.param.u64 	%rd5, [_Z20processComputeIbNodePdS_PKdS1_S1_S1_di_param_3];
	ld.param.u64 	%rd6, [_Z20processComputeIbNodePdS_PKdS1_S1_S1_di_param_4];
	ld.param.u64 	%rd7, [_Z20processComputeIbNodePdS_PKdS1_S1_S1_di_param_5];
	ld.param.f64 	%fd23, [_Z20processComputeIbNodePdS_PKdS1_S1_S1_di_param_6];
	ld.param.s32 	%rd10, [_Z20processComputeIbNodePdS_PKdS1_S1_S1_di_param_7];
	cvta.to.global.u64 	%rd1, %rd9;
	cvta.to.global.u64 	%rd2, %rd8;
	mov.u32 	%r20, %ctaid.x;
	mov.u32 	%r21, %ctaid.y;
	mov.u32 	%r22, %nctaid.x;
	mad.lo.s32 	%r23, %r21, %r22, %r20;
	mov.u32 	%r24, %tid.x;
	mov.u32 	%r25, %ntid.x;
	mov.u32 	%r26, %tid.y;
	mad.lo.s32 	%r27, %r25, %r26, %r24;
	cvt.u64.u32 	%rd11, %r27;
	mov.u32 	%r28, %ntid.y;
	mul.lo.s32 	%r29, %r25, %r28;
	mul.wide.u32 	%rd12, %r23, %r29;
	add.s64 	%rd3, %rd12, %rd11;
	setp.ge.u64 	%p1, %rd3, %rd10;
	@%p1 bra 	$L__BB4_15;
	cvta.to.global.u64 	%rd13, %rd6;
	cvta.to.global.u64 	%rd14, %rd7;
	cvta.to.global.u64 	%rd15, %rd4;
	cvta.to.global.u64 	%rd16, %rd5;
	shl.b64 	%rd17, %rd3, 3;
	add.s64 	%rd18, %rd13, %rd17;
	ld.global.f64 	%fd1, [%rd18];
	add.s64 	%rd19, %rd14, %rd17;
	ld.global.f64 	%fd2, [%rd19];
	add.s64 	%rd20, %rd15, %rd17;
	ld.global.f64 	%fd24, [%rd20];
	add.s64 	%rd21, %rd16, %rd17;
	ld.global.f64 	%fd25, [%rd21];
	cvt.rmi.f64.f64 	%fd3, %fd1;
	cvt.rmi.f64.f64 	%fd4, %fd2;
	ld.const.u32 	%r1, [tileX];
	ld.const.u32 	%r2, [nElem];
	mul.f64 	%fd5, %fd23, 0d3FD0000000000000;
	neg.f64 	%fd6, %fd24;
	neg.f64 	%fd7, %fd25;
	mov.b32 	%r49, 1;
	mov.u64 	%rd24, __cudart_sin_cos_coeffs;
$L__BB4_2:
	add.s32 	%r31, %r49, -1;
	and.b32  	%r32, %r31, 2;
	cvt.rn.f64.u32 	%fd26, %r32;
	add.f64 	%fd27, %fd3, %fd26;
	add.f64 	%fd28, %fd27, 0dBFF0000000000000;
	cvt.rzi.s32.f64 	%r4, %fd28;
	shr.u32 	%r33, %r31, 2;
	cvt.rn.f64.u32 	%fd29, %r33;
	add.f64 	%fd30, %fd4, %fd29;
	add.f64 	%fd31, %fd30, 0dBFF0000000000000;
	cvt.rzi.s32.f64 	%r5, %fd31;
	cvt.rn.f64.s32 	%fd32, %r4;
	sub.f64 	%fd33, %fd32, %fd1;
	cvt.rn.f64.s32 	%fd34, %r5;
	sub.f64 	%fd35, %fd34, %fd2;
	mul.f64 	%fd8, %fd35, %fd35;
	fma.rn.f64 	%fd36, %fd33, %fd33, %fd8;
	sqrt.rn.f64 	%fd9, %fd36;
	setp.geu.f64 	%p2, %fd9, 0d4000000000000000;
	@%p2 bra 	$L__BB4_8;
	mov.f64 	%fd37, 0d0000000000000000;
	mov.f64 	%fd38, 0d7FF0000000000000;
	mul.rn.f64 	%fd112, %fd38, %fd37;
	mad.lo.s32 	%r35, %r1, %r5, %r4;
	add.s32 	%r6, %r35, %r2;
	mul.f64 	%fd39, %fd9, 0d400921FB54524550;
	mul.f64 	%fd11, %fd39, 0d3FE0000000000000;
	setp.eq.f64 	%p3, %fd11, 0d7FF0000000000000;
	mov.b32 	%r51, 1;
	@%p3 bra 	$L__BB4_7;
	mul.f64 	%fd40, %fd11, 0d3FE45F306DC9C883;
	cvt.rni.s32.f64 	%r50, %fd40;
	cvt.rn.f64.s32 	%fd41, %r50;
	fma.rn.f64 	%fd42, %fd41, 0dBFF921FB54442D18, %fd11;
	fma.rn.f64 	%fd43, %fd41, 0dBC91A62633145C00, %fd42;
	fma.rn.f64 	%fd112, %fd41, 0dB97B839A252049C0, %fd43;
	setp.ltu.f64 	%p4, %fd11, 0d41E0000000000000;
	@%p4 bra 	$L__BB4_6;
	{ // callseq 0, 0
	.param .b64 param0;
	st.param.f64 	[param0], %fd11;
	.param .align 16 .b8 retval0[16];
	call.uni (retval0), 
	__internal_trig_reduction_slowpathd, 
	(
	param0
	);
	ld.param.f64 	%fd112, [retval0];
	ld.param.b32 	%r50, [retval0+8];
	} // callseq 0
$L__BB4_6:
	add.s32 	%r51, %r50, 1;
$L__BB4_7:
	shl.b32 	%r37, %r51, 6;
	cvt.u64.u32 	%rd22, %r37;
	and.b64  	%rd23, %rd22, 64;
	add.s64 	%rd25, %rd24, %rd23;
	mul.rn.f64 	%fd45, %fd112, %fd112;
	and.b32  	%r38, %r51, 1;
	setp.eq.b32 	%p5, %r38, 1;
	selp.f64 	%fd46, 0dBDA8FF8320FD8164, 0d3DE5DB65F9785EBA, %p5;
	ld.global.nc.v2.f64 	{%fd47, %fd48}, [%rd25];
	fma.rn.f64 	%fd49, %fd46, %fd45, %fd47;
	fma.rn.f64 	%fd50, %fd49, %fd45, %fd48;
	ld.global.nc.v2.f64 	{%fd51, %fd52}, [%rd25+16];
	fma.rn.f64 	%fd53, %fd50, %fd45, %fd51;
	fma.rn.f64 	%fd54, %fd53, %fd45, %fd52;
	ld.global.nc.v2.f64 	{%fd55, %fd56}, [%rd25+32];
	fma.rn.f64 	%fd57, %fd54, %fd45, %fd55;
	fma.rn.f64 	%fd58, %fd57, %fd45, %fd56;
	fma.rn.f64 	%fd59, %fd58, %fd112, %fd112;
	fma.rn.f64 	%fd60, %fd58, %fd45, 0d3FF0000000000000;
	selp.f64 	%fd61, %fd60, %fd59, %p5;
	and.b32  	%r39, %r51, 2;
	setp.eq.s32 	%p6, %r39, 0;
	mov.f64 	%fd62, 0d0000000000000000;
	sub.f64 	%fd63, %fd62, %fd61;
	selp.f64 	%fd64, %fd61, %fd63, %p6;
	add.f64 	%fd65, %fd64, 0d3FF0000000000000;
	mul.f64 	%fd66, %fd5, %fd65;
	mul.f64 	%fd67, %fd66, %fd6;
	mul.f64 	%fd68, %fd66, %fd7;
	rem.s32 	%r40, %r6, %r2;
	mul.wide.s32 	%rd26, %r40, 8;
	add.s64 	%rd27, %rd2, %rd26;
	atom.global.add.f64 	%fd69, [%rd27], %fd67;
	add.s64 	%rd28, %rd1, %rd26;
	atom.global.add.f64 	%fd70, [%rd28], %fd68;
$L__BB4_8:
	and.b32  	%r41, %r49, 3;
	cvt.rn.f64.u32 	%fd71, %r41;
	add.f64 	%fd72, %fd3, %fd71;
	add.f64 	%fd73, %fd72, 0dBFF0000000000000;
	cvt.rzi.s32.f64 	%r12, %fd73;
	cvt.rn.f64.s32 	%fd74, %r12;
	sub.f64 	%fd75, %fd74, %fd1;
	fma.rn.f64 	%fd76, %fd75, %fd75, %fd8;
	sqrt.rn.f64 	%fd16, %fd76;
	setp.geu.f64 	%p7, %fd16, 0d4000000000000000;
	@%p7 bra 	$L__BB4_14;
	mov.f64 	%fd77, 0d0000000000000000;
	mov.f64 	%fd78, 0d7FF0000000000000;
	mul.rn.f64 	%fd114, %fd78, %fd77;
	mad.lo.s32 	%r43, %r1, %r5, %r12;
	add.s32 	%r13, %r43, %r2;
	mul.f64 	%fd79, %fd16, 0d400921FB54524550;
	mul.f64 	%fd18, %fd79, 0d3FE0000000000000;
	setp.eq.f64 	%p8, %fd18, 0d7FF0000000000000;
	mov.b32 	%r53, 1;
	@%p8 bra 	$L__BB4_13;
	mul.f64 	%fd80, %fd18, 0d3FE45F306DC9C883;
	cvt.rni.s32.f64 	%r52, %fd80;
	cvt.rn.f64.s32 	%fd81, %r52;
	fma.rn.f64 	%fd82, %fd81, 0dBFF921FB54442D18, %fd18;
	fma.rn.f64 	%fd83, %fd81, 0dBC91A62633145C00, %fd82;
	fma.rn.f64 	%fd114, %fd81, 0dB97B839A252049C0, %fd83;
	setp.ltu.f64 	%p9, %fd18, 0d41E0000000000000;
	@%p9 bra 	$L__BB4_12;
	{ // callseq 1, 0
	.param .b64 param0;
	st.param.f64 	[param0], %fd18;
	.param .align 16 .b8 retval0[16];
	call.uni (retval0), 
	__internal_trig_reduction_slowpathd, 
	(
	param0
	);
	ld.param.f64 	%fd114, [retval0];
	ld.param.b32 	%r52, [retval0+8];
	} // callseq 1
$L__BB4_12:
	add.s32 	%r53, %r52, 1;
$L__BB4_13:
	shl.b32 	%r45, %r53, 6;
	cvt.u64.u32 	%rd29, %r45;
	and.b64  	%rd30, %rd29, 64;
	mov.u64 	%rd31, __cudart_sin_cos_coeffs;
	add.s64 	%rd32, %rd31, %rd30;
	mul.rn.f64 	%fd85, %fd114, %fd114;
	and.b32  	%r46, %r53, 1;
	setp.eq.b32 	%p10, %r46, 1;
	selp.f64 	%fd86, 0dBDA8FF8320FD8164, 0d3DE5DB65F9785EBA, %p10;
	ld.global.nc.v2.f64 	{%fd87, %fd88}, [%rd32];
	fma.rn.f64 	%fd89, %fd86, %fd85, %fd87;
	fma.rn.f64 	%fd90, %fd89, %fd85, %fd88;
	ld.global.nc.v2.f64 	{%fd91, %fd92}, [%rd32+16];
	fma.rn.f64 	%fd93, %fd90, %fd85, %fd91;
	fma.rn.f64 	%fd94, %fd93, %fd85, %fd92;
	ld.global.nc.v2.f64 	{%fd95, %fd96}, [%rd32+32];
	fma.rn.f64 	%fd97, %fd94, %fd85, %fd95;
	fma.rn.f64 	%fd98, %fd97, %fd85, %fd96;
	fma.rn.f64 	%fd99, %fd98, %fd114, %fd114;
	fma.rn.f64 	%fd100, %fd98, %fd85, 0d3FF0000000000000;
	selp.f64 	%fd101, %fd100, %fd99, %p10;
	and.b32  	%r47, %r53, 2;
	setp.eq.s32 	%p11, %r47, 0;
	mov.f64 	%fd102, 0d0000000000000000;
	sub.f64 	%fd103, %fd102, %fd101;
	selp.f64 	%fd104, %fd101, %fd103, %p11;
	add.f64 	%fd105, %fd104, 0d3FF0000000000000;
	mul.f64 	%fd106, %fd5, %fd105;
	mul.f64 	%fd107, %fd106, %fd6;
	mul.f64 	%fd108, %fd106, %fd7;
	rem.s32 	%r48, %r13, %r2;
	mul.wide.s32 	%rd33, %r48, 8;
	add.s64 	%rd34, %rd2, %rd33;
	atom.global.add.f64 	%fd109, [%rd34], %fd107;
	add.s64 	%rd35, %rd1, %rd33;
	atom.global.add.f64 	%fd110, [%rd35], %fd108;
$L__BB4_14:
	add.s32 	%r49, %r49, 2;
	setp.ne.s32 	%p12, %r49, 17;
	@%p12 bra 	$L__BB4_2;
$L__BB4_15:
	ret;

}
	// .globl	_Z21processComputeIbNodeSPdS_ddddid
.visible .entry _Z21processComputeIbNodeSPdS_ddddid(
	.param .u64 .ptr .align 1 _Z21processComputeIbNodeSPdS_ddddid_param_0,
	.param .u64 .ptr .align 1 _Z21processComputeIbNodeSPdS_ddddid_param_1,
	.param .f64 _Z21processComputeIbNodeSPdS_ddddid_param_2,
	.param .f64 _Z21processComputeIbNodeSPdS_ddddid_param_3,
	.param .f64 _Z21processComputeIbNodeSPdS_ddddid_param_4,
	.param .f64 _Z21processComputeIbNodeSPdS_ddddid_param_5,
	.param .u32 _Z21processComputeIbNodeSPdS_ddddid_param_6,
	.param .f64 _Z21processComputeIbNodeSPdS_ddddid_param_7
)
{
	.reg .pred 	%p<7>;
	.reg .b32 	%r<30>;
	.reg .b64 	%rd<17>;
	.reg .b64 	%fd<66>;

	ld.param.u64 	%rd1, [_Z21processComputeIbNodeSPdS_ddddid_param_0];
	ld.param.u64 	%rd2, [_Z21processComputeIbNodeSPdS_ddddid_param_1];
	ld.param.f64 	%fd9, [_Z21processComputeIbNodeSPdS_ddddid_param_2];
	ld.param.f64 	%fd10, [_Z21processComputeIbNodeSPdS_ddddid_param_3];
	ld.param.f64 	%fd11, [_Z21processComputeIbNodeSPdS_ddddid_param_4];
	ld.param.f64 	%fd12, [_Z21processComputeIbNodeSPdS_ddddid_param_5];
	ld.param.f64 	%fd13, [_Z21processComputeIbNodeSPdS_ddddid_param_7];
	mov.u32 	%r10, %ctaid.x;
	mov.u32 	%r11, %ctaid.y;
	mov.u32 	%r12, %nctaid.x;
	mad.lo.s32 	%r13, %r11, %r12, %r10;
	mov.u32 	%r14, %tid.x;
	mov.u32 	%r15, %ntid.x;
	mov.u32 	%r16, %tid.y;
	mad.lo.s32 	%r17, %r15, %r16, %r14;
	cvt.u64.u32 	%rd3, %r17;
	mov.u32 	%r18, %ntid.y;
	mul.lo.s32 	%r19, %r15, %r18;
	mul.wide.u32 	%rd4, %r13, %r19;
	add.s64 	%rd5, %rd4, %rd3;
	cvt.rmi.f64.f64 	%fd14, %fd11;
	and.b64  	%rd6, %rd5, 3;
	cvt.rn.f64.u64 	%fd15, %rd6;
	add.f64 	%fd16, %fd14, %fd15;
	add.f64 	%fd17, %fd16, 0dBFF0000000000000;
	cvt.rzi.s32.f64 	%r1, %fd17;
	cvt.rmi.f64.f64 	%fd18, %fd12;
	shr.u64 	%rd7, %rd5, 2;
	cvt.rn.f64.u64 	%fd19, %rd7;
	add.f64 	%fd20, %fd18, %fd19;
	add.f64 	%fd21, %fd20, 0dBFF0000000000000;
	cvt.rzi.s32.f64 	%r2, %fd21;
	setp.gt.u64 	%p1, %rd5, 15;
	@%p1 bra 	$L__BB5_8;
	cvt.rn.f64.s32 	%fd22, %r1;
	sub.f64 	%fd23, %fd22, %fd11;
	cvt.rn.f64.s32 	%fd24, %r2;
	sub.f64 	%fd25, %fd24, %fd12;
	mul.f64 	%fd26, %fd25, %fd25;
	fma.rn.f64 	%fd27, %fd23, %fd23, %fd26;
	sqrt.rn.f64 	%fd1, %fd27;
	setp.gt.f64 	%p2, %fd1, 0d4000000000000000;
	@%p2 bra 	$L__BB5_8;
	ld.const.u32 	%r3, [tileX];
	ld.const.u32 	%r4, [nElem];
	mul.f64 	%fd28, %fd1, 0d400921FB4D12D84A;
	mul.f64 	%fd2, %fd28, 0d3FE0000000000000;
	abs.f64 	%fd3, %fd2;
	setp.neu.f64 	%p3, %fd3, 0d7FF0000000000000;
	@%p3 bra 	$L__BB5_4;
	mov.f64 	%fd34, 0d0000000000000000;
	mul.rn.f64 	%fd65, %fd2, %fd34;
	mov.b32 	%r29, 1;
	bra.uni 	$L__BB5_7;
$L__BB5_4:
	mul.f64 	%fd29, %fd2, 0d3FE45F306DC9C883;
	cvt.rni.s32.f64 	%r28, %fd29;
	cvt.rn.f64.s32 	%fd30, %r28;
	fma.rn.f64 	%fd31, %fd30, 0dBFF921FB54442D18, %fd2;
	fma.rn.f64 	%fd32, %fd30, 0dBC91A62633145C00, %fd31;
	fma.rn.f64 	%fd65, %fd30, 0dB97B839A252049C0, %fd32;
	setp.ltu.f64 	%p4, %fd3, 0d41E0000000000000;
	@%p4 bra 	$L__BB5_6;
	{ // callseq 2, 0
	.param .b64 param0;
	st.param.f64 	[param0], %fd2;
	.param .align 16 .b8 retval0[16];
	call.uni (retval0), 
	__internal_trig_reduction_slowpathd, 
	(
	param0
	);
	ld.param.f64 	%fd65, [retval0];
	ld.param.b32 	%r28, [retval0+8];
	} // callseq 2
$L__BB5_6:
	add.s32 	%r29, %r28, 1;
$L__BB5_7:
	mad.lo.s32 	%r22, %r3, %r2, %r1;
	add.s32 	%r23, %r22, %r4;
	rem.s32 	%r24, %r23, %r4;
	shl.b32 	%r25, %r29, 6;
	cvt.u64.u32 	%rd8, %r25;
	and.b64  	%rd9, %rd8, 64;
	mov.u64 	%rd10, __cudart_sin_cos_coeffs;
	add.s64 	%rd11, %rd10, %rd9;
	mul.rn.f64 	%fd35, %fd65, %fd65;
	and.b32  	%r26, %r29, 1;
	setp.eq.b32 	%p5, %r26, 1;
	selp.f64 	%fd36, 0dBDA8FF8320FD8164, 0d3DE5DB65F9785EBA, %p5;
	ld.global.nc.v2.f64 	{%fd37, %fd38}, [%rd11];
	fma.rn.f64 	%fd39, %fd36, %fd35, %fd37;
	fma.rn.f64 	%fd40, %fd39, %fd35, %fd38;
	ld.global.nc.v2.f64 	{%fd41, %fd42}, [%rd11+16];
	fma.rn.f64 	%fd43, %fd40, %fd35, %fd41;
	fma.rn.f64 	%fd44, %fd43, %fd35, %fd42;
	ld.global.nc.v2.f64 	{%fd45, %fd46}, [%rd11+32];
	fma.rn.f64 	%fd47, %fd44, %fd35, %fd45;
	fma.rn.f64 	%fd48, %fd47, %fd35, %fd46;
	fma.rn.f64 	%fd49, %fd48, %fd65, %fd65;
	fma.rn.f64 	%fd50, %fd48, %fd35, 0d3FF0000000000000;
	selp.f64 	%fd51, %fd50, %fd49, %p5;
	and.b32  	%r27, %r29, 2;
	setp.eq.s32 	%p6, %r27, 0;
	mov.f64 	%fd52, 0d0000000000000000;
	sub.f64 	%fd53, %fd52, %fd51;
	selp.f64 	%fd54, %fd51, %fd53, %p6;
	add.f64 	%fd55, %fd54, 0d3FF0000000000000;
	mul.f64 	%fd56, %fd13, 0d3FD0000000000000;
	mul.f64 	%fd57, %fd56, %fd55;
	cvta.to.global.u64 	%rd12, %rd1;
	mul.wide.s32 	%rd13, %r24, 8;
	add.s64 	%rd14, %rd12, %rd13;
	ld.global.f64 	%fd58, [%rd14];
	mul.f64 	%fd59, %fd9, %fd57;
	sub.f64 	%fd60, %fd58, %fd59;
	st.global.f64 	[%rd14], %fd60;
	cvta.to.global.u64 	%rd15, %rd2;
	add.s64 	%rd16, %rd15, %rd13;
	ld.global.f64 	%fd61, [%rd16];
	mul.f64 	%fd62, %fd10, %fd57;
	sub.f64 	%fd63, %fd61, %fd62;
	st.global.f64 	[%rd16], %fd63;
$L__BB5_8:
	ret;

}
	// .globl	_Z15processPeriodicPdPKdS1_S1_S1_S1_S1_i
.visible .entry _Z15processPeriodicPdPKdS1_S1_S1_S1_S1_i(
	.param .u64 .ptr .align 1 _Z15processPeriodicPdPKdS1_S1_S1_S1_S1_i_param_0,
	.param .u64 .ptr .align 1 _Z15processPeriodicPdPKdS1_S1_S1_S1_S1_i_param_1,
	.param .u64 .ptr .align 1 _Z15processPeriodicPdPKdS1_S1_S1_S1_S1_i_param_2,
	.param .u64 .ptr .align 1 _Z15processPeriodicPdPKdS1_S1_S1_S1_S1_i_param_3,
	.param .u64 .ptr .align 1 _Z15processPeriodicPdPKdS1_S1_S1_S1_S1_i_param_4,
	.param .u64 .ptr .align 1 _Z15processPeriodicPdPKdS1_S1_S1_S1_S1_i_param_5,
	.param .u64 .ptr .align 1 _Z15processPeriodicPdPKdS1_S1_S1_S1_S1_i_param_6,
	.param .u32 _Z15processPeriodicPdPKdS1_S1_S1_S1_S1_i_param_7
)
{
	.reg .pred 	%p<7>;
	.reg .b32 	%r<59>;
	.reg .b64 	%rd<88>;
	.reg .b64 	%fd<121>;

	ld.param.u64 	%rd19, [_Z15processPeriodicPdPKdS1_S1_S1_S1_S1_i_param_2];
	ld.param.u64 	%rd20, [_Z15processPeriodicPdPKdS1_S1_S1_S1_S1_i_param_3];
	ld.param.u64 	%rd21, [_Z15processPeriodicPdPKdS1_S1_S1_S1_S1_i_param_4];
	ld.param.u64 	%rd22, [_Z15processPeriodicPdPKdS1_S1_S1_S1_S1_i_param_5];
	ld.param.u64 	%rd23, [_Z15processPeriodicPdPKdS1_S1_S1_S1_S1_i_param_6];
	ld.param.u32 	%r24, [_Z15processPeriodicPdPKdS1_S1_S1_S1_S1_i_param_7];
	mov.u32 	%r25, %ctaid.x;
	mov.u32 	%r26, %ctaid.y;
	mov.u32 	%r27, %nctaid.x;
	mad.lo.s32 	%r28, %r26, %r27, %r25;
	mov.u32 	%r29, %tid.x;
	mov.u32 	%r30, %ntid.x;
	mov.u32 	%r31, %tid.y;
	mad.lo.s32 	%r32, %r30, %r31, %r29;
	cvt.u64.u32 	%rd24, %r32;
	mov.u32 	%r33, %ntid.y;
	mul.lo.s32 	%r34, %r30, %r33;
	mul.wide.u32 	%rd25, %r28, %r34;
	add.s64 	%rd1, %rd25, %rd24;
	cvt.s64.s32 	%rd26, %r24;
	setp.ge.u64 	%p1, %rd1, %rd26;
	@%p1 bra 	$L__BB6_8;
	cvta.to.global.u64 	%rd27, %rd19;
	cvta.to.global.u64 	%rd28, %rd20;
	cvta.to.global.u64 	%rd29, %rd21;
	cvta.to.global.u64 	%rd30, %rd22;
	cvta.to.global.u64 	%rd31, %rd23;
	shl.b64 	%rd32, %rd1, 3;
	add.s64 	%rd33, %rd27, %rd32;
	ld.global.f64 	%fd8, [%rd33];
	add.s64 	%rd34, %rd28, %rd32;
	ld.global.f64 	%fd1, [%rd34];
	add.s64 	%rd35, %rd29, %rd32;
	ld.global.f64 	%fd2, [%rd35];
	add.s64 	%rd36, %rd30, %rd32;
	ld.global.f64 	%fd3, [%rd36];
	add.s64 	%rd37, %rd31, %rd32;
	ld.global.f64 	%fd4, [%rd37];
	mul.f64 	%fd5, %fd8, %fd3;
	mul.f64 	%fd6, %fd8, %fd4;
	ld.const.u32 	%r1, [nDir];
	setp.lt.s32 	%p2, %r1, 1;
	@%p2 bra 	$L__BB6_8;
	mul.f64 	%fd9, %fd6, %fd6;
	fma.rn.f64 	%fd10, %fd5, %fd5, %fd9;
	mul.f64 	%fd7, %fd10, 0d3FF8000000000000;
	setp.lt.u32 	%p3, %r1, 4;
	mov.b32 	%r56, 0;
	@%p3 bra 	$L__BB6_5;
	and.b32  	%r56, %r1, 2147483644;
	neg.s32 	%r55, %r56;
	mul.lo.s32 	%r53, %r24, 3;
	mov.u64 	%rd41, wi;
	add.s64 	%rd84, %rd41, 16;
	mov.u64 	%rd42, dirX;
	add.s64 	%rd83, %rd42, 8;
	mov.u64 	%rd43, dirY;
	add.s64 	%rd82, %rd43, 8;
	shl.b32 	%r52, %r24, 1;
	mov.b32 	%r54, 0;
	mul.f64 	%fd21, %fd4, %fd4;
	fma.rn.f64 	%fd22, %fd3, %fd3, %fd21;
	mul.f64 	%fd23, %fd22, 0d3FF8000000000000;
	mov.u32 	%r51, %r24;
$L__BB6_4:
	ld.param.u64 	%rd80, [_Z15processPeriodicPdPKdS1_S1_S1_S1_S1_i_param_1];
	ld.param.u64 	%rd78, [_Z15processPeriodicPdPKdS1_S1_S1_S1_S1_i_param_0];
	cvt.s64.s32 	%rd44, %r54;
	add.s64 	%rd45, %rd1, %rd44;
	cvta.to.global.u64 	%rd46, %rd80;
	shl.b64 	%rd47, %rd45, 3;
	add.s64 	%rd48, %rd46, %rd47;
	ld.global.f64 	%fd11, [%rd48];
	ld.const.u32 	%r39, [%rd83+-8];
	cvt.rn.f64.s32 	%fd12, %r39;
	ld.const.u32 	%r40, [%rd82+-8];
	cvt.rn.f64.s32 	%fd13, %r40;
	mul.f64 	%fd14, %fd4, %fd13;
	fma.rn.f64 	%fd15, %fd3, %fd12, %fd14;
	ld.const.f64 	%fd16, [%rd84+-16];
	mul.f64 	%fd17, %fd2, %fd16;
	fma.rn.f64 	%fd18, %fd15, 0d4008000000000000, 0d3FF0000000000000;
	mul.f64 	%fd19, %fd15, 0d4012000000000000;
	fma.rn.f64 	%fd20, %fd15, %fd19, %fd18;
	sub.f64 	%fd24, %fd20, %fd23;
	mul.f64 	%fd25, %fd17, %fd24;
	mul.f64 	%fd26, %fd6, %fd13;
	fma.rn.f64 	%fd27, %fd5, %fd12, %fd26;
	mul.f64 	%fd28, %fd1, %fd16;
	fma.rn.f64 	%fd29, %fd27, 0d4008000000000000, 0d3FF0000000000000;
	mul.f64 	%fd30, %fd27, 0d4012000000000000;
	fma.rn.f64 	%fd31, %fd27, %fd30, %fd29;
	sub.f64 	%fd32, %fd31, %fd7;
	sub.f64 	%fd33, %fd11, %fd25;
	fma.rn.f64 	%fd34, %fd28, %fd32, %fd33;
	cvta.to.global.u64 	%rd49, %rd78;
	add.s64 	%rd50, %rd49, %rd47;
	st.global.f64 	[%rd50], %fd34;
	cvt.s64.s32 	%rd51, %r51;
	add.s64 	%rd52, %rd1, %rd51;
	shl.b64 	%rd53, %rd52, 3;
	add.s64 	%rd54, %rd46, %rd53;
	ld.global.f64 	%fd35, [%rd54];
	ld.const.u32 	%r41, [%rd83+-4];
	cvt.rn.f64.s32 	%fd36, %r41;
	ld.const.u32 	%r42, [%rd82+-4];
	cvt.rn.f64.s32 	%fd37, %r42;
	mul.f64 	%fd38, %fd4, %fd37;
	fma.rn.f64 	%fd39, %fd3, %fd36, %fd38;
	ld.const.f64 	%fd40, [%rd84+-8];
	mul.f64 	%fd41, %fd2, %fd40;
	fma.rn.f64 	%fd42, %fd39, 0d4008000000000000, 0d3FF0000000000000;
	mul.f64 	%fd43, %fd39, 0d4012000000000000;
	fma.rn.f64 	%fd44, %fd39, %fd43, %fd42;
	sub.f64 	%fd45, %fd44, %fd23;
	mul.f64 	%fd46, %fd41, %fd45;
	mul.f64 	%fd47, %fd6, %fd37;
	fma.rn.f64 	%fd48, %fd5, %fd36, %fd47;
	mul.f64 	%fd49, %fd1, %fd40;
	fma.rn.f64 	%fd50, %fd48, 0d4008000000000000, 0d3FF0000000000000;
	mul.f64 	%fd51, %fd48, 0d4012000000000000;
	fma.rn.f64 	%fd52, %fd48, %fd51, %fd50;
	sub.f64 	%fd53, %fd52, %fd7;
	sub.f64 	%fd54, %fd35, %fd46;
	fma.rn.f64 	%fd55, %fd49, %fd53, %fd54;
	add.s64 	%rd55, %rd49, %rd53;
	st.global.f64 	[%rd55], %fd55;
	cvt.s64.s32 	%rd56, %r52;
	add.s64 	%rd57, %rd1, %rd56;
	shl.b64 	%rd58, %rd57, 3;
	add.s64 	%rd59, %rd46, %rd58;
	ld.global.f64 	%fd56, [%rd59];
	ld.const.u32 	%r43, [%rd83];
	cvt.rn.f64.s32 	%fd57, %r43;
	ld.const.u32 	%r44, [%rd82];
	cvt.rn.f64.s32 	%fd58, %r44;
	mul.f64 	%fd59, %fd4, %fd58;
	fma.rn.f64 	%fd60, %fd3, %fd57, %fd59;
	ld.const.f64 	%fd61, [%rd84];
	mul.f64 	%fd62, %fd2, %fd61;
	fma.rn.f64 	%fd63, %fd60, 0d4008000000000000, 0d3FF0000000000000;
	mul.f64 	%fd64, %fd60, 0d4012000000000000;
	fma.rn.f64 	%fd65, %fd60, %fd64, %fd63;
	sub.f64 	%fd66, %fd65, %fd23;
	mul.f64 	%fd67, %fd62, %fd66;
	mul.f64 	%fd68, %fd6, %fd58;
	fma.rn.f64 	%fd69, %fd5, %fd57, %fd68;
	mul.f64 	%fd70, %fd1, %fd61;
	fma.rn.f64 	%fd71, %fd69, 0d4008000000000000, 0d3FF0000000000000;
	mul.f64 	%fd72, %fd69, 0d4012000000000000;
	fma.rn.f64 	%fd73, %fd69, %fd72, %fd71;
	sub.f64 	%fd74, %fd73, %fd7;
	sub.f64 	%fd75, %fd56, %fd67;
	fma.rn.f64 	%fd76, %fd70, %fd74, %fd75;
	add.s64 	%rd60, %rd49, %rd58;
	st.global.f64 	[%rd60], %fd76;
	cvt.s64.s32 	%rd61, %r53;
	add.s64 	%rd62, %rd1, %rd61;
	shl.b64 	%rd63, %rd62, 3;
	add.s64 	%rd64, %rd46, %rd63;
	ld.global.f64 	%fd77, [%rd64];
	ld.const.u32 	%r45, [%rd83+4];
	cvt.rn.f64.s32 	%fd78, %r45;
	ld.const.u32 	%r46, [%rd82+4];
	cvt.rn.f64.s32 	%fd79, %r46;
	mul.f64 	%fd80, %fd4, %fd79;
	fma.rn.f64 	%fd81, %fd3, %fd78, %fd80;
	ld.const.f64 	%fd82, [%rd84+8];
	mul.f64 	%fd83, %fd2, %fd82;
	fma.rn.f64 	%fd84, %fd81, 0d4008000000000000, 0d3FF0000000000000;
	mul.f64 	%fd85, %fd81, 0d4012000000000000;
	fma.rn.f64 	%fd86, %fd81, %fd85, %fd84;
	sub.f64 	%fd87, %fd86, %fd23;
	mul.f64 	%fd88, %fd83, %fd87;
	mul.f64 	%fd89, %fd6, %fd79;
	fma.rn.f64 	%fd90, %fd5, %fd78, %fd89;
	mul.f64 	%fd91, %fd1, %fd82;
	fma.rn.f64 	%fd92, %fd90, 0d4008000000000000, 0d3FF0000000000000;
	mul.f64 	%fd93, %fd90, 0d4012000000000000;
	fma.rn.f64 	%fd94, %fd90, %fd93, %fd92;
	sub.f64 	%fd95, %fd94, %fd7;
	sub.f64 	%fd96, %fd77, %fd88;
	fma.rn.f64 	%fd97, %fd91, %fd95, %fd96;
	add.s64 	%rd65, %rd49, %rd63;
	st.global.f64 	[%rd65], %fd97;
	add.s32 	%r55, %r55, 4;
	shl.b32 	%r47, %r24, 2;
	add.s32 	%r54, %r54, %r47;
	add.s32 	%r53, %r53, %r47;
	add.s32 	%r52, %r52, %r47;
	add.s64 	%rd84, %rd84, 32;
	add.s32 	%r51, %r51, %r47;
	add.s64 	%rd83, %rd83, 16;
	add.s64 	%rd82, %rd82, 16;
	setp.ne.s32 	%p4, %r55, 0;
	@%p4 bra 	$L__BB6_4;
$L__BB6_5:
	ld.const.u32 	%r48, [nDir];
	and.b32  	%r17, %r48, 3;
	setp.eq.s32 	%p5, %r17, 0;
	@%p5 bra 	$L__BB6_8;
	mul.wide.u32 	%rd66, %r56, 8;
	mov.u64 	%rd67, wi;
	add.s64 	%rd87, %rd67, %rd66;
	mul.wide.u32 	%rd68, %r56, 4;
	mov.u64 	%rd69, dirY;
	add.s64 	%rd86, %rd69, %rd68;
	mov.u64 	%rd70, dirX;
	add.s64 	%rd85, %rd70, %rd68;
	mul.lo.s32 	%r58, %r56, %r24;
	neg.s32 	%r57, %r17;
	mul.f64 	%fd108, %fd4, %fd4;
	fma.rn.f64 	%fd109, %fd3, %fd3, %fd108;
$L__BB6_7:
	.pragma "nounroll";
	ld.param.u64 	%rd81, [_Z15processPeriodicPdPKdS1_S1_S1_S1_S1_i_param_1];
	ld.param.u64 	%rd79, [_Z15processPeriodicPdPKdS1_S1_S1_S1_S1_i_param_0];
	cvt.s64.s32 	%rd71, %r58;
	add.s64 	%rd72, %rd1, %rd71;
	cvta.to.global.u64 	%rd73, %rd81;
	shl.b64 	%rd74, %rd72, 3;
	add.s64 	%rd75, %rd73, %rd74;
	ld.global.f64 	%fd98, [%rd75];
	ld.const.u32 	%r49, [%rd85];
	cvt.rn.f64.s32 	%fd99, %r49;
	ld.const.u32 	%r50, [%rd86];
	cvt.rn.f64.s32 	%fd100, %r50;
	mul.f64 	%fd101, %fd4, %fd100;
	fma.rn.f64 	%fd102, %fd3, %fd99, %fd101;
	ld.const.f64 	%fd103, [%rd87];
	mul.f64 	%fd104, %fd2, %fd103;
	fma.rn.f64 	%fd105, %fd102, 0d4008000000000000, 0d3FF0000000000000;
	mul.f64 	%fd106, %fd102, 0d4012000000000000;
	fma.rn.f64 	%fd107, %fd102, %fd106, %fd105;
	fma.rn.f64 	%fd110, %fd109, 0dBFF8000000000000, %fd107;
	mul.f64 	%fd111, %fd104, %fd110;
	mul.f64 	%fd112, %fd6, %fd100;
	fma.rn.f64 	%fd113, %fd5, %fd99, %fd112;
	mul.f64 	%fd114, %fd1, %fd103;
	fma.rn.f64 	%fd115, %fd113, 0d4008000000000000, 0d3FF0000000000000;
	mul.f64 	%fd116, %fd113, 0d4012000000000000;
	fma.rn.f64 	%fd117, %fd113, %fd116, %fd115;
	sub.f64 	%fd118, %fd117, %fd7;
	sub.f64 	%fd119, %fd98, %fd111;
	fma.rn.f64 	%fd120, %fd114, %fd118, %fd119;
	cvta.to.global.u64 	%rd76, %rd79;
	add.s64 	%rd77, %rd76, %rd74;
	st.global.f64 	[%rd77], %fd120;
	add.s64 	%rd87, %rd87, 8;
	add.s64 	%rd86, %rd86, 4;
	add.s64 	%rd85, %rd85, 4;
	add.s32 	%r58, %r58, %r24;
	add.s32 	%r57, %r57, 1;
	setp.ne.s32 	%p6, %r57, 0;
	@%p6 bra 	$L__BB6_7;
$L__BB6_8:
	ret;

}
	// .globl	_Z13processNoslipPdPKdS1_S1_S1_PKb
.visible .entry _Z13processNoslipPdPKdS1_S1_S1_PKb(
	.param .u64 .ptr .align 1 _Z13processNoslipPdPKdS1_S1_S1_PKb_param_0,
	.param .u64 .ptr .align 1 _Z13processNoslipPdPKdS1_S1_S1_PKb_param_1,
	.param .u64 .ptr .align 1 _Z13processNoslipPdPKdS1_S1_S1_PKb_param_2,
	.param .u64 .ptr .align 1 _Z13processNoslipPdPKdS1_S1_S1_PKb_param_3,
	.param .u64 .ptr .align 1 _Z13processNoslipPdPKdS1_S1_S1_PKb_param_4,
	.param .u64 .ptr .align 1 _Z13processNoslipPdPKdS1_S1_S1_PKb_param_5
)
{
	.local .align 4 .b8 	__local_depot7[36];
	.reg .b64 	%SP;
	.reg .b64 	%SPL;
	.reg .pred 	%p<13>;
	.reg .b16 	%rs<2>;
	.reg .b32 	%r<126>;
	.reg .b64 	%rd<139>;
	.reg .b64 	%fd<58>;

	mov.u64 	%SPL, __local_depot7;
	ld.param.u64 	%rd47, [_Z13processNoslipPdPKdS1_S1_S1_PKb_param_2];
	ld.param.u64 	%rd48, [_Z13processNoslipPdPKdS1_S1_S1_PKb_param_3];
	ld.param.u64 	%rd49, [_Z13processNoslipPdPKdS1_S1_S1_PKb_param_4];
	ld.param.u64 	%rd50, [_Z13processNoslipPdPKdS1_S1_S1_PKb_param_5];
	add.u64 	%rd1, %SPL, 0;
	mov.u32 	%r29, %ctaid.x;
	mov.u32 	%r30, %ctaid.y;
	mov.u32 	%r31, %nctaid.x;
	mad.lo.s32 	%r32, %r30, %r31, %r29;
	mov.u32 	%r33, %tid.x;
	mov.u32 	%r34, %ntid.x;
	mov.u32 	%r35, %tid.y;
	mad.lo.s32 	%r36, %r34, %r35, %r33;
	cvt.u64.u32 	%rd52, %r36;
	mov.u32 	%r37, %ntid.y;
	mul.lo.s32 	%r38, %r34, %r37;
	mul.wide.u32 	%rd53, %r32, %r38;
	add.s64 	%rd2, %rd53, %rd52;
	cvt.u32.u64 	%r39, %rd2;
	ld.const.u32 	%r1, [nElem];
	rem.s32 	%r40, %r39, %r1;
	ld.const.u32 	%r2, [tileX];
	div.s32 	%r4, %r40, %r2;
	mul.lo.s32 	%r41, %r4, %r2;
	sub.s32 	%r3, %r40, %r41;
	cvt.s64.s32 	%rd54, %r1;
	setp.ge.u64 	%p1, %rd2, %rd54;
	@%p1 bra 	$L__BB7_16;
	cvta.to.global.u64 	%rd55, %rd50;
	add.s64 	%rd56, %rd55, %rd2;
	ld.global.u8 	%rs1, [%rd56];
	setp.eq.s16 	%p2, %rs1, 0;
	@%p2 bra 	$L__BB7_16;
	ld.const.u32 	%r5, [nDir];
	setp.lt.s32 	%p3, %r5, 1;
	@%p3 bra 	$L__BB7_9;
	and.b32  	%r6, %r5, 3;
	setp.lt.u32 	%p4, %r5, 4;
	mov.b32 	%r119, 0;
	@%p4 bra 	$L__BB7_6;
	and.b32  	%r119, %r5, 2147483644;
	neg.s32 	%r118, %r119;
	mov.u64 	%rd59, dirX;
	add.s64 	%rd125, %rd59, 8;
	mov.u64 	%rd60, dirY;
	add.s64 	%rd124, %rd60, 8;
	add.s64 	%rd123, %rd1, 8;
$L__BB7_5:
	ld.const.u32 	%r43, [%rd125+-8];
	sub.s32 	%r44, %r3, %r43;
	ld.const.u32 	%r45, [%rd124+-8];
	sub.s32 	%r46, %r4, %r45;
	mad.lo.s32 	%r47, %r2, %r46, %r44;
	add.s32 	%r48, %r47, %r1;
	rem.s32 	%r49, %r48, %r1;
	st.local.u32 	[%rd123+-8], %r49;
	ld.const.u32 	%r50, [%rd125+-4];
	sub.s32 	%r51, %r3, %r50;
	ld.const.u32 	%r52, [%rd124+-4];
	sub.s32 	%r53, %r4, %r52;
	mad.lo.s32 	%r54, %r2, %r53, %r51;
	add.s32 	%r55, %r54, %r1;
	rem.s32 	%r56, %r55, %r1;
	st.local.u32 	[%rd123+-4], %r56;
	ld.const.u32 	%r57, [%rd125];
	sub.s32 	%r58, %r3, %r57;
	ld.const.u32 	%r59, [%rd124];
	sub.s32 	%r60, %r4, %r59;
	mad.lo.s32 	%r61, %r2, %r60, %r58;
	add.s32 	%r62, %r61, %r1;
	rem.s32 	%r63, %r62, %r1;
	st.local.u32 	[%rd123], %r63;
	ld.const.u32 	%r64, [%rd125+4];
	sub.s32 	%r65, %r3, %r64;
	ld.const.u32 	%r66, [%rd124+4];
	sub.s32 	%r67, %r4, %r66;
	mad.lo.s32 	%r68, %r2, %r67, %r65;
	add.s32 	%r69, %r68, %r1;
	rem.s32 	%r70, %r69, %r1;
	st.local.u32 	[%rd123+4], %r70;
	add.s32 	%r118, %r118, 4;
	add.s64 	%rd125, %rd125, 16;
	add.s64 	%rd124, %rd124, 16;
	add.s64 	%rd123, %rd123, 16;
	setp.ne.s32 	%p5, %r118, 0;
	@%p5 bra 	$L__BB7_5;
$L__BB7_6:
	setp.eq.s32 	%p6, %r6, 0;
	@%p6 bra 	$L__BB7_9;
	mul.wide.u32 	%rd61, %r119, 4;
	add.s64 	%rd128, %rd1, %rd61;
	mov.u64 	%rd62, dirY;
	add.s64 	%rd127, %rd62, %rd61;
	mov.u64 	%rd63, dirX;
	add.s64 	%rd126, %rd63, %rd61;
	neg.s32 	%r120, %r6;
$L__BB7_8:
	.pragma "nounroll";
	ld.const.u32 	%r71, [%rd126];
	sub.s32 	%r72, %r3, %r71;
	ld.const.u32 	%r73, [%rd127];
	sub.s32 	%r74, %r4, %r73;
	mad.lo.s32 	%r75, %r2, %r74, %r72;
	add.s32 	%r76, %r75, %r1;
	rem.s32 	%r77, %r76, %r1;
	st.local.u32 	[%rd128], %r77;
	add.s64 	%rd128, %rd128, 4;
	add.s64 	%rd127, %rd127, 4;
	add.s64 	%rd126, %rd126, 4;
	add.s32 	%r120, %r120, 1;
	setp.ne.s32 	%p7, %r120, 0;
	@%p7 bra 	$L__BB7_8;
$L__BB7_9:
	setp.lt.s32 	%p8, %r5, 1;
	cvta.to.global.u64 	%rd64, %rd47;
	shl.b64 	%rd65, %rd2, 3;
	add.s64 	%rd66, %rd64, %rd65;
	ld.global.f64 	%fd1, [%rd66];
	cvta.to.global.u64 	%rd67, %rd48;
	add.s64 	%rd68, %rd67, %rd65;
	ld.global.f64 	%fd2, [%rd68];
	cvta.to.global.u64 	%rd69, %rd49;
	add.s64 	%rd70, %rd69, %rd65;
	ld.global.f64 	%fd3, [%rd70];
	@%p8 bra 	$L__BB7_16;
	setp.lt.u32 	%p9, %r5, 4;
	mov.b32 	%r123, 0;
	@%p9 bra 	$L__BB7_13;
	and.b32  	%r123, %r5, 2147483644;
	neg.s32 	%r122, %r123;
	mov.u64 	%rd75, dirX;
	add.s64 	%rd133, %rd75, 8;
	mov.u64 	%rd76, dirY;
	add.s64 	%rd132, %rd76, 8;
	mov.u64 	%rd77, bi;
	add.s64 	%rd130, %rd77, 8;
	mov.u64 	%rd78, wi;
	add.s64 	%rd129, %rd78, 16;
	add.s64 	%rd131, %rd1, 8;
	mov.b32 	%r121, 0;
	shl.b32 	%r98, %r1, 1;
$L__BB7_12:
	ld.param.u64 	%rd121, [_Z13processNoslipPdPKdS1_S1_S1_PKb_param_1];
	ld.param.u64 	%rd119, [_Z13processNoslipPdPKdS1_S1_S1_PKb_param_0];
	ld.const.u32 	%r82, [%rd133+-8];
	cvt.rn.f64.s32 	%fd4, %r82;
	ld.const.u32 	%r83, [%rd132+-8];
	cvt.rn.f64.s32 	%fd5, %r83;
	mul.f64 	%fd6, %fd3, %fd5;
	fma.rn.f64 	%fd7, %fd2, %fd4, %fd6;
	ld.local.u32 	%r84, [%rd131+-8];
	add.s32 	%r85, %r121, %r84;
	cvta.to.global.u64 	%rd79, %rd121;
	mul.wide.s32 	%rd80, %r85, 8;
	add.s64 	%rd81, %rd79, %rd80;
	ld.global.f64 	%fd8, [%rd81];
	ld.const.f64 	%fd9, [%rd129+-16];
	add.f64 	%fd10, %fd9, %fd9;
	mul.f64 	%fd11, %fd1, %fd10;
	mul.f64 	%fd12, %fd7, 0d4008000000000000;
	mul.f64 	%fd13, %fd12, %fd11;
	sub.f64 	%fd14, %fd8, %fd13;
	ld.const.u32 	%r86, [%rd130+-8];
	mul.lo.s32 	%r87, %r1, %r86;
	cvt.s64.s32 	%rd82, %r87;
	add.s64 	%rd83, %rd2, %rd82;
	cvta.to.global.u64 	%rd84, %rd119;
	shl.b64 	%rd85, %rd83, 3;
	add.s64 	%rd86, %rd84, %rd85;
	st.global.f64 	[%rd86], %fd14;
	ld.const.u32 	%r88, [%rd133+-4];
	cvt.rn.f64.s32 	%fd15, %r88;
	ld.const.u32 	%r89, [%rd132+-4];
	cvt.rn.f64.s32 	%fd16, %r89;
	mul.f64 	%fd17, %fd3, %fd16;
	fma.rn.f64 	%fd18, %fd2, %fd15, %fd17;
	ld.local.u32 	%r90, [%rd131+-4];
	add.s32 	%r91, %r1, %r121;
	add.s32 	%r92, %r91, %r90;
	mul.wide.s32 	%rd87, %r92, 8;
	add.s64 	%rd88, %rd79, %rd87;
	ld.global.f64 	%fd19, [%rd88];
	ld.const.f64 	%fd20, [%rd129+-8];
	add.f64 	%fd21, %fd20, %fd20;
	mul.f64 	%fd22, %fd1, %fd21;
	mul.f64 	%fd23, %fd18, 0d4008000000000000;
	mul.f64 	%fd24, %fd23, %fd22;
	sub.f64 	%fd25, %fd19, %fd24;
	ld.const.u32 	%r93, [%rd130+-4];
	mul.lo.s32 	%r94, %r1, %r93;
	cvt.s64.s32 	%rd89, %r94;
	add.s64 	%rd90, %rd2, %rd89;
	shl.b64 	%rd91, %rd90, 3;
	add.s64 	%rd92, %rd84, %rd91;
	st.global.f64 	[%rd92], %fd25;
	ld.const.u32 	%r95, [%rd133];
	cvt.rn.f64.s32 	%fd26, %r95;
	ld.const.u32 	%r96, [%rd132];
	cvt.rn.f64.s32 	%fd27, %r96;
	mul.f64 	%fd28, %fd3, %fd27;
	fma.rn.f64 	%fd29, %fd2, %fd26, %fd28;
	ld.local.u32 	%r97, [%rd131];
	add.s32 	%r99, %r98, %r121;
	add.s32 	%r100, %r99, %r97;
	mul.wide.s32 	%rd93, %r100, 8;
	add.s64 	%rd94, %rd79, %rd93;
	ld.global.f64 	%fd30, [%rd94];
	ld.const.f64 	%fd31, [%rd129];
	add.f64 	%fd32, %fd31, %fd31;
	mul.f64 	%fd33, %fd1, %fd32;
	mul.f64 	%fd34, %fd29, 0d4008000000000000;
	mul.f64 	%fd35, %fd34, %fd33;
	sub.f64 	%fd36, %fd30, %fd35;
	ld.const.u32 	%r101, [%rd130];
	mul.lo.s32 	%r102, %r1, %r101;
	cvt.s64.s32 	%rd95, %r102;
	add.s64 	%rd96, %rd2, %rd95;
	shl.b64 	%rd97, %rd96, 3;
	add.s64 	%rd98, %rd84, %rd97;
	st.global.f64 	[%rd98], %fd36;
	ld.const.u32 	%r103, [%rd133+4];
	cvt.rn.f64.s32 	%fd37, %r103;
	ld.const.u32 	%r104, [%rd132+4];
	cvt.rn.f64.s32 	%fd38, %r104;
	mul.f64 	%fd39, %fd3, %fd38;
	fma.rn.f64 	%fd40, %fd2, %fd37, %fd39;
	ld.local.u32 	%r105, [%rd131+4];
	mad.lo.s32 	%r106, %r1, 3, %r121;
	add.s32 	%r107, %r106, %r105;
	mul.wide.s32 	%rd99, %r107, 8;
	add.s64 	%rd100, %rd79, %rd99;
	ld.global.f64 	%fd41, [%rd100];
	ld.const.f64 	%fd42, [%rd129+8];
	add.f64 	%fd43, %fd42, %fd42;
	mul.f64 	%fd44, %fd1, %fd43;
	mul.f64 	%fd45, %fd40, 0d4008000000000000;
	mul.f64 	%fd46, %fd45, %fd44;
	sub.f64 	%fd47, %fd41, %fd46;
	ld.const.u32 	%r108, [%rd130+4];
	mul.lo.s32 	%r109, %r1, %r108;
	cvt.s64.s32 	%rd101, %r109;
	add.s64 	%rd102, %rd2, %rd101;
	shl.b64 	%rd103, %rd102, 3;
	add.s64 	%rd104, %rd84, %rd103;
	st.global.f64 	[%rd104], %fd47;
	add.s32 	%r122, %r122, 4;
	shl.b32 	%r110, %r1, 2;
	add.s32 	%r121, %r121, %r110;
	add.s64 	%rd133, %rd133, 16;
	add.s64 	%rd132, %rd132, 16;
	add.s64 	%rd131, %rd131, 16;
	add.s64 	%rd130, %rd130, 16;
	add.s64 	%rd129, %rd129, 32;
	setp.ne.s32 	%p10, %r122, 0;
	@%p10 bra 	$L__BB7_12;
$L__BB7_13:
	ld.const.u32 	%r111, [nDir];
	and.b32  	%r22, %r111, 3;
	setp.eq.s32 	%p11, %r22, 0;
	@%p11 bra 	$L__BB7_16;
	mul.lo.s32 	%r125, %r123, %r1;
	mul.wide.u32 	%rd105, %r123, 4;
	mov.u64 	%rd106, bi;
	add.s64 	%rd138, %rd106, %rd105;
	mul.wide.u32 	%rd107, %r123, 8;
	mov.u64 	%rd108, wi;
	add.s64 	%rd137, %rd108, %rd107;
	add.s64 	%rd136, %rd1, %rd105;
	mov.u64 	%rd109, dirY;
	add.s64 	%rd135, %rd109, %rd105;
	mov.u64 	%rd110, dirX;
	add.s64 	%rd134, %rd110, %rd105;
	neg.s32 	%r124, %r22;
$L__BB7_15:
	.pragma "nounroll";
	ld.param.u64 	%rd122, [_Z13processNoslipPdPKdS1_S1_S1_PKb_param_1];
	ld.param.u64 	%rd120, [_Z13processNoslipPdPKdS1_S1_S1_PKb_param_0];
	ld.const.u32 	%r112, [%rd134];
	cvt.rn.f64.s32 	%fd48, %r112;
	ld.const.u32 	%r113, [%rd135];
	cvt.rn.f64.s32 	%fd49, %r113;
	mul.f64 	%fd50, %fd3, %fd49;
	fma.rn.f64 	%fd51, %fd2, %fd48, %fd50;
	ld.local.u32 	%r114, [%rd136];
	add.s32 	%r115, %r125, %r114;
	cvta.to.global.u64 	%rd111, %rd122;
	mul.wide.s32 	%rd112, %r115, 8;
	add.s64 	%rd113, %rd111, %rd112;
	ld.global.f64 	%fd52, [%rd113];
	ld.const.f64 	%fd53, [%rd137];
	add.f64 	%fd54, %fd53, %fd53;
	mul.f64 	%fd55, %fd1, %fd54;
	mul.f64 	%fd56, %fd51, 0dC008000000000000;
	fma.rn.f64 	%fd57, %fd56, %fd55, %fd52;
	ld.const.u32 	%r116, [%rd138];
	mul.lo.s32 	%r117, %r1, %r116;
	cvt.s64.s32 	%rd114, %r117;
	add.s64 	%rd115, %rd2, %rd114;
	cvta.to.global.u64 	%rd116, %rd120;
	shl.b64 	%rd117, %rd115, 3;
	add.s64 	%rd118, %rd116, %rd117;
	st.global.f64 	[%rd118], %fd57;
	add.s32 	%r125, %r125, %r1;
	add.s64 	%rd138, %rd138, 4;
	add.s64 	%rd137, %rd137, 8;
	add.s64 	%rd136, %rd136, 4;
	add.s64 	%rd135, %rd135, 4;
	add.s64 	%rd134, %rd134, 4;
	add.s32 	%r124, %r124, 1;
	setp.ne.s32 	%p12, %r124, 0;
	@%p12 bra 	$L__BB7_15;
$L__BB7_16:
	ret;

}
	// .globl	_Z15processNRoutletPdPKdS1_S1_PKb
.visible .entry _Z15processNRoutletPdPKdS1_S1_PKb(
	.param .u64 .ptr .align 1 _Z15processNRoutletPdPKdS1_S1_PKb_param_0,
	.param .u64 .ptr .align 1 _Z15processNRoutletPdPKdS1_S1_PKb_param_1,
	.param .u64 .ptr .align 1 _Z15processNRoutletPdPKdS1_S1_PKb_param_2,
	.param .u64 .ptr .align 1 _Z15processNRoutletPdPKdS1_S1_PKb_param_3,
	.param .u64 .ptr .align 1 _Z15processNRoutletPdPKdS1_S1_PKb_param_4
)
{
	.reg .pred 	%p<8>;
	.reg .b16 	%rs<2>;
	.reg .b32 	%r<79>;
	.reg .b64 	%rd<94>;
	.reg .b64 	%fd<126>;

	ld.param.u64 	%rd21, [_Z15processNRoutletPdPKdS1_S1_PKb_param_4];
	mov.u32 	%r25, %ctaid.x;
	mov.u32 	%r26, %ctaid.y;
	mov.u32 	%r27, %nctaid.x;
	mad.lo.s32 	%r28, %r26, %r27, %r25;
	mov.u32 	%r29, %tid.x;
	mov.u32 	%r30, %ntid.x;
	mov.u32 	%r31, %tid.y;
	mad.lo.s32 	%r32, %r30, %r31, %r29;
	cvt.u64.u32 	%rd22, %r32;
	mov.u32 	%r33, %ntid.y;
	mul.lo.s32 	%r34, %r30, %r33;
	mul.wide.u32 	%rd23, %r28, %r34;
	add.s64 	%rd1, %rd23, %rd22;
	ld.const.u32 	%r1, [nElem];
	cvt.s64.s32 	%rd24, %r1;
	setp.ge.u64 	%p1, %rd1, %rd24;
	@%p1 bra 	$L__BB8_9;
	cvta.to.global.u64 	%rd25, %rd21;
	add.s64 	%rd26, %rd25, %rd1;
	ld.global.u8 	%rs1, [%rd26];
	setp.ne.s16 	%p2, %rs1, 255;
	@%p2 bra 	$L__BB8_9;
	ld.param.u64 	%rd87, [_Z15processNRoutletPdPKdS1_S1_PKb_param_3];
	ld.param.u64 	%rd86, [_Z15processNRoutletPdPKdS1_S1_PKb_param_2];
	ld.param.u64 	%rd85, [_Z15processNRoutletPdPKdS1_S1_PKb_param_1];
	ld.const.u32 	%r35, [tileX];
	cvta.to.global.u64 	%rd27, %rd87;
	cvta.to.global.u64 	%rd28, %rd86;
	cvta.to.global.u64 	%rd29, %rd85;
	cvt.u32.u64 	%r36, %rd1;
	rem.s32 	%r37, %r36, %r1;
	rem.s32 	%r39, %r37, %r35;
	shl.b64 	%rd30, %rd1, 3;
	add.s64 	%rd31, %rd29, %rd30;
	ld.global.f64 	%fd5, [%rd31];
	add.s64 	%rd32, %rd28, %rd30;
	ld.global.f64 	%fd6, [%rd32];
	add.s64 	%rd33, %rd27, %rd30;
	ld.global.f64 	%fd7, [%rd33];
	sub.s32 	%r40, %r37, %r39;
	add.s32 	%r41, %r37, %r1;
	add.s32 	%r42, %r41, -1;
	rem.s32 	%r43, %r42, %r1;
	add.s32 	%r44, %r41, -2;
	rem.s32 	%r45, %r44, %r1;
	add.s32 	%r46, %r40, %r35;
	add.s32 	%r47, %r46, %r39;
	add.s32 	%r48, %r47, %r1;
	rem.s32 	%r49, %r48, %r1;
	shl.b32 	%r50, %r35, 1;
	sub.s32 	%r51, %r46, %r50;
	add.s32 	%r52, %r51, %r39;
	add.s32 	%r53, %r52, %r1;
	rem.s32 	%r54, %r53, %r1;
	mul.wide.s32 	%rd34, %r43, 8;
	add.s64 	%rd35, %rd29, %rd34;
	ld.global.f64 	%fd8, [%rd35];
	mul.wide.s32 	%rd36, %r45, 8;
	add.s64 	%rd37, %rd29, %rd36;
	ld.global.f64 	%fd9, [%rd37];
	mul.f64 	%fd10, %fd5, 0d4008000000000000;
	mul.f64 	%fd11, %fd8, 0d4010000000000000;
	sub.f64 	%fd12, %fd11, %fd10;
	sub.f64 	%fd13, %fd12, %fd9;
	mul.f64 	%fd14, %fd13, 0dBFE0000000000000;
	add.s64 	%rd38, %rd28, %rd34;
	ld.global.f64 	%fd15, [%rd38];
	add.s64 	%rd39, %rd28, %rd36;
	ld.global.f64 	%fd16, [%rd39];
	mul.f64 	%fd17, %fd6, 0d4008000000000000;
	mul.f64 	%fd18, %fd15, 0d4010000000000000;
	sub.f64 	%fd19, %fd18, %fd17;
	sub.f64 	%fd20, %fd19, %fd16;
	mul.f64 	%fd21, %fd20, 0dBFE0000000000000;
	add.s64 	%rd40, %rd27, %rd34;
	ld.global.f64 	%fd22, [%rd40];
	add.s64 	%rd41, %rd27, %rd36;
	ld.global.f64 	%fd23, [%rd41];
	mul.f64 	%fd24, %fd7, 0d4008000000000000;
	mul.f64 	%fd25, %fd22, 0d4010000000000000;
	sub.f64 	%fd26, %fd25, %fd24;
	sub.f64 	%fd27, %fd26, %fd23;
	mul.f64 	%fd28, %fd27, 0dBFE0000000000000;
	mul.wide.s32 	%rd42, %r49, 8;
	add.s64 	%rd43, %rd29, %rd42;
	ld.global.f64 	%fd29, [%rd43];
	mul.wide.s32 	%rd44, %r54, 8;
	add.s64 	%rd45, %rd29, %rd44;
	ld.global.f64 	%fd30, [%rd45];
	sub.f64 	%fd31, %fd29, %fd30;
	mul.f64 	%fd32, %fd31, 0d3FE0000000000000;
	add.s64 	%rd46, %rd28, %rd42;
	ld.global.f64 	%fd33, [%rd46];
	add.s64 	%rd47, %rd28, %rd44;
	ld.global.f64 	%fd34, [%rd47];
	sub.f64 	%fd35, %fd33, %fd34;
	mul.f64 	%fd36, %fd35, 0d3FE0000000000000;
	add.s64 	%rd48, %rd27, %rd42;
	ld.global.f64 	%fd37, [%rd48];
	add.s64 	%rd49, %rd27, %rd44;
	ld.global.f64 	%fd38, [%rd49];
	sub.f64 	%fd39, %fd37, %fd38;
	mul.f64 	%fd40, %fd39, 0d3FE0000000000000;
	mul.f64 	%fd41, %fd6, %fd28;
	ld.const.f64 	%fd42, [cs+24];
	add.f64 	%fd43, %fd6, %fd42;
	ld.const.f64 	%fd44, [cs+8];
	mul.f64 	%fd45, %fd5, %fd42;
	mul.f64 	%fd46, %fd21, %fd45;
	fma.rn.f64 	%fd47, %fd14, %fd44, %fd46;
	mul.f64 	%fd48, %fd43, %fd47;
	ld.const.f64 	%fd49, [cs];
	mul.f64 	%fd50, %fd49, 0d3FE0000000000000;
	mov.f64 	%fd51, 0d3FE0000000000000;
	div.rn.f64 	%fd52, %fd51, %fd5;
	ld.const.f64 	%fd53, [cs+16];
	mul.f64 	%fd54, %fd52, %fd53;
	mul.f64 	%fd55, %fd50, %fd48;
	fma.rn.f64 	%fd56, %fd50, 0d0000000000000000, %fd55;
	mul.f64 	%fd57, %fd54, 0d0000000000000000;
	mul.f64 	%fd58, %fd54, %fd48;
	sub.f64 	%fd59, %fd58, %fd57;
	mul.f64 	%fd60, %fd5, %fd40;
	fma.rn.f64 	%fd61, %fd7, %fd32, %fd60;
	mul.f64 	%fd62, %fd7, %fd36;
	div.rn.f64 	%fd63, %fd44, %fd5;
	mul.f64 	%fd64, %fd32, %fd63;
	fma.rn.f64 	%fd65, %fd7, %fd40, %fd64;
	fma.rn.f64 	%fd66, %fd61, 0d0000000000000000, %fd56;
	sub.f64 	%fd1, %fd5, %fd66;
	fma.rn.f64 	%fd67, %fd62, 0d0000000000000000, %fd59;
	sub.f64 	%fd2, %fd6, %fd67;
	fma.rn.f64 	%fd68, %fd65, 0d0000000000000000, %fd41;
	sub.f64 	%fd3, %fd7, %fd68;
	ld.const.u32 	%r2, [nDir];
	setp.lt.s32 	%p3, %r2, 1;
	@%p3 bra 	$L__BB8_9;
	mul.f64 	%fd69, %fd3, %fd3;
	fma.rn.f64 	%fd70, %fd2, %fd2, %fd69;
	mul.f64 	%fd4, %fd70, 0d3FF8000000000000;
	setp.lt.u32 	%p4, %r2, 4;
	mov.b32 	%r76, 0;
	@%p4 bra 	$L__BB8_6;
	and.b32  	%r76, %r2, 2147483644;
	neg.s32 	%r75, %r76;
	shl.b32 	%r73, %r1, 1;
	mov.u64 	%rd53, dirX;
	add.s64 	%rd90, %rd53, 8;
	mov.u64 	%rd54, dirY;
	add.s64 	%rd89, %rd54, 8;
	mov.u64 	%rd55, wi;
	add.s64 	%rd88, %rd55, 16;
	mul.lo.s32 	%r72, %r1, 3;
	mov.b32 	%r71, 0;
	mov.u32 	%r74, %r1;
$L__BB8_5:
	ld.param.u64 	%rd83, [_Z15processNRoutletPdPKdS1_S1_PKb_param_0];
	ld.const.u32 	%r59, [%rd90+-8];
	cvt.rn.f64.s32 	%fd71, %r59;
	ld.const.u32 	%r60, [%rd89+-8];
	cvt.rn.f64.s32 	%fd72, %r60;
	mul.f64 	%fd73, %fd3, %fd72;
	fma.rn.f64 	%fd74, %fd2, %fd71, %fd73;
	ld.const.f64 	%fd75, [%rd88+-16];
	mul.f64 	%fd76, %fd1, %fd75;
	fma.rn.f64 	%fd77, %fd74, 0d4008000000000000, 0d3FF0000000000000;
	mul.f64 	%fd78, %fd74, 0d4012000000000000;
	fma.rn.f64 	%fd79, %fd74, %fd78, %fd77;
	sub.f64 	%fd80, %fd79, %fd4;
	mul.f64 	%fd81, %fd76, %fd80;
	cvt.s64.s32 	%rd56, %r71;
	add.s64 	%rd57, %rd1, %rd56;
	cvta.to.global.u64 	%rd58, %rd83;
	shl.b64 	%rd59, %rd57, 3;
	add.s64 	%rd60, %rd58, %rd59;
	st.global.f64 	[%rd60], %fd81;
	ld.const.u32 	%r61, [%rd90+-4];
	cvt.rn.f64.s32 	%fd82, %r61;
	ld.const.u32 	%r62, [%rd89+-4];
	cvt.rn.f64.s32 	%fd83, %r62;
	mul.f64 	%fd84, %fd3, %fd83;
	fma.rn.f64 	%fd85, %fd2, %fd82, %fd84;
	ld.const.f64 	%fd86, [%rd88+-8];
	mul.f64 	%fd87, %fd1, %fd86;
	fma.rn.f64 	%fd88, %fd85, 0d4008000000000000, 0d3FF0000000000000;
	mul.f64 	%fd89, %fd85, 0d4012000000000000;
	fma.rn.f64 	%fd90, %fd85, %fd89, %fd88;
	sub.f64 	%fd91, %fd90, %fd4;
	mul.f64 	%fd92, %fd87, %fd91;
	cvt.s64.s32 	%rd61, %r74;
	add.s64 	%rd62, %rd1, %rd61;
	shl.b64 	%rd63, %rd62, 3;
	add.s64 	%rd64, %rd58, %rd63;
	st.global.f64 	[%rd64], %fd92;
	ld.const.u32 	%r63, [%rd90];
	cvt.rn.f64.s32 	%fd93, %r63;
	ld.const.u32 	%r64, [%rd89];
	cvt.rn.f64.s32 	%fd94, %r64;
	mul.f64 	%fd95, %fd3, %fd94;
	fma.rn.f64 	%fd96, %fd2, %fd93, %fd95;
	ld.const.f64 	%fd97, [%rd88];
	mul.f64 	%fd98, %fd1, %fd97;
	fma.rn.f64 	%fd99, %fd96, 0d4008000000000000, 0d3FF0000000000000;
	mul.f64 	%fd100, %fd96, 0d4012000000000000;
	fma.rn.f64 	%fd101, %fd96, %fd100, %fd99;
	sub.f64 	%fd102, %fd101, %fd4;
	mul.f64 	%fd103, %fd98, %fd102;
	cvt.s64.s32 	%rd65, %r73;
	add.s64 	%rd66, %rd1, %rd65;
	shl.b64 	%rd67, %rd66, 3;
	add.s64 	%rd68, %rd58, %rd67;
	st.global.f64 	[%rd68], %fd103;
	ld.const.u32 	%r65, [%rd90+4];
	cvt.rn.f64.s32 	%fd104, %r65;
	ld.const.u32 	%r66, [%rd89+4];
	cvt.rn.f64.s32 	%fd105, %r66;
	mul.f64 	%fd106, %fd3, %fd105;
	fma.rn.f64 	%fd107, %fd2, %fd104, %fd106;
	ld.const.f64 	%fd108, [%rd88+8];
	mul.f64 	%fd109, %fd1, %fd108;
	fma.rn.f64 	%fd110, %fd107, 0d4008000000000000, 0d3FF0000000000000;
	mul.f64 	%fd111, %fd107, 0d4012000000000000;
	fma.rn.f64 	%fd112, %fd107, %fd111, %fd110;
	sub.f64 	%fd113, %fd112, %fd4;
	mul.f64 	%fd114, %fd109, %fd113;
	cvt.s64.s32 	%rd69, %r72;
	add.s64 	%rd70, %rd1, %rd69;
	shl.b64 	%rd71, %rd70, 3;
	add.s64 	%rd72, %rd58, %rd71;
	st.global.f64 	[%rd72], %fd114;
	add.s32 	%r75, %r75, 4;
	shl.b32 	%r67, %r1, 2;
	add.s32 	%r74, %r74, %r67;
	add.s32 	%r73, %r73, %r67;
	add.s32 	%r72, %r72, %r67;
	add.s32 	%r71, %r71, %r67;
	add.s64 	%rd90, %rd90, 16;
	add.s64 	%rd89, %rd89, 16;
	add.s64 	%rd88, %rd88, 32;
	setp.ne.s32 	%p5, %r75, 0;
	@%p5 bra 	$L__BB8_5;
$L__BB8_6:
	ld.const.u32 	%r68, [nDir];
	and.b32  	%r18, %r68, 3;
	setp.eq.s32 	%p6, %r18, 0;
	@%p6 bra 	$L__BB8_9;
	mul.lo.s32 	%r78, %r76, %r1;
	mul.wide.u32 	%rd73, %r76, 8;
	mov.u64 	%rd74, wi;
	add.s64 	%rd93, %rd74, %rd73;
	mul.wide.u32 	%rd75, %r76, 4;
	mov.u64 	%rd76, dirY;
	add.s64 	%rd92, %rd76, %rd75;
	mov.u64 	%rd77, dirX;
	add.s64 	%rd91, %rd77, %rd75;
	neg.s32 	%r77, %r18;
$L__BB8_8:
	.pragma "nounroll";
	ld.param.u64 	%rd84, [_Z15processNRoutletPdPKdS1_S1_PKb_param_0];
	ld.const.u32 	%r69, [%rd91];
	cvt.rn.f64.s32 	%fd115, %r69;
	ld.const.u32 	%r70, [%rd92];
	cvt.rn.f64.s32 	%fd116, %r70;
	mul.f64 	%fd117, %fd3, %fd116;
	fma.rn.f64 	%fd118, %fd2, %fd115, %fd117;
	ld.const.f64 	%fd119, [%rd93];
	mul.f64 	%fd120, %fd1, %fd119;
	fma.rn.f64 	%fd121, %fd118, 0d4008000000000000, 0d3FF0000000000000;
	mul.f64 	%fd122, %fd118, 0d4012000000000000;
	fma.rn.f64 	%fd123, %fd118, %fd122, %fd121;
	sub.f64 	%fd124, %fd123, %fd4;
	mul.f64 	%fd125, %fd120, %fd124;
	cvt.s64.s32 	%rd78, %r78;
	add.s64 	%rd79, %rd1, %rd78;
	cvta.to.global.u64 	%rd80, %rd84;
	shl.b64 	%rd81, %rd79, 3;
	add.s64 	%rd82, %rd80, %rd81;
	st.global.f64 	[%rd82], %fd125;
	add.s32 	%r78, %r78, %r1;
	add.s64 	%rd93, %rd93, 8;
	add.s64 	%rd92, %rd92, 4;
	add.s64 	%rd91, %rd91, 4;
	add.s32 	%r77, %r77, 1;
	setp.ne.s32 	%p7, %r77, 0;
	@%p7 bra 	$L__BB8_8;
$L__BB8_9:
	ret;

}
	// .globl	_Z14processRoutletPdPKdS1_S1_S1_PKb
.visible .entry _Z14processRoutletPdPKdS1_S1_S1_PKb(
	.param .u64 .ptr .align 1 _Z14processRoutletPdPKdS1_S1_S1_PKb_param_0,
	.param .u64 .ptr .align 1 _Z14processRoutletPdPKdS1_S1_S1_PKb_param_1,
	.param .u64 .ptr .align 1 _Z14processRoutletPdPKdS1_S1_S1_PKb_param_2,
	.param .u64 .ptr .align 1 _Z14processRoutletPdPKdS1_S1_S1_PKb_param_3,
	.param .u64 .ptr .align 1 _Z14processRoutletPdPKdS1_S1_S1_PKb_param_4,
	.param .u64 .ptr .align 1 _Z14processRoutletPdPKdS1_S1_S1_PKb_param_5
)
{
	.reg .pred 	%p<8>;
	.reg .b16 	%rs<2>;
	.reg .b32 	%r<59>;
	.reg .b64 	%rd<40>;
	.reg .b64 	%fd<6>;

	ld.param.u64 	%rd6, [_Z14processRoutletPdPKdS1_S1_S1_PKb_param_0];
	ld.param.u64 	%rd7, [_Z14processRoutletPdPKdS1_S1_S1_PKb_param_1];
	ld.param.u64 	%rd5, [_Z14processRoutletPdPKdS1_S1_S1_PKb_param_5];
	cvta.to.global.u64 	%rd1, %rd6;
	cvta.to.global.u64 	%rd2, %rd7;
	mov.u32 	%r32, %ctaid.x;
	mov.u32 	%r33, %ctaid.y;
	mov.u32 	%r34, %nctaid.x;
	mad.lo.s32 	%r35, %r33, %r34, %r32;
	mov.u32 	%r36, %tid.x;
	mov.u32 	%r37, %ntid.x;
	mov.u32 	%r38, %tid.y;
	mad.lo.s32 	%r39, %r37, %r38, %r36;
	cvt.u64.u32 	%rd8, %r39;
	mov.u32 	%r40, %ntid.y;
	mul.lo.s32 	%r41, %r37, %r40;
	mul.wide.u32 	%rd9, %r35, %r41;
	add.s64 	%rd3, %rd9, %rd8;
	ld.const.u32 	%r1, [nElem];
	cvt.s64.s32 	%rd4, %r1;
	setp.ge.u64 	%p1, %rd3, %rd4;
	@%p1 bra 	$L__BB9_9;
	cvta.to.global.u64 	%rd10, %rd5;
	add.s64 	%rd11, %rd10, %rd3;
	ld.global.u8 	%rs1, [%rd11];
	setp.eq.s16 	%p2, %rs1, 0;
	@%p2 bra 	$L__BB9_9;
	cvt.u32.u64 	%r42, %rd3;
	rem.s32 	%r43, %r42, %r1;
	add.s32 	%r45, %r43, %r1;
	add.s32 	%r46, %r45, -1;
	rem.s32 	%r2, %r46, %r1;
	ld.const.u32 	%r3, [nDir];
	setp.lt.s32 	%p3, %r3, 1;
	@%p3 bra 	$L__BB9_9;
	and.b32  	%r4, %r3, 3;
	setp.lt.u32 	%p4, %r3, 4;
	mov.b32 	%r55, 0;
	@%p4 bra 	$L__BB9_6;
	and.b32  	%r55, %r3, 2147483644;
	neg.s32 	%r54, %r55;
	shl.b32 	%r7, %r1, 2;
	shl.b32 	%r52, %r1, 1;
	mul.lo.s32 	%r51, %r1, 3;
	mov.b32 	%r50, 0;
	shl.b64 	%rd18, %rd4, 3;
	mov.u32 	%r49, %r2;
	mov.u32 	%r53, %r1;
$L__BB9_5:
	mul.wide.s32 	%rd12, %r49, 8;
	add.s64 	%rd13, %rd2, %rd12;
	ld.global.f64 	%fd1, [%rd13];
	cvt.s64.s32 	%rd14, %r50;
	add.s64 	%rd15, %rd3, %rd14;
	shl.b64 	%rd16, %rd15, 3;
	add.s64 	%rd17, %rd1, %rd16;
	st.global.f64 	[%rd17], %fd1;
	add.s64 	%rd19, %rd13, %rd18;
	ld.global.f64 	%fd2, [%rd19];
	cvt.s64.s32 	%rd20, %r53;
	add.s64 	%rd21, %rd3, %rd20;
	shl.b64 	%rd22, %rd21, 3;
	add.s64 	%rd23, %rd1, %rd22;
	st.global.f64 	[%rd23], %fd2;
	add.s64 	%rd24, %rd19, %rd18;
	ld.global.f64 	%fd3, [%rd24];
	cvt.s64.s32 	%rd25, %r52;
	add.s64 	%rd26, %rd3, %rd25;
	shl.b64 	%rd27, %rd26, 3;
	add.s64 	%rd28, %rd1, %rd27;
	st.global.f64 	[%rd28], %fd3;
	add.s64 	%rd29, %rd24, %rd18;
	ld.global.f64 	%fd4, [%rd29];
	cvt.s64.s32 	%rd30, %r51;
	add.s64 	%rd31, %rd3, %rd30;
	shl.b64 	%rd32, %rd31, 3;
	add.s64 	%rd33, %rd1, %rd32;
	st.global.f64 	[%rd33], %fd4;
	add.s32 	%r54, %r54, 4;
	add.s32 	%r53, %r53, %r7;
	add.s32 	%r52, %r52, %r7;
	add.s32 	%r51, %r51, %r7;
	add.s32 	%r50, %r50, %r7;
	add.s32 	%r49, %r49, %r7;
	setp.ne.s32 	%p5, %r54, 0;
	@%p5 bra 	$L__BB9_5;
$L__BB9_6:
	setp.eq.s32 	%p6, %r4, 0;
	@%p6 bra 	$L__BB9_9;
	mul.lo.s32 	%r58, %r55, %r1;
	add.s32 	%r57, %r2, %r58;
	neg.s32 	%r56, %r4;
$L__BB9_8:
	.pragma "nounroll";
	mul.wide.s32 	%rd34, %r57, 8;
	add.s64 	%rd35, %rd2, %rd34;
	ld.global.f64 	%fd5, [%rd35];
	cvt.s64.s32 	%rd36, %r58;
	add.s64 	%rd37, %rd3, %rd36;
	shl.b64 	%rd38, %rd37, 3;
	add.s64 	%rd39, %rd1, %rd38;
	st.global.f64 	[%rd39], %fd5;
	add.s32 	%r58, %r58, %r1;
	add.s32 	%r57, %r57, %r1;
	add.s32 	%r56, %r56, 1;
	setp.ne.s32 	%p7, %r56, 0;
	@%p7 bra 	$L__BB9_8;
$L__BB9_9:
	ret;

}
.func  (.param .align 16 .b8 func_retval0[16]) __internal_trig_reduction_slowpathd(
	.param .b64 __internal_trig_reduction_slowpathd_param_0
)
{
	.local .align 8 .b8 	__local_depot10[40];
	.reg .b64 	%SP;
	.reg .b64 	%SPL;
	.reg .pred 	%p<10>;
	.reg .b32 	%r<47>;
	.reg .b64 	%rd<74>;
	.reg .b64 	%fd<5>;

	mov.u64 	%SPL, __local_depot10;
	ld.param.f64 	%fd4, [__internal_trig_reduction_slowpathd_param_0];
	add.u64 	%rd1, %SPL, 0;
	{
	.reg .b32 %temp; 
	mov.b64 	{%temp, %r1}, %fd4;
	}
	shr.u32 	%r2, %r1, 20;
	and.b32  	%r3, %r2, 2047;
	setp.eq.s32 	%p1, %r3, 2047;
	mov.b32 	%r46, 0;
	@%p1 bra 	$L__BB10_9;
	add.s32 	%r20, %r3, -1024;
	mov.b64 	%rd20, %fd4;
	shl.b64 	%rd2, %rd20, 11;
	shr.u32 	%r4, %r20, 6;
	sub.s32 	%r45, 15, %r4;
	sub.s32 	%r21, 19, %r4;
	setp.lt.u32 	%p2, %r20, 128;
	selp.b32 	%r6, 18, %r21, %p2;
	setp.ge.s32 	%p3, %r45, %r6;
	mov.b64 	%rd70, 0;
	@%p3 bra 	$L__BB10_4;
	add.s32 	%r23, %r6, %r4;
	neg.s32 	%r43, %r23;
	or.b64  	%rd3, %rd2, -9223372036854775808;
	mov.b64 	%rd70, 0;
	mov.b32 	%r42, 0;
	mov.u64 	%rd25, __cudart_i2opi_d;
	mov.u32 	%r44, %r45;
$L__BB10_3:
	.pragma "nounroll";
	mul.wide.s32 	%rd22, %r42, 8;
	add.s64 	%rd23, %rd1, %rd22;
	mul.wide.s32 	%rd24, %r44, 8;
	add.s64 	%rd26, %rd25, %rd24;
	ld.global.nc.u64 	%rd27, [%rd26];
	{
	.reg .u32 %r0, %r1, %r2, %r3, %alo, %ahi, %blo, %bhi, %clo, %chi;
	mov.b64 	{%alo,%ahi}, %rd27;
	mov.b64 	{%blo,%bhi}, %rd3;
	mov.b64 	{%clo,%chi}, %rd70;
	mad.lo.cc.u32 	%r0, %alo, %blo, %clo;
	madc.hi.cc.u32 	%r1, %alo, %blo, %chi;
	madc.hi.u32 	%r2, %alo, %bhi, 0;
	mad.lo.cc.u32 	%r1, %alo, %bhi, %r1;
	madc.hi.cc.u32 	%r2, %ahi, %blo, %r2;
	madc.hi.u32 	%r3, %ahi, %bhi, 0;
	mad.lo.cc.u32 	%r1, %ahi, %blo, %r1;
	madc.lo.cc.u32 	%r2, %ahi, %bhi, %r2;
	addc.u32 	%r3, %r3, 0;
	mov.b64 	%rd28, {%r0,%r1};
	mov.b64 	%rd70, {%r2,%r3};
	}
	st.local.u64 	[%rd23], %rd28;
	add.s32 	%r44, %r44, 1;
	add.s32 	%r43, %r43, 1;
	add.s32 	%r42, %r42, 1;
	setp.ne.s32 	%p4, %r43, -15;
	mov.u32 	%r45, %r6;
	@%p4 bra 	$L__BB10_3;
$L__BB10_4:
	cvt.s64.s32 	%rd29, %r45;
	cvt.u64.u32 	%rd30, %r4;
	add.s64 	%rd31, %rd30, %rd29;
	shl.b64 	%rd32, %rd31, 3;
	add.s64 	%rd33, %rd1, %rd32;
	st.local.u64 	[%rd33+-120], %rd70;
	and.b32  	%r15, %r2, 63;
	ld.local.u64 	%rd72, [%rd1+16];
	ld.local.u64 	%rd71, [%rd1+24];
	setp.eq.s32 	%p5, %r15, 0;
	@%p5 bra 	$L__BB10_6;
	shl.b64 	%rd34, %rd71, %r15;
	shr.u64 	%rd35, %rd72, 1;
	xor.b32  	%r24, %r15, 63;
	shr.u64 	%rd36, %rd35, %r24;
	or.b64  	%rd71, %rd34, %rd36;
	ld.local.u64 	%rd37, [%rd1+8];
	shl.b64 	%rd38, %rd72, %r15;
	shr.u64 	%rd39, %rd37, 1;
	shr.u64 	%rd40, %rd39, %r24;
	or.b64  	%rd72, %rd38, %rd40;
$L__BB10_6:
	and.b32  	%r25, %r1, -2147483648;
	shr.u64 	%rd41, %rd71, 62;
	cvt.u32.u64 	%r26, %rd41;
	mov.b64 	{%r27, %r28}, %rd71;
	mov.b64 	{%r29, %r30}, %rd72;
	shf.l.wrap.b32 	%r31, %r30, %r27, 2;
	shf.l.wrap.b32 	%r32, %r27, %r28, 2;
	mov.b64 	%rd42, {%r31, %r32};
	shl.b64 	%rd43, %rd72, 2;
	shr.u64 	%rd44, %rd42, 63;
	cvt.u32.u64 	%r33, %rd44;
	add.s32 	%r34, %r33, %r26;
	setp.eq.s32 	%p6, %r25, 0;
	neg.s32 	%r35, %r34;
	selp.b32 	%r46, %r34, %r35, %p6;
	setp.gt.s64 	%p7, %rd42, -1;
	mov.b64 	%rd45, 0;
	{
	.reg .u32 %r0, %r1, %r2, %r3, %a0, %a1, %a2, %a3, %b0, %b1, %b2, %b3;
	mov.b64 	{%a0,%a1}, %rd45;
	mov.b64 	{%a2,%a3}, %rd45;
	mov.b64 	{%b0,%b1}, %rd43;
	mov.b64 	{%b2,%b3}, %rd42;
	sub.cc.u32 	%r0, %a0, %b0;
	subc.cc.u32 	%r1, %a1, %b1;
	subc.cc.u32 	%r2, %a2, %b2;
	subc.u32 	%r3, %a3, %b3;
	mov.b64 	%rd46, {%r0,%r1};
	mov.b64 	%rd47, {%r2,%r3};
	}
	xor.b32  	%r36, %r25, -2147483648;
	selp.b64 	%rd73, %rd42, %rd47, %p7;
	selp.b64 	%rd14, %rd43, %rd46, %p7;
	selp.b32 	%r17, %r25, %r36, %p7;
	clz.b64 	%r37, %rd73;
	cvt.u64.u32 	%rd15, %r37;
	setp.eq.s32 	%p8, %r37, 0;
	@%p8 bra 	$L__BB10_8;
	cvt.u32.u64 	%r38, %rd15;
	and.b32  	%r39, %r38, 63;
	shl.b64 	%rd48, %rd73, %r39;
	shr.u64 	%rd49, %rd14, 1;
	not.b32 	%r40, %r38;
	and.b32  	%r41, %r40, 63;
	shr.u64 	%rd50, %rd49, %r41;
	or.b64  	%rd73, %rd48, %rd50;
$L__BB10_8:
	mov.b64 	%rd51, -3958705157555305931;
	{
	.reg .u32 %r0, %r1, %r2, %r3, %alo, %ahi, %blo, %bhi;
	mov.b64 	{%alo,%ahi}, %rd73;
	mov.b64 	{%blo,%bhi}, %rd51;
	mul.lo.u32 	%r0, %alo, %blo;
	mul.hi.u32 	%r1, %alo, %blo;
	mad.lo.cc.u32 	%r1, %alo, %bhi, %r1;
	madc.hi.u32 	%r2, %alo, %bhi, 0;
	mad.lo.cc.u32 	%r1, %ahi, %blo, %r1;
	madc.hi.cc.u32 	%r2, %ahi, %blo, %r2;
	madc.hi.u32 	%r3, %ahi, %bhi, 0;
	mad.lo.cc.u32 	%r2, %ahi, %bhi, %r2;
	addc.u32 	%r3, %r3, 0;
	mov.b64 	%rd52, {%r0,%r1};
	mov.b64 	%rd53, {%r2,%r3};
	}
	setp.gt.s64 	%p9, %rd53, 0;
	{
	.reg .u32 %r0, %r1, %r2, %r3, %a0, %a1, %a2, %a3, %b0, %b1, %b2, %b3;
	mov.b64 	{%a0,%a1}, %rd52;
	mov.b64 	{%a2,%a3}, %rd53;
	mov.b64 	{%b0,%b1}, %rd52;
	mov.b64 	{%b2,%b3}, %rd53;
	add.cc.u32 	%r0, %a0, %b0;
	addc.cc.u32 	%r1, %a1, %b1;
	addc.cc.u32 	%r2, %a2, %b2;
	addc.u32 	%r3, %a3, %b3;
	mov.b64 	%rd54, {%r0,%r1};
	mov.b64 	%rd55, {%r2,%r3};
	}
	selp.b64 	%rd56, %rd55, %rd53, %p9;
	selp.s64 	%rd57, -1, 0, %p9;
	sub.s64 	%rd58, %rd57, %rd15;
	cvt.u64.u32 	%rd59, %r17;
	shl.b64 	%rd60, %rd59, 32;
	add.s64 	%rd61, %rd56, 1;
	shr.u64 	%rd62, %rd61, 10;
	add.s64 	%rd63, %rd62, 1;
	shr.u64 	%rd64, %rd63, 1;
	shl.b64 	%rd65, %rd58, 52;
	add.s64 	%rd66, %rd65, %rd64;
	add.s64 	%rd67, %rd66, 4602678819172646912;
	or.b64  	%rd68, %rd67, %rd60;
	mov.b64 	%fd4, %rd68;
$L__BB10_9:
	st.param.f64 	[func_retval0], %fd4;
	st.param.b32 	[func_retval0+8], %r46;
	ret;

}


// ===== COMPILED SASS (sm_100) =====

	.target	sm_100

	.elftype	@"ET_EXEC"


//--------------------- .note.nv.tkinfo           --------------------------
	.section	.note.nv.tkinfo,"",@"SHT_NOTE"
	.sectionflags	@"SHF_NOTE_NV_TKINFO"
	.tkinfo
        /*0018*/ 	.word	0x00000002
        /*0030*/ 	.string	""
        /*0030*/ 	.string	"ptxas"
        /*0030*/ 	.string	"Cuda compilation tools, release 13.0, V13.0.88"
        /*0030*/ 	.string	"Build cuda_13.0.r13.0/compiler.36424714_0"
        /*0030*/ 	.string	"-arch sm_100 -m 64 "



//--------------------- .note.nv.cuinfo           --------------------------
	.section	.note.nv.cuinfo,"",@"SHT_NOTE"
	.sectionflags	@"SHF_NOTE_NV_CUINFO"
        /*0018*/ 	.short	0x0002
        /*001a*/ 	.short	0x0064
        /*001c*/ 	.short	0x0082
	.zero		2


//--------------------- .nv.info                  --------------------------
	.section	.nv.info,"",@"SHT_CUDA_INFO"
	.align	4


	//----- nvinfo : EIATTR_REGCOUNT
	.align		4
        /*0000*/ 	.byte	0x04, 0x2f
        /*0002*/ 	.short	(.L_16 - .L_15)
	.align		4
.L_15:
        /*0004*/ 	.word	index@(_Z16processStreamingPdPKdS1_S1_S1_PKb)
        /*0008*/ 	.word	0x0000001d


	//----- nvinfo : EIATTR_FRAME_SIZE
	.align		4
.L_16:
        /*000c*/ 	.byte	0x04, 0x11
        /*000e*/ 	.short	(.L_18 - .L_17)
	.align		4
.L_17:
        /*0010*/ 	.word	index@(_Z16processStreamingPdPKdS1_S1_S1_PKb)
        /*0014*/ 	.word	0x00000028


	//----- nvinfo : EIATTR_REGCOUNT
	.align		4
.L_18:
        /*0018*/ 	.byte	0x04, 0x2f
        /*001a*/ 	.short	(.L_20 - .L_19)
	.align		4
.L_19:
        /*001c*/ 	.word	index@(_Z16processCollisionPdS_PKdS1_S1_S1_S1_S1_PKb)
        /*0020*/ 	.word	0x0000003c


	//----- nvinfo : EIATTR_FRAME_SIZE
	.align		4
.L_20:
        /*0024*/ 	.byte	0x04, 0x11
        /*0026*/ 	.short	(.L_22 - .L_21)
	.align		4
.L_21:
        /*0028*/ 	.word	index@($__internal_5_$__cuda_sm20_div_rn_f64_full)
        /*002c*/ 	.word	0x00000090


	//----- nvinfo : EIATTR_FRAME_SIZE
	.align		4
.L_22:
        /*0030*/ 	.byte	0x04, 0x11
        /*0032*/ 	.short	(.L_24 - .L_23)
	.align		4
.L_23:
        /*0034*/ 	.word	index@(_Z16processCollisionPdS_PKdS1_S1_S1_S1_S1_PKb)
        /*0038*/ 	.word	0x00000090


	//----- nvinfo : EIATTR_REGCOUNT
	.align		4
.L_24:
        /*003c*/ 	.byte	0x04, 0x2f
        /*003e*/ 	.short	(.L_26 - .L_25)
	.align		4
.L_25:
        /*0040*/ 	.word	index@(_Z14processComputePdS_S_PKdPKb)
        /*0044*/ 	.word	0x00000020


	//----- nvinfo : EIATTR_FRAME_SIZE
	.align		4
.L_26:
        /*0048*/ 	.byte	0x04, 0x11
        /*004a*/ 	.short	(.L_28 - .L_27)
	.align		4
.L_27:
        /*004c*/ 	.word	index@($__internal_4_$__cuda_sm20_div_rn_f64_full)
        /*0050*/ 	.word	0x00000000


	//----- nvinfo : EIATTR_FRAME_SIZE
	.align		4
.L_28:
        /*0054*/ 	.byte	0x04, 0x11
        /*0056*/ 	.short	(.L_30 - .L_29)
	.align		4
.L_29:
        /*0058*/ 	.word	index@(_Z14processComputePdS_S_PKdPKb)
        /*005c*/ 	.word	0x00000000


	//----- nvinfo : EIATTR_REGCOUNT
	.align		4
.L_30:
        /*0060*/ 	.byte	0x04, 0x2f
        /*0062*/ 	.short	(.L_32 - .L_31)
	.align		4
.L_31:
        /*0064*/ 	.word	index@(_Z19processInterpIbNodePdS_S_S_S_S_PKdS1_S1_S1_i)
        /*0068*/ 	.word	0x0000003e


	//----- nvinfo : EIATTR_FRAME_SIZE
	.align		4
.L_32:
        /*006c*/ 	.byte	0x04, 0x11
        /*006e*/ 	.short	(.L_34 - .L_33)
	.align		4
.L_33:
        /*0070*/ 	.word	index@($__internal_3_$__cuda_sm20_div_rn_f64_full)
        /*0074*/ 	.word	0x00000000


	//----- nvinfo : EIATTR_FRAME_SIZE
	.align		4
.L_34:
        /*0078*/ 	.byte	0x04, 0x11
        /*007a*/ 	.short	(.L_36 - .L_35)
	.align		4
.L_35:
        /*007c*/ 	.word	index@(_Z19processInterpIbNodePdS_S_S_S_S_PKdS1_S1_S1_i)
        /*0080*/ 	.word	0x00000000


	//----- nvinfo : EIATTR_REGCOUNT
	.align		4
.L_36:
        /*0084*/ 	.byte	0x04, 0x2f
        /*0086*/ 	.short	(.L_38 - .L_37)
	.align		4
.L_37:
        /*0088*/ 	.word	index@(_Z20processComputeIbNodePdS_PKdS1_S1_S1_di)
        /*008c*/ 	.word	0x00000028


	//----- nvinfo : EIATTR_FRAME_SIZE
	.align		4
.L_38:
        /*0090*/ 	.byte	0x04, 0x11
        /*0092*/ 	.short	(.L_40 - .L_39)
	.align		4
.L_39:
        /*0094*/ 	.word	index@($_Z20processComputeIbNodePdS_PKdS1_S1_S1_di$__internal_trig_reduction_slowpathd)
        /*0098*/ 	.word	0x00000028


	//----- nvinfo : EIATTR_FRAME_SIZE
	.align		4
.L_40:
        /*009c*/ 	.byte	0x04, 0x11
        /*009e*/ 	.short	(.L_42 - .L_41)
	.align		4
.L_41:
        /*00a0*/ 	.word	index@($__internal_2_$__cuda_sm20_dsqrt_rn_f64_mediumpath_v1)
        /*00a4*/ 	.word	0x00000028


	//----- nvinfo : EIATTR_FRAME_SIZE
	.align		4
.L_42:
        /*00a8*/ 	.byte	0x04, 0x11
        /*00aa*/ 	.short	(.L_44 - .L_43)
	.align		4
.L_43:
        /*00ac*/ 	.word	index@(_Z20processComputeIbNodePdS_PKdS1_S1_S1_di)
        /*00b0*/ 	.word	0x00000028


	//----- nvinfo : EIATTR_REGCOUNT
	.align		4
.L_44:
        /*00b4*/ 	.byte	0x04, 0x2f
        /*00b6*/ 	.short	(.L_46 - .L_45)
	.align		4
.L_45:
        /*00b8*/ 	.word	index@(_Z21processComputeIbNodeSPdS_ddddid)
        /*00bc*/ 	.word	0x0000001c


	//----- nvinfo : EIATTR_FRAME_SIZE
	.align		4
.L_46:
        /*00c0*/ 	.byte	0x04, 0x11
        /*00c2*/ 	.short	(.L_48 - .L_47)
	.align		4
.L_47:
        /*00c4*/ 	.word	index@($_Z21processComputeIbNodeSPdS_ddddid$__internal_trig_reduction_slowpathd)
        /*00c8*/ 	.word	0x00000028


	//----- nvinfo : EIATTR_FRAME_SIZE
	.align		4
.L_48:
        /*00cc*/ 	.byte	0x04, 0x11
        /*00ce*/ 	.short	(.L_50 - .L_49)
	.align		4
.L_49:
        /*00d0*/ 	.word	index@($__internal_1_$__cuda_sm20_dsqrt_rn_f64_mediumpath_v1)
        /*00d4*/ 	.word	0x00000028


	//----- nvinfo : EIATTR_FRAME_SIZE
	.align		4
.L_50:
        /*00d8*/ 	.byte	0x04, 0x11
        /*00da*/ 	.short	(.L_52 - .L_51)
	.align		4
.L_51:
        /*00dc*/ 	.word	index@(_Z21processComputeIbNodeSPdS_ddddid)
        /*00e0*/ 	.word	0x00000028


	//----- nvinfo : EIATTR_REGCOUNT
	.align		4
.L_52:
        /*00e4*/ 	.byte	0x04, 0x2f
        /*00e6*/ 	.short	(.L_54 - .L_53)
	.align		4
.L_53:
        /*00e8*/ 	.word	index@(_Z15processPeriodicPdPKdS1_S1_S1_S1_S1_i)
        /*00ec*/ 	.word	0x00000028


	//----- nvinfo : EIATTR_FRAME_SIZE
	.align		4
.L_54:
        /*00f0*/ 	.byte	0x04, 0x11
        /*00f2*/ 	.short	(.L_56 - .L_55)
	.align		4
.L_55:
        /*00f4*/ 	.word	index@(_Z15processPeriodicPdPKdS1_S1_S1_S1_S1_i)
        /*00f8*/ 	.word	0x00000000


	//----- nvinfo : EIATTR_REGCOUNT
	.align		4
.L_56:
        /*00fc*/ 	.byte	0x04, 0x2f
        /*00fe*/ 	.short	(.L_58 - .L_57)
	.align		4
.L_57:
        /*0100*/ 	.word	index@(_Z13processNoslipPdPKdS1_S1_S1_PKb)
        /*0104*/ 	.word	0x00000020


	//----- nvinfo : EIATTR_FRAME_SIZE
	.align		4
.L_58:
        /*0108*/ 	.byte	0x04, 0x11
        /*010a*/ 	.short	(.L_60 - .L_59)
	.align		4
.L_59:
        /*010c*/ 	.word	index@(_Z13processNoslipPdPKdS1_S1_S1_PKb)
        /*0110*/ 	.word	0x00000028


	//----- nvinfo : EIATTR_REGCOUNT
	.align		4
.L_60:
        /*0114*/ 	.byte	0x04, 0x2f
        /*0116*/ 	.short	(.L_62 - .L_61)
	.align		4
.L_61:
        /*0118*/ 	.word	index@(_Z15processNRoutletPdPKdS1_S1_PKb)
        /*011c*/ 	.word	0x0000002e


	//----- nvinfo : EIATTR_FRAME_SIZE
	.align		4
.L_62:
        /*0120*/ 	.byte	0x04, 0x11
        /*0122*/ 	.short	(.L_64 - .L_63)
	.align		4
.L_63:
        /*0124*/ 	.word	index@($__internal_0_$__cuda_sm20_div_rn_f64_full)
        /*0128*/ 	.word	0x00000000


	//----- nvinfo : EIATTR_FRAME_SIZE
	.align		4
.L_64:
        /*012c*/ 	.byte	0x04, 0x11
        /*012e*/ 	.short	(.L_66 - .L_65)
	.align		4
.L_65:
        /*0130*/ 	.word	index@(_Z15processNRoutletPdPKdS1_S1_PKb)
        /*0134*/ 	.word	0x00000000


	//----- nvinfo : EIATTR_REGCOUNT
	.align		4
.L_66:
        /*0138*/ 	.byte	0x04, 0x2f
        /*013a*/ 	.short	(.L_68 - .L_67)
	.align		4
.L_67:
        /*013c*/ 	.word	index@(_Z14processRoutletPdPKdS1_S1_S1_PKb)
        /*0140*/ 	.word	0x00000020


	//----- nvinfo : EIATTR_FRAME_SIZE
	.align		4
.L_68:
        /*0144*/ 	.byte	0x04, 0x11
        /*0146*/ 	.short	(.L_70 - .L_69)
	.align		4
.L_69:
        /*0148*/ 	.word	index@(_Z14processRoutletPdPKdS1_S1_S1_PKb)
        /*014c*/ 	.word	0x00000000


	//----- nvinfo : EIATTR_MIN_STACK_SIZE
	.align		4
.L_70:
        /*0150*/ 	.byte	0x04, 0x12
        /*0152*/ 	.short	(.L_72 - .L_71)
	.align		4
.L_71:
        /*0154*/ 	.word	index@(_Z14processRoutletPdPKdS1_S1_S1_PKb)
        /*0158*/ 	.word	0x00000000


	//----- nvinfo : EIATTR_MIN_STACK_SIZE
	.align		4
.L_72:
        /*015c*/ 	.byte	0x04, 0x12
        /*015e*/ 	.short	(.L_74 - .L_73)
	.align		4
.L_73:
        /*0160*/ 	.word	index@(_Z15processNRoutletPdPKdS1_S1_PKb)
        /*0164*/ 	.word	0x00000000


	//----- nvinfo : EIATTR_MIN_STACK_SIZE
	.align		4
.L_74:
        /*0168*/ 	.byte	0x04, 0x12
        /*016a*/ 	.short	(.L_76 - .L_75)
	.align		4
.L_75:
        /*016c*/ 	.word	index@(_Z13processNoslipPdPKdS1_S1_S1_PKb)
        /*0170*/ 	.word	0x00000028


	//----- nvinfo : EIATTR_MIN_STACK_SIZE
	.align		4
.L_76:
        /*0174*/ 	.byte	0x04, 0x12
        /*0176*/ 	.short	(.L_78 - .L_77)
	.align		4
.L_77:
        /*0178*/ 	.word	index@(_Z15processPeriodicPdPKdS1_S1_S1_S1_S1_i)
        /*017c*/ 	.word	0x00000000


	//----- nvinfo : EIATTR_MIN_STACK_SIZE
	.align		4
.L_78:
        /*0180*/ 	.byte	0x04, 0x12
        /*0182*/ 	.short	(.L_80 - .L_79)
	.align		4
.L_79:
        /*0184*/ 	.word	index@(_Z21processComputeIbNodeSPdS_ddddid)
        /*0188*/ 	.word	0x00000028


	//----- nvinfo : EIATTR_MIN_STACK_SIZE
	.align		4
.L_80:
        /*018c*/ 	.byte	0x04, 0x12
        /*018e*/ 	.short	(.L_82 - .L_81)
	.align		4
.L_81:
        /*0190*/ 	.word	index@(_Z20processComputeIbNodePdS_PKdS1_S1_S1_di)
        /*0194*/ 	.word	0x00000028


	//----- nvinfo : EIATTR_MIN_STACK_SIZE
	.align		4
.L_82:
        /*0198*/ 	.byte	0x04, 0x12
        /*019a*/ 	.short	(.L_84 - .L_83)
	.align		4
.L_83:
        /*019c*/ 	.word	index@(_Z19processInterpIbNodePdS_S_S_S_S_PKdS1_S1_S1_i)
        /*01a0*/ 	.word	0x00000000


	//----- nvinfo : EIATTR_MIN_STACK_SIZE
	.align		4
.L_84:
        /*01a4*/ 	.byte	0x04, 0x12
        /*01a6*/ 	.short	(.L_86 - .L_85)
	.align		4
.L_85:
        /*01a8*/ 	.word	index@(_Z14processComputePdS_S_PKdPKb)
        /*01ac*/ 	.word	0x00000000


	//----- nvinfo : EIATTR_MIN_STACK_SIZE
	.align		4
.L_86:
        /*01b0*/ 	.byte	0x04, 0x12
        /*01b2*/ 	.short	(.L_88 - .L_87)
	.align		4
.L_87:
        /*01b4*/ 	.word	index@(_Z16processCollisionPdS_PKdS1_S1_S1_S1_S1_PKb)
        /*01b8*/ 	.word	0x00000090


	//----- nvinfo : EIATTR_MIN_STACK_SIZE
	.align		4
.L_88:
        /*01bc*/ 	.byte	0x04, 0x12
        /*01be*/ 	.short	(.L_90 - .L_89)
	.align		4
.L_89:
        /*01c0*/ 	.word	index@(_Z16processStreamingPdPKdS1_S1_S1_PKb)
        /*01c4*/ 	.word	0x00000028
.L_90:


//--------------------- .nv.compat                --------------------------
	.section	.nv.compat,"",@"SHT_CUDA_COMPAT_INFO"
	.align	4
        /*0000*/ 	.byte	0x02, 0x09, 0x00, 0x00, 0x02, 0x02, 0x01, 0x00, 0x02, 0x05, 0x05, 0x00, 0x03, 0x07, 0x01, 0x01
        /*0010*/ 	.byte	0x02, 0x03, 0x00, 0x00, 0x02, 0x06, 0x01, 0x00, 0x04, 0x0b, 0x08, 0x00, 0x01, 0x00, 0x00, 0x00
        /*0020*/ 	.byte	0x00, 0x00, 0x00, 0x00


//--------------------- .nv.info._Z14processRoutletPdPKdS1_S1_S1_PKb --------------------------
	.section	.nv.info._Z14processRoutletPdPKdS1_S1_S1_PKb,"",@"SHT_CUDA_INFO"
	.sectionflags	@""
	.align	4


	//----- nvinfo : EIATTR_CUDA_API_VERSION
	.align		4
        /*0000*/ 	.byte	0x04, 0x37
        /*0002*/ 	.short	(.L_92 - .L_91)
.L_91:
        /*0004*/ 	.word	0x00000082


	//----- nvinfo : EIATTR_KPARAM_INFO
	.align		4
.L_92:
        /*0008*/ 	.byte	0x04, 0x17
        /*000a*/ 	.short	(.L_94 - .L_93)
.L_93:
        /*000c*/ 	.word	0x00000000
        /*0010*/ 	.short	0x0005
        /*0012*/ 	.short	0x0028
        /*0014*/ 	.byte	0x00, 0xf5, 0x21, 0x00


	//----- nvinfo : EIATTR_KPARAM_INFO
	.align		4
.L_94:
        /*0018*/ 	.byte	0x04, 0x17
        /*001a*/ 	.short	(.L_96 - .L_95)
.L_95:
        /*001c*/ 	.word	0x00000000
        /*0020*/ 	.short	0x0004
        /*0022*/ 	.short	0x0020
        /*0024*/ 	.byte	0x00, 0xf5, 0x21, 0x00


	//----- nvinfo : EIATTR_KPARAM_INFO
	.align		4
.L_96:
        /*0028*/ 	.byte	0x04, 0x17
        /*002a*/ 	.short	(.L_98 - .L_97)
.L_97:
        /*002c*/ 	.word	0x00000000
        /*0030*/ 	.short	0x0003
        /*0032*/ 	.short	0x0018
        /*0034*/ 	.byte	0x00, 0xf5, 0x21, 0x00


	//----- nvinfo : EIATTR_KPARAM_INFO
	.align		4
.L_98:
        /*0038*/ 	.byte	0x04, 0x17
        /*003a*/ 	.short	(.L_100 - .L_99)
.L_99:
        /*003c*/ 	.word	0x00000000
        /*0040*/ 	.short	0x0002
        /*0042*/ 	.short	0x0010
        /*0044*/ 	.byte	0x00, 0xf5, 0x21, 0x00


	//----- nvinfo : EIATTR_KPARAM_INFO
	.align		4
.L_100:
        /*0048*/ 	.byte	0x04, 0x17
        /*004a*/ 	.short	(.L_102 - .L_101)
.L_101:
        /*004c*/ 	.word	0x00000000
        /*0050*/ 	.short	0x0001
        /*0052*/ 	.short	0x0008
        /*0054*/ 	.byte	0x00, 0xf5, 0x21, 0x00


	//----- nvinfo : EIATTR_KPARAM_INFO
	.align		4
.L_102:
        /*0058*/ 	.byte	0x04, 0x17
        /*005a*/ 	.short	(.L_104 - .L_103)
.L_103:
        /*005c*/ 	.word	0x00000000
        /*0060*/ 	.short	0x0000
        /*0062*/ 	.short	0x0000
        /*0064*/ 	.byte	0x00, 0xf5, 0x21, 0x00


	//----- nvinfo : EIATTR_SPARSE_MMA_MASK
	.align		4
.L_104:
        /*0068*/ 	.byte	0x03, 0x50
        /*006a*/ 	.short	0x0000


	//----- nvinfo : EIATTR_MAXREG_COUNT
	.align		4
        /*006c*/ 	.byte	0x03, 0x1b
        /*006e*/ 	.short	0x00ff


	//----- nvinfo : EIATTR_MERCURY_ISA_VERSION
	.align		4
        /*0070*/ 	.byte	0x03, 0x5f
        /*0072*/ 	.short	0x0101


	//----- nvinfo : EIATTR_VRC_CTA_INIT_COUNT
	.align		4
        /*0074*/ 	.byte	0x02, 0x4a
	.zero		1
	.zero		1


	//----- nvinfo : EIATTR_EXIT_INSTR_OFFSETS
	.align		4
        /*0078*/ 	.byte	0x04, 0x1c
        /*007a*/ 	.short	(.L_106 - .L_105)


	//   ....[0]....
.L_105:
        /*007c*/ 	.word	0x00000110


	//   ....[1]....
        /*0080*/ 	.word	0x00000180


	//   ....[2]....
        /*0084*/ 	.word	0x000003c0


	//   ....[3]....
        /*0088*/ 	.word	0x00001630


	//   ....[4]....
        /*008c*/ 	.word	0x00001750


	//----- nvinfo : EIATTR_CBANK_PARAM_SIZE
	.align		4
.L_106:
        /*0090*/ 	.byte	0x03, 0x19
        /*0092*/ 	.short	0x0030


	//----- nvinfo : EIATTR_PARAM_CBANK
	.align		4
        /*0094*/ 	.byte	0x04, 0x0a
        /*0096*/ 	.short	(.L_108 - .L_107)
	.align		4
.L_107:
        /*0098*/ 	.word	index@(.nv.constant0._Z14processRoutletPdPKdS1_S1_S1_PKb)
        /*009c*/ 	.short	0x0380
        /*009e*/ 	.short	0x0030


	//----- nvinfo : EIATTR_SW_WAR
	.align		4
.L_108:
        /*00a0*/ 	.byte	0x04, 0x36
        /*00a2*/ 	.short	(.L_110 - .L_109)
.L_109:
        /*00a4*/ 	.word	0x00000008
.L_110:


//--------------------- .nv.info._Z15processNRoutletPdPKdS1_S1_PKb --------------------------
	.section	.nv.info._Z15processNRoutletPdPKdS1_S1_PKb,"",@"SHT_CUDA_INFO"
	.sectionflags	@""
	.align	4


	//----- nvinfo : EIATTR_CUDA_API_VERSION
	.align		4
        /*0000*/ 	.byte	0x04, 0x37
        /*0002*/ 	.short	(.L_112 - .L_111)
.L_111:
        /*0004*/ 	.word	0x00000082


	//----- nvinfo : EIATTR_KPARAM_INFO
	.align		4
.L_112:
        /*0008*/ 	.byte	0x04, 0x17
        /*000a*/ 	.short	(.L_114 - .L_113)
.L_113:
        /*000c*/ 	.word	0x00000000
        /*0010*/ 	.short	0x0004
        /*0012*/ 	.short	0x0020
        /*0014*/ 	.byte	0x00, 0xf5, 0x21, 0x00


	//----- nvinfo : EIATTR_KPARAM_INFO
	.align		4
.L_114:
        /*0018*/ 	.byte	0x04, 0x17
        /*001a*/ 	.short	(.L_116 - .L_115)
.L_115:
        /*001c*/ 	.word	0x00000000
        /*0020*/ 	.short	0x0003
        /*0022*/ 	.short	0x0018
        /*0024*/ 	.byte	0x00, 0xf5, 0x21, 0x00


	//----- nvinfo : EIATTR_KPARAM_INFO
	.align		4
.L_116:
        /*0028*/ 	.byte	0x04, 0x17
        /*002a*/ 	.short	(.L_118 - .L_117)
.L_117:
        /*002c*/ 	.word	0x00000000
        /*0030*/ 	.short	0x0002
        /*0032*/ 	.short	0x0010
        /*0034*/ 	.byte	0x00, 0xf5, 0x21, 0x00


	//----- nvinfo : EIATTR_KPARAM_INFO
	.align		4
.L_118:
        /*0038*/ 	.byte	0x04, 0x17
        /*003a*/ 	.short	(.L_120 - .L_119)
.L_119:
        /*003c*/ 	.word	0x00000000
        /*0040*/ 	.short	0x0001
        /*0042*/ 	.short	0x0008
        /*0044*/ 	.byte	0x00, 0xf5, 0x21, 0x00


	//----- nvinfo : EIATTR_KPARAM_INFO
	.align		4
.L_120:
        /*0048*/ 	.byte	0x04, 0x17
        /*004a*/ 	.short	(.L_122 - .L_121)
.L_121:
        /*004c*/ 	.word	0x00000000
        /*0050*/ 	.short	0x0000
        /*0052*/ 	.short	0x0000
        /*0054*/ 	.byte	0x00, 0xf5, 0x21, 0x00


	//----- nvinfo : EIATTR_SPARSE_MMA_MASK
	.align		4
.L_122:
        /*0058*/ 	.byte	0x03, 0x50
        /*005a*/ 	.short	0x0000


	//----- nvinfo : EIATTR_MAXREG_COUNT
	.align		4
        /*005c*/ 	.byte	0x03, 0x1b
        /*005e*/ 	.short	0x00ff


	//----- nvinfo : EIATTR_MERCURY_ISA_VERSION
	.align		4
        /*0060*/ 	.byte	0x03, 0x5f
        /*0062*/ 	.short	0x0101


	//----- nvinfo : EIATTR_VRC_CTA_INIT_COUNT
	.align		4
        /*0064*/ 	.byte	0x02, 0x4a
	.zero		1
	.zero		1


	//----- nvinfo : EIATTR_EXIT_INSTR_OFFSETS
	.align		4
        /*0068*/ 	.byte	0x04, 0x1c
        /*006a*/ 	.short	(.L_124 - .L_123)


	//   ....[0]....
.L_123:
        /*006c*/ 	.word	0x00000110


	//   ....[1]....
        /*0070*/ 	.word	0x00000180


	//   ....[2]....
        /*0074*/ 	.word	0x00001060


	//   ....[3]....
        /*0078*/ 	.word	0x000016b0


	//   ....[4]....
        /*007c*/ 	.word	0x00001910


	//----- nvinfo : EIATTR_CRS_STACK_SIZE
	.align		4
.L_124:
        /*0080*/ 	.byte	0x04, 0x1e
        /*0082*/ 	.short	(.L_126 - .L_125)
.L_125:
        /*0084*/ 	.word	0x00000000


	//----- nvinfo : EIATTR_CBANK_PARAM_SIZE
	.align		4
.L_126:
        /*0088*/ 	.byte	0x03, 0x19
        /*008a*/ 	.short	0x0028


	//----- nvinfo : EIATTR_PARAM_CBANK
	.align		4
        /*008c*/ 	.byte	0x04, 0x0a
        /*008e*/ 	.short	(.L_128 - .L_127)
	.align		4
.L_127:
        /*0090*/ 	.word	index@(.nv.constant0._Z15processNRoutletPdPKdS1_S1_PKb)
        /*0094*/ 	.short	0x0380
        /*0096*/ 	.short	0x0028


	//----- nvinfo : EIATTR_SW_WAR
	.align		4
.L_128:
        /*0098*/ 	.byte	0x04, 0x36
        /*009a*/ 	.short	(.L_130 - .L_129)
.L_129:
        /*009c*/ 	.word	0x00000008
.L_130:


//--------------------- .nv.info._Z13processNoslipPdPKdS1_S1_S1_PKb --------------------------
	.section	.nv.info._Z13processNoslipPdPKdS1_S1_S1_PKb,"",@"SHT_CUDA_INFO"
	.sectionflags	@""
	.align	4


	//----- nvinfo : EIATTR_CUDA_API_VERSION
	.align		4
        /*0000*/ 	.byte	0x04, 0x37
        /*0002*/ 	.short	(.L_132 - .L_131)
.L_131:
        /*0004*/ 	.word	0x00000082


	//----- nvinfo : EIATTR_KPARAM_INFO
	.align		4
.L_132:
        /*0008*/ 	.byte	0x04, 0x17
        /*000a*/ 	.short	(.L_134 - .L_133)
.L_133:
        /*000c*/ 	.word	0x00000000
        /*0010*/ 	.short	0x0005
        /*0012*/ 	.short	0x0028
        /*0014*/ 	.byte	0x00, 0xf5, 0x21, 0x00


	//----- nvinfo : EIATTR_KPARAM_INFO
	.align		4
.L_134:
        /*0018*/ 	.byte	0x04, 0x17
        /*001a*/ 	.short	(.L_136 - .L_135)
.L_135:
        /*001c*/ 	.word	0x00000000
        /*0020*/ 	.short	0x0004
        /*0022*/ 	.short	0x0020
        /*0024*/ 	.byte	0x00, 0xf5, 0x21, 0x00


	//----- nvinfo : EIATTR_KPARAM_INFO
	.align		4
.L_136:
        /*0028*/ 	.byte	0x04, 0x17
        /*002a*/ 	.short	(.L_138 - .L_137)
.L_137:
        /*002c*/ 	.word	0x00000000
        /*0030*/ 	.short	0x0003
        /*0032*/ 	.short	0x0018
        /*0034*/ 	.byte	0x00, 0xf5, 0x21, 0x00


	//----- nvinfo : EIATTR_KPARAM_INFO
	.align		4
.L_138:
        /*0038*/ 	.byte	0x04, 0x17
        /*003a*/ 	.short	(.L_140 - .L_139)
.L_139:
        /*003c*/ 	.word	0x00000000
        /*0040*/ 	.short	0x0002
        /*0042*/ 	.short	0x0010
        /*0044*/ 	.byte	0x00, 0xf5, 0x21, 0x00


	//----- nvinfo : EIATTR_KPARAM_INFO
	.align		4
.L_140:
        /*0048*/ 	.byte	0x04, 0x17
        /*004a*/ 	.short	(.L_142 - .L_141)
.L_141:
        /*004c*/ 	.word	0x00000000
        /*0050*/ 	.short	0x0001
        /*0052*/ 	.short	0x0008
        /*0054*/ 	.byte	0x00, 0xf5, 0x21, 0x00


	//----- nvinfo : EIATTR_KPARAM_INFO
	.align		4
.L_142:
        /*0058*/ 	.byte	0x04, 0x17
        /*005a*/ 	.short	(.L_144 - .L_143)
.L_143:
        /*005c*/ 	.word	0x00000000
        /*0060*/ 	.short	0x0000
        /*0062*/ 	.short	0x0000
        /*0064*/ 	.byte	0x00, 0xf5, 0x21, 0x00


	//----- nvinfo : EIATTR_SPARSE_MMA_MASK
	.align		4
.L_144:
        /*0068*/ 	.byte	0x03, 0x50
        /*006a*/ 	.short	0x0000


	//----- nvinfo : EIATTR_MAXREG_COUNT
	.align		4
        /*006c*/ 	.byte	0x03, 0x1b
        /*006e*/ 	.short	0x00ff


	//----- nvinfo : EIATTR_MERCURY_ISA_VERSION
	.align		4
        /*0070*/ 	.byte	0x03, 0x5f
        /*0072*/ 	.short	0x0101


	//----- nvinfo : EIATTR_VRC_CTA_INIT_COUNT
	.align		4
        /*0074*/ 	.byte	0x02, 0x4a
	.zero		1
	.zero		1


	//----- nvinfo : EIATTR_EXIT_INSTR_OFFSETS
	.align		4
        /*0078*/ 	.byte	0x04, 0x1c
        /*007a*/ 	.short	(.L_146 - .L_145)


	//   ....[0]....
.L_145:
        /*007c*/ 	.word	0x00000130


	//   ....[1]....
        /*0080*/ 	.word	0x00000470


	//   ....[2]....
        /*0084*/ 	.word	0x00000e70


	//   ....[3]....
        /*0088*/ 	.word	0x00001570


	//   ....[4]....
        /*008c*/ 	.word	0x00001840


	//----- nvinfo : EIATTR_CBANK_PARAM_SIZE
	.align		4
.L_146:
        /*0090*/ 	.byte	0x03, 0x19
        /*0092*/ 	.short	0x0030


	//----- nvinfo : EIATTR_PARAM_CBANK
	.align		4
        /*0094*/ 	.byte	0x04, 0x0a
        /*0096*/ 	.short	(.L_148 - .L_147)
	.align		4
.L_147:
        /*0098*/ 	.word	index@(.nv.constant0._Z13processNoslipPdPKdS1_S1_S1_PKb)
        /*009c*/ 	.short	0x0380
        /*009e*/ 	.short	0x0030


	//----- nvinfo : EIATTR_SW_WAR
	.align		4
.L_148:
        /*00a0*/ 	.byte	0x04, 0x36
        /*00a2*/ 	.short	(.L_150 - .L_149)
.L_149:
        /*00a4*/ 	.word	0x00000008
.L_150:


//--------------------- .nv.info._Z15processPeriodicPdPKdS1_S1_S1_S1_S1_i --------------------------
	.section	.nv.info._Z15processPeriodicPdPKdS1_S1_S1_S1_S1_i,"",@"SHT_CUDA_INFO"
	.sectionflags	@""
	.align	4


	//----- nvinfo : EIATTR_CUDA_API_VERSION
	.align		4
        /*0000*/ 	.byte	0x04, 0x37
        /*0002*/ 	.short	(.L_152 - .L_151)
.L_151:
        /*0004*/ 	.word	0x00000082


	//----- nvinfo : EIATTR_KPARAM_INFO
	.align		4
.L_152:
        /*0008*/ 	.byte	0x04, 0x17
        /*000a*/ 	.short	(.L_154 - .L_153)
.L_153:
        /*000c*/ 	.word	0x00000000
        /*0010*/ 	.short	0x0007
        /*0012*/ 	.short	0x0038
        /*0014*/ 	.byte	0x00, 0xf0, 0x11, 0x00


	//----- nvinfo : EIATTR_KPARAM_INFO
	.align		4
.L_154:
        /*0018*/ 	.byte	0x04, 0x17
        /*001a*/ 	.short	(.L_156 - .L_155)
.L_155:
        /*001c*/ 	.word	0x00000000
        /*0020*/ 	.short	0x0006
        /*0022*/ 	.short	0x0030
        /*0024*/ 	.byte	0x00, 0xf5, 0x21, 0x00


	//----- nvinfo : EIATTR_KPARAM_INFO
	.align		4
.L_156:
        /*0028*/ 	.byte	0x04, 0x17
        /*002a*/ 	.short	(.L_158 - .L_157)
.L_157:
        /*002c*/ 	.word	0x00000000
        /*0030*/ 	.short	0x0005
        /*0032*/ 	.short	0x0028
        /*0034*/ 	.byte	0x00, 0xf5, 0x21, 0x00


	//----- nvinfo : EIATTR_KPARAM_INFO
	.align		4
.L_158:
        /*0038*/ 	.byte	0x04, 0x17
        /*003a*/ 	.short	(.L_160 - .L_159)
.L_159:
        /*003c*/ 	.word	0x00000000
        /*0040*/ 	.short	0x0004
        /*0042*/ 	.short	0x0020
        /*0044*/ 	.byte	0x00, 0xf5, 0x21, 0x00


	//----- nvinfo : EIATTR_KPARAM_INFO
	.align		4
.L_160:
        /*0048*/ 	.byte	0x04, 0x17
        /*004a*/ 	.short	(.L_162 - .L_161)
.L_161:
        /*004c*/ 	.word	0x00000000
        /*0050*/ 	.short	0x0003
        /*0052*/ 	.short	0x0018
        /*0054*/ 	.byte	0x00, 0xf5, 0x21, 0x00


	//----- nvinfo : EIATTR_KPARAM_INFO
	.align		4
.L_162:
        /*0058*/ 	.byte	0x04, 0x17
        /*005a*/ 	.short	(.L_164 - .L_163)
.L_163:
        /*005c*/ 	.word	0x00000000
        /*0060*/ 	.short	0x0002
        /*0062*/ 	.short	0x0010
        /*0064*/ 	.byte	0x00, 0xf5, 0x21, 0x00


	//----- nvinfo : EIATTR_KPARAM_INFO
	.align		4
.L_164:
        /*0068*/ 	.byte	0x04, 0x17
        /*006a*/ 	.short	(.L_166 - .L_165)
.L_165:
        /*006c*/ 	.word	0x00000000
        /*0070*/ 	.short	0x0001
        /*0072*/ 	.short	0x0008
        /*0074*/ 	.byte	0x00, 0xf5, 0x21, 0x00


	//----- nvinfo : EIATTR_KPARAM_INFO
	.align		4
.L_166:
        /*0078*/ 	.byte	0x04, 0x17
        /*007a*/ 	.short	(.L_168 - .L_167)
.L_167:
        /*007c*/ 	.word	0x00000000
        /*0080*/ 	.short	0x0000
        /*0082*/ 	.short	0x0000
        /*0084*/ 	.byte	0x00, 0xf5, 0x21, 0x00


	//----- nvinfo : EIATTR_SPARSE_MMA_MASK
	.align		4
.L_168:
        /*0088*/ 	.byte	0x03, 0x50
        /*008a*/ 	.short	0x0000


	//----- nvinfo : EIATTR_MAXREG_COUNT
	.align		4
        /*008c*/ 	.byte	0x03, 0x1b
        /*008e*/ 	.short	0x00ff


	//----- nvinfo : EIATTR_MERCURY_ISA_VERSION
	.align		4
        /*0090*/ 	.byte	0x03, 0x5f
        /*0092*/ 	.short	0x0101


	//----- nvinfo : EIATTR_VRC_CTA_INIT_COUNT
	.align		4
        /*0094*/ 	.byte	0x02, 0x4a
	.zero		1
	.zero		1


	//----- nvinfo : EIATTR_EXIT_INSTR_OFFSETS
	.align		4
        /*0098*/ 	.byte	0x04, 0x1c
        /*009a*/ 	.short	(.L_170 - .L_169)


	//   ....[0]....
.L_169:
        /*009c*/ 	.word	0x00000110


	//   ....[1]....
        /*00a0*/ 	.word	0x00000240


	//   ....[2]....
        /*00a4*/ 	.word	0x00000ca0


	//   ....[3]....
        /*00a8*/ 	.word	0x00000ff0


	//----- nvinfo : EIATTR_CBANK_PARAM_SIZE
	.align		4
.L_170:
        /*00ac*/ 	.byte	0x03, 0x19
        /*00ae*/ 	.short	0x003c


	//----- nvinfo : EIATTR_PARAM_CBANK
	.align		4
        /*00b0*/ 	.byte	0x04, 0x0a
        /*00b2*/ 	.short	(.L_172 - .L_171)
	.align		4
.L_171:
        /*00b4*/ 	.word	index@(.nv.constant0._Z15processPeriodicPdPKdS1_S1_S1_S1_S1_i)
        /*00b8*/ 	.short	0x0380
        /*00ba*/ 	.short	0x003c


	//----- nvinfo : EIATTR_SW_WAR
	.align		4
.L_172:
        /*00bc*/ 	.byte	0x04, 0x36
        /*00be*/ 	.short	(.L_174 - .L_173)
.L_173:
        /*00c0*/ 	.word	0x00000008
.L_174:


//--------------------- .nv.info._Z21processComputeIbNodeSPdS_ddddid --------------------------
	.section	.nv.info._Z21processComputeIbNodeSPdS_ddddid,"",@"SHT_CUDA_INFO"
	.sectionflags	@""
	.align	4


	//----- nvinfo : EIATTR_CUDA_API_VERSION
	.align		4
        /*0000*/ 	.byte	0x04, 0x37
        /*0002*/ 	.short	(.L_176 - .L_175)
.L_175:
        /*0004*/ 	.word	0x00000082


	//----- nvinfo : EIATTR_KPARAM_INFO
	.align		4
.L_176:
        /*0008*/ 	.byte	0x04, 0x17
        /*000a*/ 	.short	(.L_178 - .L_177)
.L_177:
        /*000c*/ 	.word	0x00000000
        /*0010*/ 	.short	0x0007
        /*0012*/ 	.short	0x0038
        /*0014*/ 	.byte	0x00, 0xf0, 0x21, 0x00


	//----- nvinfo : EIATTR_KPARAM_INFO
	.align		4
.L_178:
        /*0018*/ 	.byte	0x04, 0x17
        /*001a*/ 	.short	(.L_180 - .L_179)
.L_179:
        /*001c*/ 	.word	0x00000000
        /*0020*/ 	.short	0x0006
        /*0022*/ 	.short	0x0030
        /*0024*/ 	.byte	0x00, 0xf0, 0x11, 0x00


	//----- nvinfo : EIATTR_KPARAM_INFO
	.align		4
.L_180:
        /*0028*/ 	.byte	0x04, 0x17
        /*002a*/ 	.short	(.L_182 - .L_181)
.L_181:
        /*002c*/ 	.word	0x00000000
        /*0030*/ 	.short	0x0005
        /*0032*/ 	.short	0x0028
        /*0034*/ 	.byte	0x00, 0xf0, 0x21, 0x00


	//----- nvinfo : EIATTR_KPARAM_INFO
	.align		4
.L_182:
        /*0038*/ 	.byte	0x04, 0x17
        /*003a*/ 	.short	(.L_184 - .L_183)
.L_183:
        /*003c*/ 	.word	0x00000000
        /*0040*/ 	.short	0x0004
        /*0042*/ 	.short	0x0020
        /*0044*/ 	.byte	0x00, 0xf0, 0x21, 0x00


	//----- nvinfo : EIATTR_KPARAM_INFO
	.align		4
.L_184:
        /*0048*/ 	.byte	0x04, 0x17
        /*004a*/ 	.short	(.L_186 - .L_185)
.L_185:
        /*004c*/ 	.word	0x00000000
        /*0050*/ 	.short	0x0003
        /*0052*/ 	.short	0x0018
        /*0054*/ 	.byte	0x00, 0xf0, 0x21, 0x00


	//----- nvinfo : EIATTR_KPARAM_INFO
	.align		4
.L_186:
        /*0058*/ 	.byte	0x04, 0x17
        /*005a*/ 	.short	(.L_188 - .L_187)
.L_187:
        /*005c*/ 	.word	0x00000000
        /*0060*/ 	.short	0x0002
        /*0062*/ 	.short	0x0010
        /*0064*/ 	.byte	0x00, 0xf0, 0x21, 0x00


	//----- nvinfo : EIATTR_KPARAM_INFO
	.align		4
.L_188:
        /*0068*/ 	.byte	0x04, 0x17
        /*006a*/ 	.short	(.L_190 - .L_189)
.L_189:
        /*006c*/ 	.word	0x00000000
        /*0070*/ 	.short	0x0001
        /*0072*/ 	.short	0x0008
        /*0074*/ 	.byte	0x00, 0xf5, 0x21, 0x00


	//----- nvinfo : EIATTR_KPARAM_INFO
	.align		4
.L_190:
        /*0078*/ 	.byte	0x04, 0x17
        /*007a*/ 	.short	(.L_192 - .L_191)
.L_191:
        /*007c*/ 	.word	0x00000000
        /*0080*/ 	.short	0x0000
        /*0082*/ 	.short	0x0000
        /*0084*/ 	.byte	0x00, 0xf5, 0x21, 0x00


	//----- nvinfo : EIATTR_SPARSE_MMA_MASK
	.align		4
.L_192:
        /*0088*/ 	.byte	0x03, 0x50
        /*008a*/ 	.short	0x0000


	//----- nvinfo : EIATTR_MAXREG_COUNT
	.align		4
        /*008c*/ 	.byte	0x03, 0x1b
        /*008e*/ 	.short	0x00ff


	//----- nvinfo : EIATTR_MERCURY_ISA_VERSION
	.align		4
        /*0090*/ 	.byte	0x03, 0x5f
        /*0092*/ 	.short	0x0101


	//----- nvinfo : EIATTR_VRC_CTA_INIT_COUNT
	.align		4
        /*0094*/ 	.byte	0x02, 0x4a
	.zero		1
	.zero		1


	//----- nvinfo : EIATTR_EXIT_INSTR_OFFSETS
	.align		4
        /*0098*/ 	.byte	0x04, 0x1c
        /*009a*/ 	.short	(.L_194 - .L_193)


	//   ....[0]....
.L_193:
        /*009c*/ 	.word	0x000001b0


	//   ....[1]....
        /*00a0*/ 	.word	0x000003b0


	//   ....[2]....
        /*00a4*/ 	.word	0x00000a10


	//----- nvinfo : EIATTR_CRS_STACK_SIZE
	.align		4
.L_194:
        /*00a8*/ 	.byte	0x04, 0x1e
        /*00aa*/ 	.short	(.L_196 - .L_195)
.L_195:
        /*00ac*/ 	.word	0x00000000


	//----- nvinfo : EIATTR_CBANK_PARAM_SIZE
	.align		4
.L_196:
        /*00b0*/ 	.byte	0x03, 0x19
        /*00b2*/ 	.short	0x0040


	//----- nvinfo : EIATTR_PARAM_CBANK
	.align		4
        /*00b4*/ 	.byte	0x04, 0x0a
        /*00b6*/ 	.short	(.L_198 - .L_197)
	.align		4
.L_197:
        /*00b8*/ 	.word	index@(.nv.constant0._Z21processComputeIbNodeSPdS_ddddid)
        /*00bc*/ 	.short	0x0380
        /*00be*/ 	.short	0x0040


	//----- nvinfo : EIATTR_SW_WAR
	.align		4
.L_198:
        /*00c0*/ 	.byte	0x04, 0x36
        /*00c2*/ 	.short	(.L_200 - .L_199)
.L_199:
        /*00c4*/ 	.word	0x00000008
.L_200:


//--------------------- .nv.info._Z20processComputeIbNodePdS_PKdS1_S1_S1_di --------------------------
	.section	.nv.info._Z20processComputeIbNodePdS_PKdS1_S1_S1_di,"",@"SHT_CUDA_INFO"
	.sectionflags	@""
	.align	4


	//----- nvinfo : EIATTR_CUDA_API_VERSION
	.align		4
        /*0000*/ 	.byte	0x04, 0x37
        /*0002*/ 	.short	(.L_202 - .L_201)
.L_201:
        /*0004*/ 	.word	0x00000082


	//----- nvinfo : EIATTR_KPARAM_INFO
	.align		4
.L_202:
        /*0008*/ 	.byte	0x04, 0x17
        /*000a*/ 	.short	(.L_204 - .L_203)
.L_203:
        /*000c*/ 	.word	0x00000000
        /*0010*/ 	.short	0x0007
        /*0012*/ 	.short	0x0038
        /*0014*/ 	.byte	0x00, 0xf0, 0x11, 0x00


	//----- nvinfo : EIATTR_KPARAM_INFO
	.align		4
.L_204:
        /*0018*/ 	.byte	0x04, 0x17
        /*001a*/ 	.short	(.L_206 - .L_205)
.L_205:
        /*001c*/ 	.word	0x00000000
        /*0020*/ 	.short	0x0006
        /*0022*/ 	.short	0x0030
        /*0024*/ 	.byte	0x00, 0xf0, 0x21, 0x00


	//----- nvinfo : EIATTR_KPARAM_INFO
	.align		4
.L_206:
        /*0028*/ 	.byte	0x04, 0x17
        /*002a*/ 	.short	(.L_208 - .L_207)
.L_207:
        /*002c*/ 	.word	0x00000000
        /*0030*/ 	.short	0x0005
        /*0032*/ 	.short	0x0028
        /*0034*/ 	.byte	0x00, 0xf5, 0x21, 0x00


	//----- nvinfo : EIATTR_KPARAM_INFO
	.align		4
.L_208:
        /*0038*/ 	.byte	0x04, 0x17
        /*003a*/ 	.short	(.L_210 - .L_209)
.L_209:
        /*003c*/ 	.word	0x00000000
        /*0040*/ 	.short	0x0004
        /*0042*/ 	.short	0x0020
        /*0044*/ 	.byte	0x00, 0xf5, 0x21, 0x00


	//----- nvinfo : EIATTR_KPARAM_INFO
	.align		4
.L_210:
        /*0048*/ 	.byte	0x04, 0x17
        /*004a*/ 	.short	(.L_212 - .L_211)
.L_211:
        /*004c*/ 	.word	0x00000000
        /*0050*/ 	.short	0x0003
        /*0052*/ 	.short	0x0018
        /*0054*/ 	.byte	0x00, 0xf5, 0x21, 0x00


	//----- nvinfo : EIATTR_KPARAM_INFO
	.align		4
.L_212:
        /*0058*/ 	.byte	0x04, 0x17
        /*005a*/ 	.short	(.L_214 - .L_213)
.L_213:
        /*005c*/ 	.word	0x00000000
        /*0060*/ 	.short	0x0002
        /*0062*/ 	.short	0x0010
        /*0064*/ 	.byte	0x00, 0xf5, 0x21, 0x00


	//----- nvinfo : EIATTR_KPARAM_INFO
	.align		4
.L_214:
        /*0068*/ 	.byte	0x04, 0x17
        /*006a*/ 	.short	(.L_216 - .L_215)
.L_215:
        /*006c*/ 	.word	0x00000000
        /*0070*/ 	.short	0x0001
        /*0072*/ 	.short	0x0008
        /*0074*/ 	.byte	0x00, 0xf5, 0x21, 0x00


	//----- nvinfo : EIATTR_KPARAM_INFO
	.align		4
.L_216:
        /*0078*/ 	.byte	0x04, 0x17
        /*007a*/ 	.short	(.L_218 - .L_217)
.L_217:
        /*007c*/ 	.word	0x00000000
        /*0080*/ 	.short	0x0000
        /*0082*/ 	.short	0x0000
        /*0084*/ 	.byte	0x00, 0xf5, 0x21, 0x00


	//----- nvinfo : EIATTR_SPARSE_MMA_MASK
	.align		4
.L_218:
        /*0088*/ 	.byte	0x03, 0x50
        /*008a*/ 	.short	0x0000


	//----- nvinfo : EIATTR_MAXREG_COUNT
	.align		4
        /*008c*/ 	.byte	0x03, 0x1b
        /*008e*/ 	.short	0x00ff


	//----- nvinfo : EIATTR_MERCURY_ISA_VERSION
	.align		4
        /*0090*/ 	.byte	0x03, 0x5f
        /*0092*/ 	.short	0x0101


	//----- nvinfo : EIATTR_VRC_CTA_INIT_COUNT
	.align		4
        /*0094*/ 	.byte	0x02, 0x4a
	.zero		1
	.zero		1


	//----- nvinfo : EIATTR_EXIT_INSTR_OFFSETS
	.align		4
        /*0098*/ 	.byte	0x04, 0x1c
        /*009a*/ 	.short	(.L_220 - .L_219)


	//   ....[0]....
.L_219:
        /*009c*/ 	.word	0x00000120


	//   ....[1]....
        /*00a0*/ 	.word	0x00001490


	//----- nvinfo : EIATTR_CRS_STACK_SIZE
	.align		4
.L_220:
        /*00a4*/ 	.byte	0x04, 0x1e
        /*00a6*/ 	.short	(.L_222 - .L_221)
.L_221:
        /*00a8*/ 	.word	0x00000000


	//----- nvinfo : EIATTR_CBANK_PARAM_SIZE
	.align		4
.L_222:
        /*00ac*/ 	.byte	0x03, 0x19
        /*00ae*/ 	.short	0x003c


	//----- nvinfo : EIATTR_PARAM_CBANK
	.align		4
        /*00b0*/ 	.byte	0x04, 0x0a
        /*00b2*/ 	.short	(.L_224 - .L_223)
	.align		4
.L_223:
        /*00b4*/ 	.word	index@(.nv.constant0._Z20processComputeIbNodePdS_PKdS1_S1_S1_di)
        /*00b8*/ 	.short	0x0380
        /*00ba*/ 	.short	0x003c


	//----- nvinfo : EIATTR_SW_WAR
	.align		4
.L_224:
        /*00bc*/ 	.byte	0x04, 0x36
        /*00be*/ 	.short	(.L_226 - .L_225)
.L_225:
        /*00c0*/ 	.word	0x00000008
.L_226:


//--------------------- .nv.info._Z19processInterpIbNodePdS_S_S_S_S_PKdS1_S1_S1_i --------------------------
	.section	.nv.info._Z19processInterpIbNodePdS_S_S_S_S_PKdS1_S1_S1_i,"",@"SHT_CUDA_INFO"
	.sectionflags	@""
	.align	4


	//----- nvinfo : EIATTR_CUDA_API_VERSION
	.align		4
        /*0000*/ 	.byte	0x04, 0x37
        /*0002*/ 	.short	(.L_228 - .L_227)
.L_227:
        /*0004*/ 	.word	0x00000082


	//----- nvinfo : EIATTR_KPARAM_INFO
	.align		4
.L_228:
        /*0008*/ 	.byte	0x04, 0x17
        /*000a*/ 	.short	(.L_230 - .L_229)
.L_229:
        /*000c*/ 	.word	0x00000000
        /*0010*/ 	.short	0x000a
        /*0012*/ 	.short	0x0050
        /*0014*/ 	.byte	0x00, 0xf0, 0x11, 0x00


	//----- nvinfo : EIATTR_KPARAM_INFO
	.align		4
.L_230:
        /*0018*/ 	.byte	0x04, 0x17
        /*001a*/ 	.short	(.L_232 - .L_231)
.L_231:
        /*001c*/ 	.word	0x00000000
        /*0020*/ 	.short	0x0009
        /*0022*/ 	.short	0x0048
        /*0024*/ 	.byte	0x00, 0xf5, 0x21, 0x00


	//----- nvinfo : EIATTR_KPARAM_INFO
	.align		4
.L_232:
        /*0028*/ 	.byte	0x04, 0x17
        /*002a*/ 	.short	(.L_234 - .L_233)
.L_233:
        /*002c*/ 	.word	0x00000000
        /*0030*/ 	.short	0x0008
        /*0032*/ 	.short	0x0040
        /*0034*/ 	.byte	0x00, 0xf5, 0x21, 0x00


	//----- nvinfo : EIATTR_KPARAM_INFO
	.align		4
.L_234:
        /*0038*/ 	.byte	0x04, 0x17
        /*003a*/ 	.short	(.L_236 - .L_235)
.L_235:
        /*003c*/ 	.word	0x00000000
        /*0040*/ 	.short	0x0007
        /*0042*/ 	.short	0x0038
        /*0044*/ 	.byte	0x00, 0xf5, 0x21, 0x00


	//----- nvinfo : EIATTR_KPARAM_INFO
	.align		4
.L_236:
        /*0048*/ 	.byte	0x04, 0x17
        /*004a*/ 	.short	(.L_238 - .L_237)
.L_237:
        /*004c*/ 	.word	0x00000000
        /*0050*/ 	.short	0x0006
        /*0052*/ 	.short	0x0030
        /*0054*/ 	.byte	0x00, 0xf5, 0x21, 0x00


	//----- nvinfo : EIATTR_KPARAM_INFO
	.align		4
.L_238:
        /*0058*/ 	.byte	0x04, 0x17
        /*005a*/ 	.short	(.L_240 - .L_239)
.L_239:
        /*005c*/ 	.word	0x00000000
        /*0060*/ 	.short	0x0005
        /*0062*/ 	.short	0x0028
        /*0064*/ 	.byte	0x00, 0xf5, 0x21, 0x00


	//----- nvinfo : EIATTR_KPARAM_INFO
	.align		4
.L_240:
        /*0068*/ 	.byte	0x04, 0x17
        /*006a*/ 	.short	(.L_242 - .L_241)
.L_241:
        /*006c*/ 	.word	0x00000000
        /*0070*/ 	.short	0x0004
        /*0072*/ 	.short	0x0020
        /*0074*/ 	.byte	0x00, 0xf5, 0x21, 0x00


	//----- nvinfo : EIATTR_KPARAM_INFO
	.align		4
.L_242:
        /*0078*/ 	.byte	0x04, 0x17
        /*007a*/ 	.short	(.L_244 - .L_243)
.L_243:
        /*007c*/ 	.word	0x00000000
        /*0080*/ 	.short	0x0003
        /*0082*/ 	.short	0x0018
        /*0084*/ 	.byte	0x00, 0xf5, 0x21, 0x00


	//----- nvinfo : EIATTR_KPARAM_INFO
	.align		4
.L_244:
        /*0088*/ 	.byte	0x04, 0x17
        /*008a*/ 	.short	(.L_246 - .L_245)
.L_245:
        /*008c*/ 	.word	0x00000000
        /*0090*/ 	.short	0x0002
        /*0092*/ 	.short	0x0010
        /*0094*/ 	.byte	0x00, 0xf5, 0x21, 0x00


	//----- nvinfo : EIATTR_KPARAM_INFO
	.align		4
.L_246:
        /*0098*/ 	.byte	0x04, 0x17
        /*009a*/ 	.short	(.L_248 - .L_247)
.L_247:
        /*009c*/ 	.word	0x00000000
        /*00a0*/ 	.short	0x0001
        /*00a2*/ 	.short	0x0008
        /*00a4*/ 	.byte	0x00, 0xf5, 0x21, 0x00


	//----- nvinfo : EIATTR_KPARAM_INFO
	.align		4
.L_248:
        /*00a8*/ 	.byte	0x04, 0x17
        /*00aa*/ 	.short	(.L_250 - .L_249)
.L_249:
        /*00ac*/ 	.word	0x00000000
        /*00b0*/ 	.short	0x0000
        /*00b2*/ 	.short	0x0000
        /*00b4*/ 	.byte	0x00, 0xf5, 0x21, 0x00


	//----- nvinfo : EIATTR_SPARSE_MMA_MASK
	.align		4
.L_250:
        /*00b8*/ 	.byte	0x03, 0x50
        /*00ba*/ 	.short	0x0000


	//----- nvinfo : EIATTR_MAXREG_COUNT
	.align		4
        /*00bc*/ 	.byte	0x03, 0x1b
        /*00be*/ 	.short	0x00ff


	//----- nvinfo : EIATTR_MERCURY_ISA_VERSION
	.align		4
        /*00c0*/ 	.byte	0x03, 0x5f
        /*00c2*/ 	.short	0x0101


	//----- nvinfo : EIATTR_VRC_CTA_INIT_COUNT
	.align		4
        /*00c4*/ 	.byte	0x02, 0x4a
	.zero		1
	.zero		1


	//----- nvinfo : EIATTR_EXIT_INSTR_OFFSETS
	.align		4
        /*00c8*/ 	.byte	0x04, 0x1c
        /*00ca*/ 	.short	(.L_252 - .L_251)


	//   ....[0]....
.L_251:
        /*00cc*/ 	.word	0x00000110


	//   ....[1]....
        /*00d0*/ 	.word	0x00001860


	//----- nvinfo : EIATTR_CRS_STACK_SIZE
	.align		4
.L_252:
        /*00d4*/ 	.byte	0x04, 0x1e
        /*00d6*/ 	.short	(.L_254 - .L_253)
.L_253:
        /*00d8*/ 	.word	0x00000000


	//----- nvinfo : EIATTR_CBANK_PARAM_SIZE
	.align		4
.L_254:
        /*00dc*/ 	.byte	0x03, 0x19
        /*00de*/ 	.short	0x0054


	//----- nvinfo : EIATTR_PARAM_CBANK
	.align		4
        /*00e0*/ 	.byte	0x04, 0x0a
        /*00e2*/ 	.short	(.L_256 - .L_255)
	.align		4
.L_255:
        /*00e4*/ 	.word	index@(.nv.constant0._Z19processInterpIbNodePdS_S_S_S_S_PKdS1_S1_S1_i)
        /*00e8*/ 	.short	0x0380
        /*00ea*/ 	.short	0x0054


	//----- nvinfo : EIATTR_SW_WAR
	.align		4
.L_256:
        /*00ec*/ 	.byte	0x04, 0x36
        /*00ee*/ 	.short	(.L_258 - .L_257)
.L_257:
        /*00f0*/ 	.word	0x00000008
.L_258:


//--------------------- .nv.info._Z14processComputePdS_S_PKdPKb --------------------------
	.section	.nv.info._Z14processComputePdS_S_PKdPKb,"",@"SHT_CUDA_INFO"
	.sectionflags	@""
	.align	4


	//----- nvinfo : EIATTR_CUDA_API_VERSION
	.align		4
        /*0000*/ 	.byte	0x04, 0x37
        /*0002*/ 	.short	(.L_260 - .L_259)
.L_259:
        /*0004*/ 	.word	0x00000082


	//----- nvinfo : EIATTR_KPARAM_INFO
	.align		4
.L_260:
        /*0008*/ 	.byte	0x04, 0x17
        /*000a*/ 	.short	(.L_262 - .L_261)
.L_261:
        /*000c*/ 	.word	0x00000000
        /*0010*/ 	.short	0x0004
        /*0012*/ 	.short	0x0020
        /*0014*/ 	.byte	0x00, 0xf5, 0x21, 0x00


	//----- nvinfo : EIATTR_KPARAM_INFO
	.align		4
.L_262:
        /*0018*/ 	.byte	0x04, 0x17
        /*001a*/ 	.short	(.L_264 - .L_263)
.L_263:
        /*001c*/ 	.word	0x00000000
        /*0020*/ 	.short	0x0003
        /*0022*/ 	.short	0x0018
        /*0024*/ 	.byte	0x00, 0xf5, 0x21, 0x00


	//----- nvinfo : EIATTR_KPARAM_INFO
	.align		4
.L_264:
        /*0028*/ 	.byte	0x04, 0x17
        /*002a*/ 	.short	(.L_266 - .L_265)
.L_265:
        /*002c*/ 	.word	0x00000000
        /*0030*/ 	.short	0x0002
        /*0032*/ 	.short	0x0010
        /*0034*/ 	.byte	0x00, 0xf5, 0x21, 0x00


	//----- nvinfo : EIATTR_KPARAM_INFO
	.align		4
.L_266:
        /*0038*/ 	.byte	0x04, 0x17
        /*003a*/ 	.short	(.L_268 - .L_267)
.L_267:
        /*003c*/ 	.word	0x00000000
        /*0040*/ 	.short	0x0001
        /*0042*/ 	.short	0x0008
        /*0044*/ 	.byte	0x00, 0xf5, 0x21, 0x00


	//----- nvinfo : EIATTR_KPARAM_INFO
	.align		4
.L_268:
        /*0048*/ 	.byte	0x04, 0x17
        /*004a*/ 	.short	(.L_270 - .L_269)
.L_269:
        /*004c*/ 	.word	0x00000000
        /*0050*/ 	.short	0x0000
        /*0052*/ 	.short	0x0000
        /*0054*/ 	.byte	0x00, 0xf5, 0x21, 0x00


	//----- nvinfo : EIATTR_SPARSE_MMA_MASK
	.align		4
.L_270:
        /*0058*/ 	.byte	0x03, 0x50
        /*005a*/ 	.short	0x0000


	//----- nvinfo : EIATTR_MAXREG_COUNT
	.align		4
        /*005c*/ 	.byte	0x03, 0x1b
        /*005e*/ 	.short	0x00ff


	//----- nvinfo : EIATTR_MERCURY_ISA_VERSION
	.align		4
        /*0060*/ 	.byte	0x03, 0x5f
        /*0062*/ 	.short	0x0101


	//----- nvinfo : EIATTR_VRC_CTA_INIT_COUNT
	.align		4
        /*0064*/ 	.byte	0x02, 0x4a
	.zero		1
	.zero		1


	//----- nvinfo : EIATTR_EXIT_INSTR_OFFSETS
	.align		4
        /*0068*/ 	.byte	0x04, 0x1c
        /*006a*/ 	.short	(.L_272 - .L_271)


	//   ....[0]....
.L_271:
        /*006c*/ 	.word	0x00000120


	//   ....[1]....
        /*0070*/ 	.word	0x00000190


	//   ....[2]....
        /*0074*/ 	.word	0x00001630


	//----- nvinfo : EIATTR_CRS_STACK_SIZE
	.align		4
.L_272:
        /*0078*/ 	.byte	0x04, 0x1e
        /*007a*/ 	.short	(.L_274 - .L_273)
.L_273:
        /*007c*/ 	.word	0x00000000


	//----- nvinfo : EIATTR_CBANK_PARAM_SIZE
	.align		4
.L_274:
        /*0080*/ 	.byte	0x03, 0x19
        /*0082*/ 	.short	0x0028


	//----- nvinfo : EIATTR_PARAM_CBANK
	.align		4
        /*0084*/ 	.byte	0x04, 0x0a
        /*0086*/ 	.short	(.L_276 - .L_275)
	.align		4
.L_275:
        /*0088*/ 	.word	index@(.nv.constant0._Z14processComputePdS_S_PKdPKb)
        /*008c*/ 	.short	0x0380
        /*008e*/ 	.short	0x0028


	//----- nvinfo : EIATTR_SW_WAR
	.align		4
.L_276:
        /*0090*/ 	.byte	0x04, 0x36
        /*0092*/ 	.short	(.L_278 - .L_277)
.L_277:
        /*0094*/ 	.word	0x00000008
.L_278:


//--------------------- .nv.info._Z16processCollisionPdS_PKdS1_S1_S1_S1_S1_PKb --------------------------
	.section	.nv.info._Z16processCollisionPdS_PKdS1_S1_S1_S1_S1_PKb,"",@"SHT_CUDA_INFO"
	.sectionflags	@""
	.align	4


	//----- nvinfo : EIATTR_CUDA_API_VERSION
	.align		4
        /*0000*/ 	.byte	0x04, 0x37
        /*0002*/ 	.short	(.L_280 - .L_279)
.L_279:
        /*0004*/ 	.word	0x00000082


	//----- nvinfo : EIATTR_KPARAM_INFO
	.align		4
.L_280:
        /*0008*/ 	.byte	0x04, 0x17
        /*000a*/ 	.short	(.L_282 - .L_281)
.L_281:
        /*000c*/ 	.word	0x00000000
        /*0010*/ 	.short	0x0008
        /*0012*/ 	.short	0x0040
        /*0014*/ 	.byte	0x00, 0xf5, 0x21, 0x00


	//----- nvinfo : EIATTR_KPARAM_INFO
	.align		4
.L_282:
        /*0018*/ 	.byte	0x04, 0x17
        /*001a*/ 	.short	(.L_284 - .L_283)
.L_283:
        /*001c*/ 	.word	0x00000000
        /*0020*/ 	.short	0x0007
        /*0022*/ 	.short	0x0038
        /*0024*/ 	.byte	0x00, 0xf5, 0x21, 0x00


	//----- nvinfo : EIATTR_KPARAM_INFO
	.align		4
.L_284:
        /*0028*/ 	.byte	0x04, 0x17
        /*002a*/ 	.short	(.L_286 - .L_285)
.L_285:
        /*002c*/ 	.word	0x00000000
        /*0030*/ 	.short	0x0006
        /*0032*/ 	.short	0x0030
        /*0034*/ 	.byte	0x00, 0xf5, 0x21, 0x00


	//----- nvinfo : EIATTR_KPARAM_INFO
	.align		4
.L_286:
        /*0038*/ 	.byte	0x04, 0x17
        /*003a*/ 	.short	(.L_288 - .L_287)
.L_287:
        /*003c*/ 	.word	0x00000000
        /*0040*/ 	.short	0x0005
        /*0042*/ 	.short	0x0028
        /*0044*/ 	.byte	0x00, 0xf5, 0x21, 0x00


	//----- nvinfo : EIATTR_KPARAM_INFO
	.align		4
.L_288:
        /*0048*/ 	.byte	0x04, 0x17
        /*004a*/ 	.short	(.L_290 - .L_289)
.L_289:
        /*004c*/ 	.word	0x00000000
        /*0050*/ 	.short	0x0004
        /*0052*/ 	.short	0x0020
        /*0054*/ 	.byte	0x00, 0xf5, 0x21, 0x00


	//----- nvinfo : EIATTR_KPARAM_INFO
	.align		4
.L_290:
        /*0058*/ 	.byte	0x04, 0x17
        /*005a*/ 	.short	(.L_292 - .L_291)
.L_291:
        /*005c*/ 	.word	0x00000000
        /*0060*/ 	.short	0x0003
        /*0062*/ 	.short	0x0018
        /*0064*/ 	.byte	0x00, 0xf5, 0x21, 0x00


	//----- nvinfo : EIATTR_KPARAM_INFO
	.align		4
.L_292:
        /*0068*/ 	.byte	0x04, 0x17
        /*006a*/ 	.short	(.L_294 - .L_293)
.L_293:
        /*006c*/ 	.word	0x00000000
        /*0070*/ 	.short	0x0002
        /*0072*/ 	.short	0x0010
        /*0074*/ 	.byte	0x00, 0xf5, 0x21, 0x00


	//----- nvinfo : EIATTR_KPARAM_INFO
	.align		4
.L_294:
        /*0078*/ 	.byte	0x04, 0x17
        /*007a*/ 	.short	(.L_296 - .L_295)
.L_295:
        /*007c*/ 	.word	0x00000000
        /*0080*/ 	.short	0x0001
        /*0082*/ 	.short	0x0008
        /*0084*/ 	.byte	0x00, 0xf5, 0x21, 0x00


	//----- nvinfo : EIATTR_KPARAM_INFO
	.align		4
.L_296:
        /*0088*/ 	.byte	0x04, 0x17
        /*008a*/ 	.short	(.L_298 - .L_297)
.L_297:
        /*008c*/ 	.word	0x00000000
        /*0090*/ 	.short	0x0000
        /*0092*/ 	.short	0x0000
        /*0094*/ 	.byte	0x00, 0xf5, 0x21, 0x00


	//----- nvinfo : EIATTR_SPARSE_MMA_MASK
	.align		4
.L_298:
        /*0098*/ 	.byte	0x03, 0x50
        /*009a*/ 	.short	0x0000


	//----- nvinfo : EIATTR_MAXREG_COUNT
	.align		4
        /*009c*/ 	.byte	0x03, 0x1b
        /*009e*/ 	.short	0x00ff


	//----- nvinfo : EIATTR_MERCURY_ISA_VERSION
	.align		4
        /*00a0*/ 	.byte	0x03, 0x5f
        /*00a2*/ 	.short	0x0101


	//----- nvinfo : EIATTR_VRC_CTA_INIT_COUNT
	.align		4
        /*00a4*/ 	.byte	0x02, 0x4a
	.zero		1
	.zero		1


	//----- nvinfo : EIATTR_EXIT_INSTR_OFFSETS
	.align		4
        /*00a8*/ 	.byte	0x04, 0x1c
        /*00aa*/ 	.short	(.L_300 - .L_299)


	//   ....[0]....
.L_299:
        /*00ac*/ 	.word	0x00000120


	//   ....[1]....
        /*00b0*/ 	.word	0x00000190


	//   ....[2]....
        /*00b4*/ 	.word	0x0000c3d0


	//----- nvinfo : EIATTR_CRS_STACK_SIZE
	.align		4
.L_300:
        /*00b8*/ 	.byte	0x04, 0x1e
        /*00ba*/ 	.short	(.L_302 - .L_301)
.L_301:
        /*00bc*/ 	.word	0x00000000


	//----- nvinfo : EIATTR_CBANK_PARAM_SIZE
	.align		4
.L_302:
        /*00c0*/ 	.byte	0x03, 0x19
        /*00c2*/ 	.short	0x0048


	//----- nvinfo : EIATTR_PARAM_CBANK
	.align		4
        /*00c4*/ 	.byte	0x04, 0x0a
        /*00c6*/ 	.short	(.L_304 - .L_303)
	.align		4
.L_303:
        /*00c8*/ 	.word	index@(.nv.constant0._Z16processCollisionPdS_PKdS1_S1_S1_S1_S1_PKb)
        /*00cc*/ 	.short	0x0380
        /*00ce*/ 	.short	0x0048


	//----- nvinfo : EIATTR_SW_WAR
	.align		4
.L_304:
        /*00d0*/ 	.byte	0x04, 0x36
        /*00d2*/ 	.short	(.L_306 - .L_305)
.L_305:
        /*00d4*/ 	.word	0x00000008
.L_306:


//--------------------- .nv.info._Z16processStreamingPdPKdS1_S1_S1_PKb --------------------------
	.section	.nv.info._Z16processStreamingPdPKdS1_S1_S1_PKb,"",@"SHT_CUDA_INFO"
	.sectionflags	@""
	.align	4


	//----- nvinfo : EIATTR_CUDA_API_VERSION
	.align		4
        /*0000*/ 	.byte	0x04, 0x37
        /*0002*/ 	.short	(.L_308 - .L_307)
.L_307:
        /*0004*/ 	.word	0x00000082


	//----- nvinfo : EIATTR_KPARAM_INFO
	.align		4
.L_308:
        /*0008*/ 	.byte	0x04, 0x17
        /*000a*/ 	.short	(.L_310 - .L_309)
.L_309:
        /*000c*/ 	.word	0x00000000
        /*0010*/ 	.short	0x0005
        /*0012*/ 	.short	0x0028
        /*0014*/ 	.byte	0x00, 0xf5, 0x21, 0x00


	//----- nvinfo : EIATTR_KPARAM_INFO
	.align		4
.L_310:
        /*0018*/ 	.byte	0x04, 0x17
        /*001a*/ 	.short	(.L_312 - .L_311)
.L_311:
        /*001c*/ 	.word	0x00000000
        /*0020*/ 	.short	0x0004
        /*0022*/ 	.short	0x0020
        /*0024*/ 	.byte	0x00, 0xf5, 0x21, 0x00


	//----- nvinfo : EIATTR_KPARAM_INFO
	.align		4
.L_312:
        /*0028*/ 	.byte	0x04, 0x17
        /*002a*/ 	.short	(.L_314 - .L_313)
.L_313:
        /*002c*/ 	.word	0x00000000
        /*0030*/ 	.short	0x0003
        /*0032*/ 	.short	0x0018
        /*0034*/ 	.byte	0x00, 0xf5, 0x21, 0x00


	//----- nvinfo : EIATTR_KPARAM_INFO
	.align		4
.L_314:
        /*0038*/ 	.byte	0x04, 0x17
        /*003a*/ 	.short	(.L_316 - .L_315)
.L_315:
        /*003c*/ 	.word	0x00000000
        /*0040*/ 	.short	0x0002
        /*0042*/ 	.short	0x0010
        /*0044*/ 	.byte	0x00, 0xf5, 0x21, 0x00


	//----- nvinfo : EIATTR_KPARAM_INFO
	.align		4
.L_316:
        /*0048*/ 	.byte	0x04, 0x17
        /*004a*/ 	.short	(.L_318 - .L_317)
.L_317:
        /*004c*/ 	.word	0x00000000
        /*0050*/ 	.short	0x0001
        /*0052*/ 	.short	0x0008
        /*0054*/ 	.byte	0x00, 0xf5, 0x21, 0x00


	//----- nvinfo : EIATTR_KPARAM_INFO
	.align		4
.L_318:
        /*0058*/ 	.byte	0x04, 0x17
        /*005a*/ 	.short	(.L_320 - .L_319)
.L_319:
        /*005c*/ 	.word	0x00000000
        /*0060*/ 	.short	0x0000
        /*0062*/ 	.short	0x0000
        /*0064*/ 	.byte	0x00, 0xf5, 0x21, 0x00


	//----- nvinfo : EIATTR_SPARSE_MMA_MASK
	.align		4
.L_320:
        /*0068*/ 	.byte	0x03, 0x50
        /*006a*/ 	.short	0x0000


	//----- nvinfo : EIATTR_MAXREG_COUNT
	.align		4
        /*006c*/ 	.byte	0x03, 0x1b
        /*006e*/ 	.short	0x00ff


	//----- nvinfo : EIATTR_MERCURY_ISA_VERSION
	.align		4
        /*0070*/ 	.byte	0x03, 0x5f
        /*0072*/ 	.short	0x0101


	//----- nvinfo : EIATTR_VRC_CTA_INIT_COUNT
	.align		4
        /*0074*/ 	.byte	0x02, 0x4a
	.zero		1
	.zero		1


	//----- nvinfo : EIATTR_EXIT_INSTR_OFFSETS
	.align		4
        /*0078*/ 	.byte	0x04, 0x1c
        /*007a*/ 	.short	(.L_322 - .L_321)


	//   ....[0]....
.L_321:
        /*007c*/ 	.word	0x00000410


	//   ....[1]....
        /*0080*/ 	.word	0x00000dd0


	//   ....[2]....
        /*0084*/ 	.word	0x00001160


	//   ....[3]....
        /*0088*/ 	.word	0x000012a0


	//----- nvinfo : EIATTR_CBANK_PARAM_SIZE
	.align		4
.L_322:
        /*008c*/ 	.byte	0x03, 0x19
        /*008e*/ 	.short	0x0030


	//----- nvinfo : EIATTR_PARAM_CBANK
	.align		4
        /*0090*/ 	.byte	0x04, 0x0a
        /*0092*/ 	.short	(.L_324 - .L_323)
	.align		4
.L_323:
        /*0094*/ 	.word	index@(.nv.constant0._Z16processStreamingPdPKdS1_S1_S1_PKb)
        /*0098*/ 	.short	0x0380
        /*009a*/ 	.short	0x0030


	//----- nvinfo : EIATTR_SW_WAR
	.align		4
.L_324:
        /*009c*/ 	.byte	0x04, 0x36
        /*009e*/ 	.short	(.L_326 - .L_325)
.L_325:
        /*00a0*/ 	.word	0x00000008
.L_326:


//--------------------- .nv.callgraph             --------------------------
	.section	.nv.callgraph,"",@"SHT_CUDA_CALLGRAPH"
	.align	4
	.sectionentsize	8
	.align		4
        /*0000*/ 	.word	0x00000000
	.align		4
        /*0004*/ 	.word	0xffffffff
	.align		4
        /*0008*/ 	.word	0x00000000
	.align		4
        /*000c*/ 	.word	0xfffffffe
	.align		4
        /*0010*/ 	.word	0x00000000
	.align		4
        /*0014*/ 	.word	0xfffffffd
	.align		4
        /*0018*/ 	.word	0x00000000
	.align		4
        /*001c*/ 	.word	0xfffffffc


//--------------------- .nv.constant3             --------------------------
	.section	.nv.constant3,"a",@progbits
	.align	8
.nv.constant3:
	.type		tileX,@object
	.size		tileX,(tileY - tileX)
tileX:
	.zero		4
	.type		tileY,@object
	.size		tileY,(nElem - tileY)
tileY:
	.zero		4
	.type		nElem,@object
	.size		nElem,(nDir - nElem)
nElem:
	.zero		4
	.type		nDir,@object
	.size		nDir,(wi - nDir)
nDir:
	.zero		4
	.type		wi,@object
	.size		wi,(dirX - wi)
wi:
	.zero		72
	.type		dirX,@object
	.size		dirX,(dirY - dirX)
dirX:
	.zero		36
	.type		dirY,@object
	.size		dirY,(bi - dirY)
dirY:
	.zero		36
	.type		bi,@object
	.size		bi,(.L_7 - bi)
bi:
	.zero		36
.L_7:
	.zero		4
	.type		cs,@object
	.size		cs,(tau - cs)
cs:
	.zero		32
	.type		tau,@object
	.size		tau,(stableDeviation - tau)
tau:
	.zero		24
	.type		stableDeviation,@object
	.size		stableDeviation,(alphaMin - stableDeviation)
stableDeviation:
	.zero		8
	.type		alphaMin,@object
	.size		alphaMin,(enableEntropyConstraint - alphaMin)
alphaMin:
	.zero		8
	.type		enableEntropyConstraint,@object
	.size		enableEntropyConstraint,(.L_12 - enableEntropyConstraint)
enableEntropyConstraint:
	.zero		1
.L_12:


//--------------------- .nv.constant4             --------------------------
	.section	.nv.constant4,"a",@progbits
	.align	8
	.align		8
.nv.constant4:
        /*0000*/ 	.dword	__cudart_i2opi_d
	.align		8
        /*0008*/ 	.dword	__cudart_sin_cos_coeffs


//--------------------- .text._Z14processRoutletPdPKdS1_S1_S1_PKb --------------------------
	.section	.text._Z14processRoutletPdPKdS1_S1_S1_PKb,"ax",@progbits
	.align	128
        .global         _Z14processRoutletPdPKdS1_S1_S1_PKb
        .type           _Z14processRoutletPdPKdS1_S1_S1_PKb,@function
        .size           _Z14processRoutletPdPKdS1_S1_S1_PKb,(.L_x_303 - _Z14processRoutletPdPKdS1_S1_S1_PKb)
        .other          _Z14processRoutletPdPKdS1_S1_S1_PKb,@"STO_CUDA_ENTRY STV_DEFAULT"
_Z14processRoutletPdPKdS1_S1_S1_PKb:
.text._Z14processRoutletPdPKdS1_S1_S1_PKb:
[----:B------:R-:W-:Y:S01]  /*0000*/  LDC R1, c[0x0][0x37c] ;  /* 0x0000df00ff017b82 */ /* 0x000fe20000000800 */
[----:B------:R-:W0:Y:S01]  /*0010*/  S2R R12, SR_TID.X ;  /* 0x00000000000c7919 */ /* 0x000e220000002100 */
[----:B------:R-:W1:Y:S06]  /*0020*/  LDCU UR6, c[0x0][0x370] ;  /* 0x00006e00ff0677ac */ /* 0x000e6c0008000800 */
[----:B------:R-:W-:Y:S01]  /*0030*/  S2UR UR4, SR_CTAID.X ;  /* 0x00000000000479c3 */ /* 0x000fe20000002500 */
[----:B------:R-:W0:Y:S01]  /*0040*/  S2R R13, SR_TID.Y ;  /* 0x00000000000d7919 */ /* 0x000e220000002200 */
[----:B------:R-:W0:Y:S06]  /*0050*/  LDCU UR7, c[0x0][0x360] ;  /* 0x00006c00ff0777ac */ /* 0x000e2c0008000800 */
[----:B------:R-:W1:Y:S08]  /*0060*/  S2UR UR5, SR_CTAID.Y ;  /* 0x00000000000579c3 */ /* 0x000e700000002600 */
[----:B------:R-:W2:Y:S08]  /*0070*/  LDC R3, c[0x0][0x364] ;  /* 0x0000d900ff037b82 */ /* 0x000eb00000000800 */
[----:B------:R-:W3:Y:S01]  /*0080*/  LDC R0, c[0x3][0x8] ;  /* 0x00c00200ff007b82 */ /* 0x000ee20000000800 */
[----:B-1----:R-:W-:Y:S01]  /*0090*/  UIMAD UR4, UR5, UR6, UR4 ;  /* 0x00000006050472a4 */ /* 0x002fe2000f8e0204 */
[----:B0-----:R-:W-:-:S02]  /*00a0*/  IMAD R12, R13, UR7, R12 ;  /* 0x000000070d0c7c24 */ /* 0x001fc4000f8e020c */
[----:B------:R-:W-:Y:S02]  /*00b0*/  IMAD.MOV.U32 R13, RZ, RZ, RZ ;  /* 0x000000ffff0d7224 */ /* 0x000fe400078e00ff */
[----:B--2---:R-:W-:-:S04]  /*00c0*/  IMAD R3, R3, UR7, RZ ;  /* 0x0000000703037c24 */ /* 0x004fc8000f8e02ff */
[----:B------:R-:W-:Y:S01]  /*00d0*/  IMAD.WIDE.U32 R12, R3, UR4, R12 ;  /* 0x00000004030c7c25 */ /* 0x000fe2000f8e000c */
[----:B---3--:R-:W-:Y:S02]  /*00e0*/  SHF.R.S32.HI R7, RZ, 0x1f, R0 ;  /* 0x0000001fff077819 */ /* 0x008fe40000011400 */
[----:B------:R-:W-:-:S04]  /*00f0*/  ISETP.GE.U32.AND P0, PT, R12, R0, PT ;  /* 0x000000000c00720c */ /* 0x000fc80003f06070 */
[----:B------:R-:W-:-:S13]  /*0100*/  ISETP.GE.U32.AND.EX P0, PT, R13, R7, PT, P0 ;  /* 0x000000070d00720c */ /* 0x000fda0003f06100 */
[----:B------:R-:W-:Y:S05]  /*0110*/  @P0 EXIT ;  /* 0x000000000000094d */ /* 0x000fea0003800000 */
[----:B------:R-:W0:Y:S01]  /*0120*/  LDCU.64 UR6, c[0x0][0x3a8] ;  /* 0x00007500ff0677ac */ /* 0x000e220008000a00 */
[----:B------:R-:W1:Y:S01]  /*0130*/  LDCU.64 UR4, c[0x0][0x358] ;  /* 0x00006b00ff0477ac */ /* 0x000e620008000a00 */
[----:B0-----:R-:W-:-:S04]  /*0140*/  IADD3 R2, P0, PT, R12, UR6, RZ ;  /* 0x000000060c027c10 */ /* 0x001fc8000ff1e0ff */
[----:B------:R-:W-:-:S05]  /*0150*/  IADD3.X R3, PT, PT, R13, UR7, RZ, P0, !PT ;  /* 0x000000070d037c10 */ /* 0x000fca00087fe4ff */
[----:B-1----:R-:W2:Y:S02]  /*0160*/  LDG.E.U8 R2, desc[UR4][R2.64] ;  /* 0x0000000402027981 */ /* 0x002ea4000c1e1100 */
[----:B--2---:R-:W-:-:S13]  /*0170*/  ISETP.NE.AND P0, PT, R2, RZ, PT ;  /* 0x000000ff0200720c */ /* 0x004fda0003f05270 */
[----:B------:R-:W-:Y:S05]  /*0180*/  @!P0 EXIT ;  /* 0x000000000000894d */ /* 0x000fea0003800000 */
[----:B------:R-:W-:Y:S02]  /*0190*/  IABS R11, R0 ;  /* 0x00000000000b7213 */ /* 0x000fe40000000000 */
[----:B------:R-:W-:Y:S02]  /*01a0*/  ISETP.GE.AND P1, PT, R12, RZ, PT ;  /* 0x000000ff0c00720c */ /* 0x000fe40003f26270 */
[----:B------:R-:W0:Y:S08]  /*01b0*/  I2F.RP R4, R11 ;  /* 0x0000000b00047306 */ /* 0x000e300000209400 */
[----:B0-----:R-:W0:Y:S02]  /*01c0*/  MUFU.RCP R4, R4 ;  /* 0x0000000400047308 */ /* 0x001e240000001000 */
[----:B0-----:R-:W-:-:S06]  /*01d0*/  VIADD R2, R4, 0xffffffe ;  /* 0x0ffffffe04027836 */ /* 0x001fcc0000000000 */
[----:B------:R0:W1:Y:S02]  /*01e0*/  F2I.FTZ.U32.TRUNC.NTZ R3, R2 ;  /* 0x0000000200037305 */ /* 0x000064000021f000 */
[----:B0-----:R-:W-:Y:S02]  /*01f0*/  IMAD.MOV.U32 R2, RZ, RZ, RZ ;  /* 0x000000ffff027224 */ /* 0x001fe400078e00ff */
[----:B-1----:R-:W-:-:S04]  /*0200*/  IMAD.MOV R6, RZ, RZ, -R3 ;  /* 0x000000ffff067224 */ /* 0x002fc800078e0a03 */
[----:B------:R-:W-:Y:S01]  /*0210*/  IMAD R5, R6, R11, RZ ;  /* 0x0000000b06057224 */ /* 0x000fe200078e02ff */
[----:B------:R-:W-:-:S03]  /*0220*/  IABS R6, R12 ;  /* 0x0000000c00067213 */ /* 0x000fc60000000000 */
[----:B------:R-:W-:-:S06]  /*0230*/  IMAD.HI.U32 R3, R3, R5, R2 ;  /* 0x0000000503037227 */ /* 0x000fcc00078e0002 */
[----:B------:R-:W-:-:S04]  /*0240*/  IMAD.HI.U32 R5, R3, R6, RZ ;  /* 0x0000000603057227 */ /* 0x000fc800078e00ff */
[----:B------:R-:W-:-:S04]  /*0250*/  IMAD.MOV R5, RZ, RZ, -R5 ;  /* 0x000000ffff057224 */ /* 0x000fc800078e0a05 */
[C---:B------:R-:W-:Y:S01]  /*0260*/  IMAD R4, R11.reuse, R5, R6 ;  /* 0x000000050b047224 */ /* 0x040fe200078e0206 */
[----:B------:R-:W-:Y:S01]  /*0270*/  LOP3.LUT R5, RZ, R0, RZ, 0x33, !PT ;  /* 0x00000000ff057212 */ /* 0x000fe200078e33ff */
[----:B------:R-:W0:Y:S03]  /*0280*/  LDC R6, c[0x3][0xc] ;  /* 0x00c00300ff067b82 */ /* 0x000e260000000800 */
[----:B------:R-:W-:-:S13]  /*0290*/  ISETP.GT.U32.AND P0, PT, R11, R4, PT ;  /* 0x000000040b00720c */ /* 0x000fda0003f04070 */
[----:B------:R-:W-:-:S05]  /*02a0*/  @!P0 IMAD.IADD R4, R4, 0x1, -R11 ;  /* 0x0000000104048824 */ /* 0x000fca00078e0a0b */
[----:B------:R-:W-:Y:S02]  /*02b0*/  ISETP.GT.U32.AND P0, PT, R11, R4, PT ;  /* 0x000000040b00720c */ /* 0x000fe40003f04070 */
[----:B0-----:R-:W-:-:S11]  /*02c0*/  ISETP.GE.AND P3, PT, R6, 0x1, PT ;  /* 0x000000010600780c */ /* 0x001fd60003f66270 */
[----:B------:R-:W-:Y:S01]  /*02d0*/  @!P0 IMAD.IADD R4, R4, 0x1, -R11 ;  /* 0x0000000104048824 */ /* 0x000fe200078e0a0b */
[----:B------:R-:W-:-:S03]  /*02e0*/  ISETP.NE.AND P0, PT, R0, RZ, PT ;  /* 0x000000ff0000720c */ /* 0x000fc60003f05270 */
[----:B------:R-:W-:-:S05]  /*02f0*/  @!P1 IMAD.MOV R4, RZ, RZ, -R4 ;  /* 0x000000ffff049224 */ /* 0x000fca00078e0a04 */
[----:B------:R-:W-:-:S04]  /*0300*/  SEL R9, R5, R4, !P0 ;  /* 0x0000000405097207 */ /* 0x000fc80004000000 */
[----:B------:R-:W-:-:S04]  /*0310*/  IADD3 R9, PT, PT, R9, -0x1, R0 ;  /* 0xffffffff09097810 */ /* 0x000fc80007ffe000 */
[----:B------:R-:W-:-:S05]  /*0320*/  IABS R2, R9 ;  /* 0x0000000900027213 */ /* 0x000fca0000000000 */
[----:B------:R-:W-:-:S04]  /*0330*/  IMAD.HI.U32 R3, R3, R2, RZ ;  /* 0x0000000203037227 */ /* 0x000fc800078e00ff */
[----:B------:R-:W-:-:S04]  /*0340*/  IMAD.MOV R3, RZ, RZ, -R3 ;  /* 0x000000ffff037224 */ /* 0x000fc800078e0a03 */
[----:B------:R-:W-:-:S05]  /*0350*/  IMAD R2, R11, R3, R2 ;  /* 0x000000030b027224 */ /* 0x000fca00078e0202 */
[----:B------:R-:W-:-:S13]  /*0360*/  ISETP.GT.U32.AND P1, PT, R11, R2, PT ;  /* 0x000000020b00720c */ /* 0x000fda0003f24070 */
[----:B------:R-:W-:Y:S01]  /*0370*/  @!P1 IMAD.IADD R2, R2, 0x1, -R11 ;  /* 0x0000000102029824 */ /* 0x000fe200078e0a0b */
[----:B------:R-:W-:-:S04]  /*0380*/  ISETP.GE.AND P1, PT, R9, RZ, PT ;  /* 0x000000ff0900720c */ /* 0x000fc80003f26270 */
[----:B------:R-:W-:-:S13]  /*0390*/  ISETP.GT.U32.AND P2, PT, R11, R2, PT ;  /* 0x000000020b00720c */ /* 0x000fda0003f44070 */
[----:B------:R-:W-:-:S04]  /*03a0*/  @!P2 IMAD.IADD R2, R2, 0x1, -R11 ;  /* 0x000000010202a824 */ /* 0x000fc800078e0a0b */
[----:B------:R-:W-:Y:S01]  /*03b0*/  IMAD.MOV.U32 R4, RZ, RZ, R2 ;  /* 0x000000ffff047224 */ /* 0x000fe200078e0002 */
[----:B------:R-:W-:Y:S06]  /*03c0*/  @!P3 EXIT ;  /* 0x000000000000b94d */ /* 0x000fec0003800000 */
[C---:B------:R-:W-:Y:S01]  /*03d0*/  ISETP.GE.U32.AND P2, PT, R6.reuse, 0x4, PT ;  /* 0x000000040600780c */ /* 0x040fe20003f46070 */
[----:B------:R-:W-:Y:S01]  /*03e0*/  @!P1 IMAD.MOV R4, RZ, RZ, -R4 ;  /* 0x000000ffff049224 */ /* 0x000fe200078e0a04 */
[----:B------:R-:W-:-:S04]  /*03f0*/  LOP3.LUT R2, R6, 0x3, RZ, 0xc0, !PT ;  /* 0x0000000306027812 */ /* 0x000fc800078ec0ff */
[----:B------:R-:W-:Y:S01]  /*0400*/  SEL R3, R5, R4, !P0 ;  /* 0x0000000405037207 */ /* 0x000fe20004000000 */
[----:B------:R-:W-:-:S06]  /*0410*/  IMAD.MOV.U32 R5, RZ, RZ, RZ ;  /* 0x000000ffff057224 */ /* 0x000fcc00078e00ff */
[----:B------:R-:W-:Y:S05]  /*0420*/  @!P2 BRA `(.L_x_0) ;  /* 0x00000010007ca947 */ /* 0x000fea0003800000 */
[----:B------:R-:W-:Y:S01]  /*0430*/  LOP3.LUT R5, R6, 0x7ffffffc, RZ, 0xc0, !PT ;  /* 0x7ffffffc06057812 */ /* 0x000fe200078ec0ff */
[----:B------:R-:W0:Y:S01]  /*0440*/  LDC R9, c[0x3][0x8] ;  /* 0x00c00200ff097b82 */ /* 0x000e220000000800 */
[----:B------:R-:W1:Y:S01]  /*0450*/  LDCU.64 UR8, c[0x0][0x380] ;  /* 0x00007000ff0877ac */ /* 0x000e620008000a00 */
[C---:B------:R-:W-:Y:S01]  /*0460*/  SHF.L.U64.HI R4, R0.reuse, 0x3, R7 ;  /* 0x0000000300047819 */ /* 0x040fe20000010207 */
[C---:B------:R-:W-:Y:S02]  /*0470*/  IMAD.SHL.U32 R7, R0.reuse, 0x2, RZ ;  /* 0x0000000200077824 */ /* 0x040fe400078e00ff */
[----:B------:R-:W-:Y:S02]  /*0480*/  IMAD.MOV R8, RZ, RZ, -R5 ;  /* 0x000000ffff087224 */ /* 0x000fe400078e0a05 */
[C---:B------:R-:W-:Y:S02]  /*0490*/  IMAD R29, R0.reuse, 0x3, RZ ;  /* 0x00000003001d7824 */ /* 0x040fe400078e02ff */
[----:B------:R-:W-:Y:S01]  /*04a0*/  IMAD.SHL.U32 R6, R0, 0x8, RZ ;  /* 0x0000000800067824 */ /* 0x000fe200078e00ff */
[----:B------:R-:W-:Y:S01]  /*04b0*/  ISETP.GE.AND P0, PT, R8, RZ, PT ;  /* 0x000000ff0800720c */ /* 0x000fe20003f06270 */
[----:B------:R-:W-:-:S02]  /*04c0*/  IMAD.MOV.U32 R11, RZ, RZ, RZ ;  /* 0x000000ffff0b7224 */ /* 0x000fc400078e00ff */
[----:B------:R-:W-:-:S10]  /*04d0*/  IMAD.MOV.U32 R10, RZ, RZ, R3 ;  /* 0x000000ffff0a7224 */ /* 0x000fd400078e0003 */
[----:B-1----:R-:W-:Y:S05]  /*04e0*/  @P0 BRA `(.L_x_1) ;  /* 0x0000000c00ac0947 */ /* 0x002fea0003800000 */
[----:B------:R-:W-:Y:S01]  /*04f0*/  IMAD.MOV R14, RZ, RZ, -R8 ;  /* 0x000000ffff0e7224 */ /* 0x000fe200078e0a08 */
[----:B------:R-:W-:-:S04]  /*0500*/  PLOP3.LUT P0, PT, PT, PT, PT, 0x80, 0x8 ;  /* 0x000000000008781c */ /* 0x000fc80003f0f070 */
[----:B------:R-:W-:-:S13]  /*0510*/  ISETP.GT.AND P1, PT, R14, 0xc, PT ;  /* 0x0000000c0e00780c */ /* 0x000fda0003f24270 */
[----:B------:R-:W-:Y:S05]  /*0520*/  @!P1 BRA `(.L_x_2) ;  /* 0x0000000800589947 */ /* 0x000fea0003800000 */
[----:B------:R-:W1:Y:S01]  /*0530*/  LDC.64 R14, c[0x0][0x388] ;  /* 0x0000e200ff0e7b82 */ /* 0x000e620000000a00 */
[----:B------:R-:W-:Y:S01]  /*0540*/  PLOP3.LUT P0, PT, PT, PT, PT, 0x8, 0x80 ;  /* 0x000000000080781c */ /* 0x000fe20003f0e170 */
[----:B------:R-:W2:-:S12]  /*0550*/  LDCU.64 UR6, c[0x0][0x380] ;  /* 0x00007000ff0677ac */ /* 0x000e980008000a00 */
.L_x_3:
[----:B-1-3--:R-:W-:-:S05]  /*0560*/  IMAD.WIDE R22, R10, 0x8, R14 ;  /* 0x000000080a167825 */ /* 0x00afca00078e020e */
[----:B------:R-:W3:Y:S01]  /*0570*/  LDG.E.64 R20, desc[UR4][R22.64] ;  /* 0x0000000416147981 */ /* 0x000ee2000c1e1b00 */
[----:B------:R-:W-:Y:S02]  /*0580*/  IADD3 R17, P1, PT, R12, R11, RZ ;  /* 0x0000000b0c117210 */ /* 0x000fe40007f3e0ff */
[----:B------:R-:W-:Y:S02]  /*0590*/  IADD3 R16, P2, PT, R22, R6, RZ ;  /* 0x0000000616107210 */ /* 0x000fe40007f5e0ff */
[----:B------:R-:W-:Y:S02]  /*05a0*/  LEA.HI.X.SX32 R24, R11, R13, 0x1, P1 ;  /* 0x0000000d0b187211 */ /* 0x000fe400008f0eff */
[----:B--2---:R-:W-:-:S04]  /*05b0*/  LEA R18, P1, R17, UR6, 0x3 ;  /* 0x0000000611127c11 */ /* 0x004fc8000f8218ff */
[----:B------:R-:W-:Y:S01]  /*05c0*/  LEA.HI.X R19, R17, UR7, R24, 0x3, P1 ;  /* 0x0000000711137c11 */ /* 0x000fe200088f1c18 */
[----:B------:R-:W-:Y:S01]  /*05d0*/  IMAD.X R17, R23, 0x1, R4, P2 ;  /* 0x0000000117117824 */ /* 0x000fe200010e0604 */
[----:B0-----:R-:W-:-:S03]  /*05e0*/  IADD3 R25, P1, PT, R12, R9, RZ ;  /* 0x000000090c197210 */ /* 0x001fc60007f3e0ff */
[----:B---3--:R0:W-:Y:S04]  /*05f0*/  STG.E.64 desc[UR4][R18.64], R20 ;  /* 0x0000001412007986 */ /* 0x0081e8000c101b04 */
[----:B------:R-:W2:Y:S01]  /*0600*/  LDG.E.64 R26, desc[UR4][R16.64] ;  /* 0x00000004101a7981 */ /* 0x000ea2000c1e1b00 */
[----:B------:R-:W-:Y:S02]  /*0610*/  LEA.HI.X.SX32 R28, R9, R13, 0x1, P1 ;  /* 0x0000000d091c7211 */ /* 0x000fe400008f0eff */
[C---:B------:R-:W-:Y:S02]  /*0620*/  LEA R24, P1, R25.reuse, UR6, 0x3 ;  /* 0x0000000619187c11 */ /* 0x040fe4000f8218ff */
[----:B------:R-:W-:Y:S02]  /*0630*/  IADD3 R22, P2, PT, R16, R6, RZ ;  /* 0x0000000610167210 */ /* 0x000fe40007f5e0ff */
[----:B------:R-:W-:-:S03]  /*0640*/  LEA.HI.X R25, R25, UR7, R28, 0x3, P1 ;  /* 0x0000000719197c11 */ /* 0x000fc600088f1c1c */
[----:B------:R-:W-:Y:S01]  /*0650*/  IMAD.X R23, R17, 0x1, R4, P2 ;  /* 0x0000000111177824 */ /* 0x000fe200010e0604 */
[----:B------:R-:W-:Y:S01]  /*0660*/  IADD3 R28, P1, PT, R12, R7, RZ ;  /* 0x000000070c1c7210 */ /* 0x000fe20007f3e0ff */
[----:B--2---:R1:W-:Y:S04]  /*0670*/  STG.E.64 desc[UR4][R24.64], R26 ;  /* 0x0000001a18007986 */ /* 0x0043e8000c101b04 */
[----:B0-----:R0:W2:Y:S01]  /*0680*/  LDG.E.64 R20, desc[UR4][R22.64] ;  /* 0x0000000416147981 */ /* 0x0010a2000c1e1b00 */
[----:B------:R-:W-:Y:S02]  /*0690*/  LEA.HI.X.SX32 R19, R7, R13, 0x1, P1 ;  /* 0x0000000d07137211 */ /* 0x000fe400008f0eff */
[----:B------:R-:W-:Y:S02]  /*06a0*/  IADD3 R16, P2, PT, R22, R6, RZ ;  /* 0x0000000616107210 */ /* 0x000fe40007f5e0ff */
[----:B------:R-:W-:-:S03]  /*06b0*/  LEA R18, P1, R28, UR6, 0x3 ;  /* 0x000000061c127c11 */ /* 0x000fc6000f8218ff */
[----:B------:R-:W-:Y:S01]  /*06c0*/  IMAD.X R17, R23, 0x1, R4, P2 ;  /* 0x0000000117117824 */ /* 0x000fe200010e0604 */
[----:B------:R-:W-:Y:S02]  /*06d0*/  LEA.HI.X R19, R28, UR7, R19, 0x3, P1 ;  /* 0x000000071c137c11 */ /* 0x000fe400088f1c13 */
[----:B0-----:R-:W-:-:S03]  /*06e0*/  IADD3 R23, P1, PT, R12, R29, RZ ;  /* 0x0000001d0c177210 */ /* 0x001fc60007f3e0ff */
[----:B--2---:R0:W-:Y:S04]  /*06f0*/  STG.E.64 desc[UR4][R18.64], R20 ;  /* 0x0000001412007986 */ /* 0x0041e8000c101b04 */
[----:B------:R-:W2:Y:S01]  /*0700*/  LDG.E.64 R16, desc[UR4][R16.64] ;  /* 0x0000000410107981 */ /* 0x000ea2000c1e1b00 */
[----:B-1----:R-:W-:Y:S01]  /*0710*/  LEA.HI.X.SX32 R24, R29, R13, 0x1, P1 ;  /* 0x0000000d1d187211 */ /* 0x002fe200008f0eff */
[----:B------:R-:W-:Y:S01]  /*0720*/  IMAD R28, R0, 0x4, R10 ;  /* 0x00000004001c7824 */ /* 0x000fe200078e020a */
[----:B------:R-:W-:-:S04]  /*0730*/  LEA R22, P1, R23, UR6, 0x3 ;  /* 0x0000000617167c11 */ /* 0x000fc8000f8218ff */
[----:B------:R-:W-:Y:S01]  /*0740*/  LEA.HI.X R23, R23, UR7, R24, 0x3, P1 ;  /* 0x0000000717177c11 */ /* 0x000fe200088f1c18 */
[----:B------:R-:W-:-:S04]  /*0750*/  IMAD.WIDE R24, R28, 0x8, R14 ;  /* 0x000000081c187825 */ /* 0x000fc800078e020e */
[----:B--2---:R1:W-:Y:S04]  /*0760*/  STG.E.64 desc[UR4][R22.64], R16 ;  /* 0x0000001016007986 */ /* 0x0043e8000c101b04 */
[----:B------:R-:W2:Y:S01]  /*0770*/  LDG.E.64 R26, desc[UR4][R24.64] ;  /* 0x00000004181a7981 */ /* 0x000ea2000c1e1b00 */
[----:B0-----:R-:W-:-:S05]  /*0780*/  IADD3 R18, P2, PT, R24, R6, RZ ;  /* 0x0000000618127210 */ /* 0x001fca0007f5e0ff */
[----:B------:R-:W-:Y:S02]  /*0790*/  IMAD.X R19, R25, 0x1, R4, P2 ;  /* 0x0000000119137824 */ /* 0x000fe400010e0604 */
[----:B-1----:R-:W-:-:S05]  /*07a0*/  IMAD R23, R0, 0x4, R11 ;  /* 0x0000000400177824 */ /* 0x002fca00078e020b */
[----:B------:R-:W-:-:S04]  /*07b0*/  IADD3 R11, P1, PT, R12, R23, RZ ;  /* 0x000000170c0b7210 */ /* 0x000fc80007f3e0ff */
[----:B------:R-:W-:Y:S02]  /*07c0*/  LEA.HI.X.SX32 R20, R23, R13, 0x1, P1 ;  /* 0x0000000d17147211 */ /* 0x000fe400008f0eff */
[----:B------:R-:W-:-:S04]  /*07d0*/  LEA R10, P1, R11, UR6, 0x3 ;  /* 0x000000060b0a7c11 */ /* 0x000fc8000f8218ff */
[----:B------:R-:W-:-:S05]  /*07e0*/  LEA.HI.X R11, R11, UR7, R20, 0x3, P1 ;  /* 0x000000070b0b7c11 */ /* 0x000fca00088f1c14 */
[----:B--2---:R0:W-:Y:S04]  /*07f0*/  STG.E.64 desc[UR4][R10.64], R26 ;  /* 0x0000001a0a007986 */ /* 0x0041e8000c101b04 */
[----:B------:R-:W2:Y:S01]  /*0800*/  LDG.E.64 R20, desc[UR4][R18.64] ;  /* 0x0000000412147981 */ /* 0x000ea2000c1e1b00 */
[----:B------:R-:W-:Y:S01]  /*0810*/  IMAD R9, R0, 0x4, R9 ;  /* 0x0000000400097824 */ /* 0x000fe200078e0209 */
[----:B------:R-:W-:-:S04]  /*0820*/  IADD3 R24, P2, PT, R18, R6, RZ ;  /* 0x0000000612187210 */ /* 0x000fc80007f5e0ff */
[----:B------:R-:W-:Y:S01]  /*0830*/  IADD3 R17, P1, PT, R12, R9, RZ ;  /* 0x000000090c117210 */ /* 0x000fe20007f3e0ff */
[----:B------:R-:W-:-:S03]  /*0840*/  IMAD.X R25, R19, 0x1, R4, P2 ;  /* 0x0000000113197824 */ /* 0x000fc600010e0604 */
[----:B------:R-:W-:Y:S02]  /*0850*/  LEA.HI.X.SX32 R22, R9, R13, 0x1, P1 ;  /* 0x0000000d09167211 */ /* 0x000fe400008f0eff */
[----:B------:R-:W-:-:S04]  /*0860*/  LEA R16, P1, R17, UR6, 0x3 ;  /* 0x0000000611107c11 */ /* 0x000fc8000f8218ff */
[----:B------:R-:W-:Y:S01]  /*0870*/  LEA.HI.X R17, R17, UR7, R22, 0x3, P1 ;  /* 0x0000000711117c11 */ /* 0x000fe200088f1c16 */
[----:B------:R-:W-:-:S04]  /*0880*/  IMAD R7, R0, 0x4, R7 ;  /* 0x0000000400077824 */ /* 0x000fc800078e0207 */
[----:B--2---:R1:W-:Y:S04]  /*0890*/  STG.E.64 desc[UR4][R16.64], R20 ;  /* 0x0000001410007986 */ /* 0x0043e8000c101b04 */
[----:B------:R-:W2:Y:S01]  /*08a0*/  LDG.E.64 R18, desc[UR4][R24.64] ;  /* 0x0000000418127981 */ /* 0x000ea2000c1e1b00 */
[----:B0-----:R-:W-:Y:S02]  /*08b0*/  IADD3 R11, P1, PT, R12, R7, RZ ;  /* 0x000000070c0b7210 */ /* 0x001fe40007f3e0ff */
[----:B------:R-:W-:Y:S02]  /*08c0*/  IADD3 R26, P2, PT, R24, R6, RZ ;  /* 0x00000006181a7210 */ /* 0x000fe40007f5e0ff */
[----:B------:R-:W-:Y:S02]  /*08d0*/  LEA.HI.X.SX32 R22, R7, R13, 0x1, P1 ;  /* 0x0000000d07167211 */ /* 0x000fe400008f0eff */
[----:B------:R-:W-:Y:S01]  /*08e0*/  LEA R10, P1, R11, UR6, 0x3 ;  /* 0x000000060b0a7c11 */ /* 0x000fe2000f8218ff */
[----:B------:R-:W-:-:S03]  /*08f0*/  IMAD.X R27, R25, 0x1, R4, P2 ;  /* 0x00000001191b7824 */ /* 0x000fc600010e0604 */
[----:B------:R-:W-:Y:S01]  /*0900*/  LEA.HI.X R11, R11, UR7, R22, 0x3, P1 ;  /* 0x000000070b0b7c11 */ /* 0x000fe200088f1c16 */
[----:B------:R-:W-:-:S04]  /*0910*/  IMAD R29, R0, 0x4, R29 ;  /* 0x00000004001d7824 */ /* 0x000fc800078e021d */
[----:B--2---:R0:W-:Y:S04]  /*0920*/  STG.E.64 desc[UR4][R10.64], R18 ;  /* 0x000000120a007986 */ /* 0x0041e8000c101b04 */
[----:B------:R-:W2:Y:S01]  /*0930*/  LDG.E.64 R26, desc[UR4][R26.64] ;  /* 0x000000041a1a7981 */ /* 0x000ea2000c1e1b00 */
[----:B-1----:R-:W-:Y:S01]  /*0940*/  IADD3 R17, P1, PT, R12, R29, RZ ;  /* 0x0000001d0c117210 */ /* 0x002fe20007f3e0ff */
[----:B------:R-:W-:-:S03]  /*0950*/  IMAD R28, R0, 0x4, R28 ;  /* 0x00000004001c7824 */ /* 0x000fc600078e021c */
[----:B------:R-:W-:Y:S02]  /*0960*/  LEA.HI.X.SX32 R20, R29, R13, 0x1, P1 ;  /* 0x0000000d1d147211 */ /* 0x000fe400008f0eff */
        /* <DEDUP_REMOVED lines=63> */
[----:B------:R-:W-:-:S04]  /*0d60*/  LEA R22, P1, R11, UR6, 0x3 ;  /* 0x000000060b167c11 */ /* 0x000fc8000f8218ff */
[----:B------:R-:W-:Y:S01]  /*0d70*/  LEA.HI.X R23, R11, UR7, R24, 0x3, P1 ;  /* 0x000000070b177c11 */ /* 0x000fe200088f1c18 */
[----:B------:R-:W-:Y:S02]  /*0d80*/  IMAD.X R11, R21, 0x1, R4, P2 ;  /* 0x00000001150b7824 */ /* 0x000fe400010e0604 */
[----:B------:R-:W-:Y:S02]  /*0d90*/  IMAD R29, R0, 0x4, R29 ;  /* 0x00000004001d7824 */ /* 0x000fe400078e021d */
[----:B--2---:R3:W-:Y:S04]  /*0da0*/  STG.E.64 desc[UR4][R22.64], R18 ;  /* 0x0000001216007986 */ /* 0x0047e8000c101b04 */
[----:B------:R0:W2:Y:S01]  /*0db0*/  LDG.E.64 R20, desc[UR4][R10.64] ;  /* 0x000000040a147981 */ /* 0x0000a2000c1e1b00 */
[----:B-1----:R-:W-:Y:S01]  /*0dc0*/  IADD3 R17, P1, PT, R12, R29, RZ ;  /* 0x0000001d0c117210 */ /* 0x002fe20007f3e0ff */
[----:B------:R-:W-:-:S02]  /*0dd0*/  VIADD R8, R8, 0x10 ;  /* 0x0000001008087836 */ /* 0x000fc40000000000 */
[C---:B------:R-:W-:Y:S01]  /*0de0*/  IMAD R9, R0.reuse, 0x4, R9 ;  /* 0x0000000400097824 */ /* 0x040fe200078e0209 */
[----:B------:R-:W-:Y:S01]  /*0df0*/  LEA.HI.X.SX32 R24, R29, R13, 0x1, P1 ;  /* 0x0000000d1d187211 */ /* 0x000fe200008f0eff */
[C---:B------:R-:W-:Y:S01]  /*0e00*/  IMAD R7, R0.reuse, 0x4, R7 ;  /* 0x0000000400077824 */ /* 0x040fe200078e0207 */
[C---:B------:R-:W-:Y:S01]  /*0e10*/  LEA R16, P1, R17.reuse, UR6, 0x3 ;  /* 0x0000000611107c11 */ /* 0x040fe2000f8218ff */
[C---:B------:R-:W-:Y:S02]  /*0e20*/  IMAD R29, R0.reuse, 0x4, R29 ;  /* 0x00000004001d7824 */ /* 0x040fe400078e021d */
[C---:B0-----:R-:W-:Y:S01]  /*0e30*/  IMAD R11, R0.reuse, 0x4, R25 ;  /* 0x00000004000b7824 */ /* 0x041fe200078e0219 */
[----:B------:R-:W-:Y:S01]  /*0e40*/  LEA.HI.X R17, R17, UR7, R24, 0x3, P1 ;  /* 0x0000000711117c11 */ /* 0x000fe200088f1c18 */
[----:B------:R-:W-:Y:S01]  /*0e50*/  IMAD R10, R0, 0x4, R28 ;  /* 0x00000004000a7824 */ /* 0x000fe200078e021c */
[----:B------:R-:W-:-:S03]  /*0e60*/  ISETP.GE.AND P1, PT, R8, -0xc, PT ;  /* 0xfffffff40800780c */ /* 0x000fc60003f26270 */
[----:B--2---:R3:W-:Y:S10]  /*0e70*/  STG.E.64 desc[UR4][R16.64], R20 ;  /* 0x0000001410007986 */ /* 0x0047f4000c101b04 */
[----:B------:R-:W-:Y:S05]  /*0e80*/  @!P1 BRA `(.L_x_3) ;  /* 0xfffffff400b49947 */ /* 0x000fea000383ffff */
.L_x_2:
[----:B------:R-:W-:-:S05]  /*0e90*/  IMAD.MOV R14, RZ, RZ, -R8 ;  /* 0x000000ffff0e7224 */ /* 0x000fca00078e0a08 */
[----:B------:R-:W-:-:S13]  /*0ea0*/  ISETP.GT.AND P1, PT, R14, 0x4, PT ;  /* 0x000000040e00780c */ /* 0x000fda0003f24270 */
[----:B------:R-:W-:Y:S05]  /*0eb0*/  @!P1 BRA `(.L_x_4) ;  /* 0x0000000400309947 */ /* 0x000fea0003800000 */
[----:B------:R-:W3:Y:S01]  /*0ec0*/  LDC.64 R14, c[0x0][0x388] ;  /* 0x0000e200ff0e7b82 */ /* 0x000ee20000000a00 */
[----:B------:R-:W1:Y:S01]  /*0ed0*/  LDCU.64 UR6, c[0x0][0x380] ;  /* 0x00007000ff0677ac */ /* 0x000e620008000a00 */
[----:B---3--:R-:W-:-:S05]  /*0ee0*/  IMAD.WIDE R16, R10, 0x8, R14 ;  /* 0x000000080a107825 */ /* 0x008fca00078e020e */
[----:B------:R-:W2:Y:S01]  /*0ef0*/  LDG.E.64 R18, desc[UR4][R16.64] ;  /* 0x0000000410127981 */ /* 0x000ea2000c1e1b00 */
[----:B------:R-:W-:Y:S02]  /*0f00*/  IADD3 R21, P0, PT, R12, R11, RZ ;  /* 0x0000000b0c157210 */ /* 0x000fe40007f1e0ff */
[----:B------:R-:W-:Y:S02]  /*0f10*/  IADD3 R20, P1, PT, R16, R6, RZ ;  /* 0x0000000610147210 */ /* 0x000fe40007f3e0ff */
[----:B------:R-:W-:Y:S02]  /*0f20*/  LEA.HI.X.SX32 R22, R11, R13, 0x1, P0 ;  /* 0x0000000d0b167211 */ /* 0x000fe400000f0eff */
[----:B-1----:R-:W-:-:S04]  /*0f30*/  LEA R26, P0, R21, UR6, 0x3 ;  /* 0x00000006151a7c11 */ /* 0x002fc8000f8018ff */
[----:B------:R-:W-:Y:S01]  /*0f40*/  LEA.HI.X R27, R21, UR7, R22, 0x3, P0 ;  /* 0x00000007151b7c11 */ /* 0x000fe200080f1c16 */
[----:B------:R-:W-:Y:S01]  /*0f50*/  IMAD.X R21, R17, 0x1, R4, P1 ;  /* 0x0000000111157824 */ /* 0x000fe200008e0604 */
[----:B0-----:R-:W-:-:S03]  /*0f60*/  IADD3 R25, P0, PT, R12, R9, RZ ;  /* 0x000000090c197210 */ /* 0x001fc60007f1e0ff */
[----:B--2---:R0:W-:Y:S04]  /*0f70*/  STG.E.64 desc[UR4][R26.64], R18 ;  /* 0x000000121a007986 */ /* 0x0041e8000c101b04 */
        /* <DEDUP_REMOVED lines=8> */
[----:B0-----:R-:W2:Y:S01]  /*1000*/  LDG.E.64 R18, desc[UR4][R16.64] ;  /* 0x0000000410127981 */ /* 0x001ea2000c1e1b00 */
[----:B------:R-:W-:Y:S02]  /*1010*/  LEA.HI.X.SX32 R27, R7, R13, 0x1, P0 ;  /* 0x0000000d071b7211 */ /* 0x000fe400000f0eff */
[----:B------:R-:W-:Y:S02]  /*1020*/  LEA R20, P0, R28, UR6, 0x3 ;  /* 0x000000061c147c11 */ /* 0x000fe4000f8018ff */
[----:B------:R-:W-:-:S02]  /*1030*/  IADD3 R26, P1, PT, R16, R6, RZ ;  /* 0x00000006101a7210 */ /* 0x000fc40007f3e0ff */
[----:B------:R-:W-:-:S03]  /*1040*/  LEA.HI.X R21, R28, UR7, R27, 0x3, P0 ;  /* 0x000000071c157c11 */ /* 0x000fc600080f1c1b */
[----:B------:R-:W-:Y:S01]  /*1050*/  IMAD.X R27, R17, 0x1, R4, P1 ;  /* 0x00000001111b7824 */ /* 0x000fe200008e0604 */
[----:B------:R-:W-:Y:S01]  /*1060*/  IADD3 R28, P0, PT, R12, R29, RZ ;  /* 0x0000001d0c1c7210 */ /* 0x000fe20007f1e0ff */
[----:B--2---:R0:W-:Y:S04]  /*1070*/  STG.E.64 desc[UR4][R20.64], R18 ;  /* 0x0000001214007986 */ /* 0x0041e8000c101b04 */
[----:B------:R-:W2:Y:S01]  /*1080*/  LDG.E.64 R26, desc[UR4][R26.64] ;  /* 0x000000041a1a7981 */ /* 0x000ea2000c1e1b00 */
[----:B-1----:R-:W-:Y:S01]  /*1090*/  LEA.HI.X.SX32 R23, R29, R13, 0x1, P0 ;  /* 0x0000000d1d177211 */ /* 0x002fe200000f0eff */
[----:B------:R-:W-:Y:S01]  /*10a0*/  IMAD R25, R0, 0x4, R10 ;  /* 0x0000000400197824 */ /* 0x000fe200078e020a */
[----:B------:R-:W-:-:S03]  /*10b0*/  LEA R16, P0, R28, UR6, 0x3 ;  /* 0x000000061c107c11 */ /* 0x000fc6000f8018ff */
[----:B------:R-:W-:Y:S01]  /*10c0*/  IMAD.WIDE R14, R25, 0x8, R14 ;  /* 0x00000008190e7825 */ /* 0x000fe200078e020e */
[----:B------:R-:W-:-:S03]  /*10d0*/  LEA.HI.X R17, R28, UR7, R23, 0x3, P0 ;  /* 0x000000071c117c11 */ /* 0x000fc600080f1c17 */
[----:B------:R-:W-:Y:S02]  /*10e0*/  IMAD R24, R0, 0x4, R11 ;  /* 0x0000000400187824 */ /* 0x000fe400078e020b */
[----:B--2---:R1:W-:Y:S04]  /*10f0*/  STG.E.64 desc[UR4][R16.64], R26 ;  /* 0x0000001a10007986 */ /* 0x0043e8000c101b04 */
[----:B------:R-:W2:Y:S01]  /*1100*/  LDG.E.64 R22, desc[UR4][R14.64] ;  /* 0x000000040e167981 */ /* 0x000ea2000c1e1b00 */
[----:B------:R-:W-:Y:S02]  /*1110*/  IADD3 R11, P0, PT, R12, R24, RZ ;  /* 0x000000180c0b7210 */ /* 0x000fe40007f1e0ff */
[----:B0-----:R-:W-:Y:S02]  /*1120*/  IADD3 R18, P1, PT, R14, R6, RZ ;  /* 0x000000060e127210 */ /* 0x001fe40007f3e0ff */
[----:B------:R-:W-:-:S02]  /*1130*/  LEA.HI.X.SX32 R20, R24, R13, 0x1, P0 ;  /* 0x0000000d18147211 */ /* 0x000fc400000f0eff */
[----:B------:R-:W-:Y:S01]  /*1140*/  LEA R10, P0, R11, UR6, 0x3 ;  /* 0x000000060b0a7c11 */ /* 0x000fe2000f8018ff */
[----:B------:R-:W-:-:S03]  /*1150*/  IMAD.X R19, R15, 0x1, R4, P1 ;  /* 0x000000010f137824 */ /* 0x000fc600008e0604 */
[----:B------:R-:W-:Y:S01]  /*1160*/  LEA.HI.X R11, R11, UR7, R20, 0x3, P0 ;  /* 0x000000070b0b7c11 */ /* 0x000fe200080f1c14 */
[----:B------:R-:W-:-:S04]  /*1170*/  IMAD R9, R0, 0x4, R9 ;  /* 0x0000000400097824 */ /* 0x000fc800078e0209 */
[----:B--2---:R0:W-:Y:S04]  /*1180*/  STG.E.64 desc[UR4][R10.64], R22 ;  /* 0x000000160a007986 */ /* 0x0041e8000c101b04 */
[----:B------:R-:W2:Y:S01]  /*1190*/  LDG.E.64 R20, desc[UR4][R18.64] ;  /* 0x0000000412147981 */ /* 0x000ea2000c1e1b00 */
[----:B------:R-:W-:Y:S02]  /*11a0*/  IADD3 R15, P0, PT, R12, R9, RZ ;  /* 0x000000090c0f7210 */ /* 0x000fe40007f1e0ff */
[----:B-1----:R-:W-:Y:S02]  /*11b0*/  IADD3 R16, P1, PT, R18, R6, RZ ;  /* 0x0000000612107210 */ /* 0x002fe40007f3e0ff */
[----:B------:R-:W-:Y:S02]  /*11c0*/  LEA.HI.X.SX32 R26, R9, R13, 0x1, P0 ;  /* 0x0000000d091a7211 */ /* 0x000fe400000f0eff */
[----:B------:R-:W-:Y:S01]  /*11d0*/  LEA R14, P0, R15, UR6, 0x3 ;  /* 0x000000060f0e7c11 */ /* 0x000fe2000f8018ff */
[----:B------:R-:W-:-:S03]  /*11e0*/  IMAD.X R17, R19, 0x1, R4, P1 ;  /* 0x0000000113117824 */ /* 0x000fc600008e0604 */
        /* <DEDUP_REMOVED lines=14> */
[----:B------:R-:W-:Y:S02]  /*12d0*/  VIADD R8, R8, 0x8 ;  /* 0x0000000808087836 */ /* 0x000fe40000000000 */
[C---:B------:R-:W-:Y:S01]  /*12e0*/  IMAD R9, R0.reuse, 0x4, R9 ;  /* 0x0000000400097824 */ /* 0x040fe200078e0209 */
[----:B------:R-:W-:Y:S01]  /*12f0*/  LEA.HI.X.SX32 R16, R29, R13, 0x1, P0 ;  /* 0x0000000d1d107211 */ /* 0x000fe200000f0eff */
[C---:B------:R-:W-:Y:S01]  /*1300*/  IMAD R7, R0.reuse, 0x4, R7 ;  /* 0x0000000400077824 */ /* 0x040fe200078e0207 */
[----:B------:R-:W-:Y:S01]  /*1310*/  LEA R14, P0, R15, UR6, 0x3 ;  /* 0x000000060f0e7c11 */ /* 0x000fe2000f8018ff */
[----:B------:R-:W-:-:S02]  /*1320*/  IMAD R29, R0, 0x4, R29 ;  /* 0x00000004001d7824 */ /* 0x000fc400078e021d */
[C---:B0-----:R-:W-:Y:S01]  /*1330*/  IMAD R11, R0.reuse, 0x4, R24 ;  /* 0x00000004000b7824 */ /* 0x041fe200078e0218 */
[----:B------:R-:W-:Y:S01]  /*1340*/  LEA.HI.X R15, R15, UR7, R16, 0x3, P0 ;  /* 0x000000070f0f7c11 */ /* 0x000fe200080f1c10 */
[----:B------:R-:W-:Y:S01]  /*1350*/  IMAD R10, R0, 0x4, R25 ;  /* 0x00000004000a7824 */ /* 0x000fe200078e0219 */
[----:B------:R-:W-:-:S03]  /*1360*/  PLOP3.LUT P0, PT, PT, PT, PT, 0x8, 0x80 ;  /* 0x000000000080781c */ /* 0x000fc60003f0e170 */
[----:B--2---:R1:W-:Y:S10]  /*1370*/  STG.E.64 desc[UR4][R14.64], R18 ;  /* 0x000000120e007986 */ /* 0x0043f4000c101b04 */
.L_x_4:
[----:B------:R-:W-:-:S13]  /*1380*/  ISETP.NE.OR P0, PT, R8, RZ, P0 ;  /* 0x000000ff0800720c */ /* 0x000fda0000705670 */
[----:B------:R-:W-:Y:S05]  /*1390*/  @!P0 BRA `(.L_x_0) ;  /* 0x0000000000a08947 */ /* 0x000fea0003800000 */
.L_x_1:
[----:B-123--:R-:W1:Y:S02]  /*13a0*/  LDC.64 R18, c[0x0][0x388] ;  /* 0x0000e200ff127b82 */ /* 0x00ee640000000a00 */
[----:B-1----:R-:W-:-:S05]  /*13b0*/  IMAD.WIDE R18, R10, 0x8, R18 ;  /* 0x000000080a127825 */ /* 0x002fca00078e0212 */
[----:B------:R-:W2:Y:S01]  /*13c0*/  LDG.E.64 R26, desc[UR4][R18.64] ;  /* 0x00000004121a7981 */ /* 0x000ea2000c1e1b00 */
[----:B------:R-:W-:Y:S02]  /*13d0*/  IADD3 R15, P0, PT, R12, R11, RZ ;  /* 0x0000000b0c0f7210 */ /* 0x000fe40007f1e0ff */
[----:B------:R-:W-:Y:S02]  /*13e0*/  IADD3 R14, P1, PT, R18, R6, RZ ;  /* 0x00000006120e7210 */ /* 0x000fe40007f3e0ff */
[----:B------:R-:W-:Y:S02]  /*13f0*/  LEA.HI.X.SX32 R20, R11, R13, 0x1, P0 ;  /* 0x0000000d0b147211 */ /* 0x000fe400000f0eff */
[----:B------:R-:W-:-:S04]  /*1400*/  LEA R16, P0, R15, UR8, 0x3 ;  /* 0x000000080f107c11 */ /* 0x000fc8000f8018ff */
        /* <DEDUP_REMOVED lines=12> */
[----:B------:R-:W2:Y:S01]  /*14d0*/  LDG.E.64 R18, desc[UR4][R20.64] ;  /* 0x0000000414127981 */ /* 0x000ea2000c1e1b00 */
[----:B0-----:R-:W-:Y:S02]  /*14e0*/  LEA.HI.X.SX32 R17, R7, R13, 0x1, P0 ;  /* 0x0000000d07117211 */ /* 0x001fe400000f0eff */
[----:B------:R-:W-:Y:S02]  /*14f0*/  IADD3 R14, P1, PT, R20, R6, RZ ;  /* 0x00000006140e7210 */ /* 0x000fe40007f3e0ff */
[----:B------:R-:W-:-:S03]  /*1500*/  LEA R16, P0, R28, UR8, 0x3 ;  /* 0x000000081c107c11 */ /* 0x000fc6000f8018ff */
[----:B------:R-:W-:Y:S01]  /*1510*/  IMAD.X R15, R21, 0x1, R4, P1 ;  /* 0x00000001150f7824 */ /* 0x000fe200008e0604 */
[----:B------:R-:W-:Y:S02]  /*1520*/  LEA.HI.X R17, R28, UR9, R17, 0x3, P0 ;  /* 0x000000091c117c11 */ /* 0x000fe400080f1c11 */
[----:B------:R-:W-:-:S03]  /*1530*/  IADD3 R26, P0, PT, R12, R29, RZ ;  /* 0x0000001d0c1a7210 */ /* 0x000fc60007f1e0ff */
[----:B--2---:R2:W-:Y:S04]  /*1540*/  STG.E.64 desc[UR4][R16.64], R18 ;  /* 0x0000001210007986 */ /* 0x0045e8000c101b04 */
[----:B------:R-:W3:Y:S01]  /*1550*/  LDG.E.64 R14, desc[UR4][R14.64] ;  /* 0x000000040e0e7981 */ /* 0x000ee2000c1e1b00 */
[----:B-1----:R-:W-:Y:S01]  /*1560*/  LEA.HI.X.SX32 R23, R29, R13, 0x1, P0 ;  /* 0x0000000d1d177211 */ /* 0x002fe200000f0eff */
[----:B------:R-:W-:Y:S01]  /*1570*/  VIADD R8, R8, 0x4 ;  /* 0x0000000408087836 */ /* 0x000fe20000000000 */
[----:B------:R-:W-:Y:S01]  /*1580*/  LEA R20, P0, R26, UR8, 0x3 ;  /* 0x000000081a147c11 */ /* 0x000fe2000f8018ff */
[C---:B------:R-:W-:Y:S02]  /*1590*/  IMAD R9, R0.reuse, 0x4, R9 ;  /* 0x0000000400097824 */ /* 0x040fe400078e0209 */
[----:B------:R-:W-:Y:S01]  /*15a0*/  IMAD R7, R0, 0x4, R7 ;  /* 0x0000000400077824 */ /* 0x000fe200078e0207 */
[----:B------:R-:W-:Y:S01]  /*15b0*/  LEA.HI.X R21, R26, UR9, R23, 0x3, P0 ;  /* 0x000000091a157c11 */ /* 0x000fe200080f1c17 */
[----:B------:R-:W-:Y:S01]  /*15c0*/  IMAD R29, R0, 0x4, R29 ;  /* 0x00000004001d7824 */ /* 0x000fe200078e021d */
[----:B------:R-:W-:Y:S01]  /*15d0*/  ISETP.NE.AND P0, PT, R8, RZ, PT ;  /* 0x000000ff0800720c */ /* 0x000fe20003f05270 */
[----:B------:R-:W-:-:S02]  /*15e0*/  IMAD R11, R0, 0x4, R11 ;  /* 0x00000004000b7824 */ /* 0x000fc400078e020b */
[----:B------:R-:W-:Y:S01]  /*15f0*/  IMAD R10, R0, 0x4, R10 ;  /* 0x00000004000a7824 */ /* 0x000fe200078e020a */
[----:B---3--:R2:W-:Y:S09]  /*1600*/  STG.E.64 desc[UR4][R20.64], R14 ;  /* 0x0000000e14007986 */ /* 0x0085f2000c101b04 */
[----:B------:R-:W-:Y:S05]  /*1610*/  @P0 BRA `(.L_x_1) ;  /* 0xfffffffc00600947 */ /* 0x000fea000383ffff */
.L_x_0:
[----:B------:R-:W-:-:S13]  /*1620*/  ISETP.NE.AND P0, PT, R2, RZ, PT ;  /* 0x000000ff0200720c */ /* 0x000fda0003f05270 */
[----:B------:R-:W-:Y:S05]  /*1630*/  @!P0 EXIT ;  /* 0x000000000000894d */ /* 0x000fea0003800000 */
[----:B------:R-:W4:Y:S01]  /*1640*/  LDC.64 R6, c[0x0][0x388] ;  /* 0x0000e200ff067b82 */ /* 0x000f220000000a00 */
[----:B0-----:R-:W-:Y:S01]  /*1650*/  IMAD R9, R5, R0, RZ ;  /* 0x0000000005097224 */ /* 0x001fe200078e02ff */
[----:B------:R-:W0:Y:S01]  /*1660*/  LDCU.64 UR6, c[0x0][0x380] ;  /* 0x00007000ff0677ac */ /* 0x000e220008000a00 */
[----:B------:R-:W-:Y:S02]  /*1670*/  IMAD.MOV R8, RZ, RZ, -R2 ;  /* 0x000000ffff087224 */ /* 0x000fe400078e0a02 */
[----:B------:R-:W-:-:S07]  /*1680*/  IMAD.IADD R11, R3, 0x1, R9 ;  /* 0x00000001030b7824 */ /* 0x000fce00078e0209 */
.L_x_5:
[----:B0---4-:R-:W-:-:S06]  /*1690*/  IMAD.WIDE R2, R11, 0x8, R6 ;  /* 0x000000080b027825 */ /* 0x011fcc00078e0206 */
[----:B------:R-:W4:Y:S01]  /*16a0*/  LDG.E.64 R2, desc[UR4][R2.64] ;  /* 0x0000000402027981 */ /* 0x000f22000c1e1b00 */
[----:B------:R-:W-:Y:S01]  /*16b0*/  IADD3 R5, P0, PT, R12, R9, RZ ;  /* 0x000000090c057210 */ /* 0x000fe20007f1e0ff */
[----:B------:R-:W-:Y:S02]  /*16c0*/  VIADD R8, R8, 0x1 ;  /* 0x0000000108087836 */ /* 0x000fe40000000000 */
[--C-:B------:R-:W-:Y:S01]  /*16d0*/  IMAD.IADD R11, R11, 0x1, R0.reuse ;  /* 0x000000010b0b7824 */ /* 0x100fe200078e0200 */
[C---:B------:R-:W-:Y:S01]  /*16e0*/  LEA.HI.X.SX32 R10, R9.reuse, R13, 0x1, P0 ;  /* 0x0000000d090a7211 */ /* 0x040fe200000f0eff */
[----:B------:R-:W-:Y:S01]  /*16f0*/  IMAD.IADD R9, R9, 0x1, R0 ;  /* 0x0000000109097824 */ /* 0x000fe200078e0200 */
[----:B0-----:R-:W-:-:S04]  /*1700*/  LEA R4, P0, R5, UR6, 0x3 ;  /* 0x0000000605047c11 */ /* 0x001fc8000f8018ff */
[----:B------:R-:W-:Y:S02]  /*1710*/  LEA.HI.X R5, R5, UR7, R10, 0x3, P0 ;  /* 0x0000000705057c11 */ /* 0x000fe400080f1c0a */
[----:B------:R-:W-:-:S03]  /*1720*/  ISETP.NE.AND P0, PT, R8, RZ, PT ;  /* 0x000000ff0800720c */ /* 0x000fc60003f05270 */
[----:B----4-:R0:W-:Y:S10]  /*1730*/  STG.E.64 desc[UR4][R4.64], R2 ;  /* 0x0000000204007986 */ /* 0x0101f4000c101b04 */
[----:B------:R-:W-:Y:S05]  /*1740*/  @P0 BRA `(.L_x_5) ;  /* 0xfffffffc00d00947 */ /* 0x000fea000383ffff */
[----:B------:R-:W-:Y:S05]  /*1750*/  EXIT ;  /* 0x000000000000794d */ /* 0x000fea0003800000 */
.L_x_6:
[----:B------:R-:W-:-:S00]  /*1760*/  BRA `(.L_x_6) ;  /* 0xfffffffc00fc7947 */ /* 0x000fc0000383ffff */
[----:B------:R-:W-:-:S00]  /*1770*/  NOP ;  /* 0x0000000000007918 */ /* 0x000fc00000000000 */
        /* <DEDUP_REMOVED lines=8> */
.L_x_303:


//--------------------- .text._Z15processNRoutletPdPKdS1_S1_PKb --------------------------
	.section	.text._Z15processNRoutletPdPKdS1_S1_PKb,"ax",@progbits
	.align	128
        .global         _Z15processNRoutletPdPKdS1_S1_PKb
        .type           _Z15processNRoutletPdPKdS1_S1_PKb,@function
        .size           _Z15processNRoutletPdPKdS1_S1_PKb,(.L_x_295 - _Z15processNRoutletPdPKdS1_S1_PKb)
        .other          _Z15processNRoutletPdPKdS1_S1_PKb,@"STO_CUDA_ENTRY STV_DEFAULT"
_Z15processNRoutletPdPKdS1_S1_PKb:
.text._Z15processNRoutletPdPKdS1_S1_PKb:
        /* <DEDUP_REMOVED lines=23> */
[----:B--2---:R-:W-:-:S13]  /*0170*/  ISETP.NE.AND P0, PT, R4, 0xff, PT ;  /* 0x000000ff0400780c */ /* 0x004fda0003f05270 */
[----:B------:R-:W-:Y:S05]  /*0180*/  @P0 EXIT ;  /* 0x000000000000094d */ /* 0x000fea0003800000 */
[----:B------:R-:W-:Y:S01]  /*0190*/  IABS R5, R3 ;  /* 0x0000000300057213 */ /* 0x000fe20000000000 */
[----:B------:R-:W0:Y:S01]  /*01a0*/  LDC R2, c[0x3][RZ] ;  /* 0x00c00000ff027b82 */ /* 0x000e220000000800 */
[----:B------:R-:W-:Y:S01]  /*01b0*/  IABS R10, R34 ;  /* 0x00000022000a7213 */ /* 0x000fe20000000000 */
[----:B------:R-:W1:Y:S01]  /*01c0*/  LDCU.64 UR4, c[0x0][0x388] ;  /* 0x00007100ff0477ac */ /* 0x000e620008000a00 */
[----:B------:R-:W2:Y:S01]  /*01d0*/  I2F.RP R0, R5 ;  /* 0x0000000500007306 */ /* 0x000ea20000209400 */
[C---:B------:R-:W-:Y:S02]  /*01e0*/  ISETP.GE.AND P1, PT, R34.reuse, RZ, PT ;  /* 0x000000ff2200720c */ /* 0x040fe40003f26270 */
[----:B------:R-:W-:-:S05]  /*01f0*/  SHF.L.U64.HI R20, R34, 0x3, R35 ;  /* 0x0000000322147819 */ /* 0x000fca0000010223 */
[----:B--2---:R-:W2:Y:S01]  /*0200*/  MUFU.RCP R0, R0 ;  /* 0x0000000000007308 */ /* 0x004ea20000001000 */
[----:B0-----:R-:W-:-:S07]  /*0210*/  IABS R11, R2 ;  /* 0x00000002000b7213 */ /* 0x001fce0000000000 */
[----:B------:R-:W0:Y:S01]  /*0220*/  I2F.RP R8, R11 ;  /* 0x0000000b00087306 */ /* 0x000e220000209400 */
[----:B--2---:R-:W-:-:S07]  /*0230*/  VIADD R6, R0, 0xffffffe ;  /* 0x0ffffffe00067836 */ /* 0x004fce0000000000 */
[----:B------:R2:W3:Y:S08]  /*0240*/  F2I.FTZ.U32.TRUNC.NTZ R7, R6 ;  /* 0x0000000600077305 */ /* 0x0004f0000021f000 */
[----:B0-----:R-:W0:Y:S01]  /*0250*/  MUFU.RCP R8, R8 ;  /* 0x0000000800087308 */ /* 0x001e220000001000 */
[----:B--2---:R-:W-:Y:S02]  /*0260*/  IMAD.MOV.U32 R6, RZ, RZ, RZ ;  /* 0x000000ffff067224 */ /* 0x004fe400078e00ff */
[----:B---3--:R-:W-:-:S04]  /*0270*/  IMAD.MOV R4, RZ, RZ, -R7 ;  /* 0x000000ffff047224 */ /* 0x008fc800078e0a07 */
[----:B------:R-:W-:-:S04]  /*0280*/  IMAD R9, R4, R5, RZ ;  /* 0x0000000504097224 */ /* 0x000fc800078e02ff */
[----:B------:R-:W-:-:S04]  /*0290*/  IMAD.HI.U32 R4, R7, R9, R6 ;  /* 0x0000000907047227 */ /* 0x000fc800078e0006 */
[----:B0-----:R-:W-:Y:S02]  /*02a0*/  VIADD R6, R8, 0xffffffe ;  /* 0x0ffffffe08067836 */ /* 0x001fe40000000000 */
[----:B------:R-:W-:Y:S02]  /*02b0*/  IMAD.HI.U32 R0, R4, R10, RZ ;  /* 0x0000000a04007227 */ /* 0x000fe400078e00ff */
[----:B------:R0:W2:Y:S02]  /*02c0*/  F2I.FTZ.U32.TRUNC.NTZ R7, R6 ;  /* 0x0000000600077305 */ /* 0x0000a4000021f000 */
[----:B------:R-:W-:-:S04]  /*02d0*/  IMAD.MOV R0, RZ, RZ, -R0 ;  /* 0x000000ffff007224 */ /* 0x000fc800078e0a00 */
[----:B------:R-:W-:Y:S02]  /*02e0*/  IMAD R0, R5, R0, R10 ;  /* 0x0000000005007224 */ /* 0x000fe400078e020a */
[----:B0-----:R-:W-:-:S03]  /*02f0*/  IMAD.MOV.U32 R6, RZ, RZ, RZ ;  /* 0x000000ffff067224 */ /* 0x001fc600078e00ff */
[----:B------:R-:W-:Y:S01]  /*0300*/  ISETP.GT.U32.AND P0, PT, R5, R0, PT ;  /* 0x000000000500720c */ /* 0x000fe20003f04070 */
[----:B--2---:R-:W-:-:S12]  /*0310*/  IMAD.MOV R8, RZ, RZ, -R7 ;  /* 0x000000ffff087224 */ /* 0x004fd800078e0a07 */
[----:B------:R-:W-:-:S05]  /*0320*/  @!P0 IMAD.IADD R0, R0, 0x1, -R5 ;  /* 0x0000000100008824 */ /* 0x000fca00078e0a05 */
[----:B------:R-:W-:-:S13]  /*0330*/  ISETP.GT.U32.AND P0, PT, R5, R0, PT ;  /* 0x000000000500720c */ /* 0x000fda0003f04070 */
[----:B------:R-:W-:Y:S01]  /*0340*/  @!P0 IMAD.IADD R0, R0, 0x1, -R5 ;  /* 0x0000000100008824 */ /* 0x000fe200078e0a05 */
[----:B------:R-:W-:-:S04]  /*0350*/  ISETP.NE.AND P0, PT, R3, RZ, PT ;  /* 0x000000ff0300720c */ /* 0x000fc80003f05270 */
[----:B------:R-:W-:Y:S02]  /*0360*/  MOV R9, R0 ;  /* 0x0000000000097202 */ /* 0x000fe40000000f00 */
[----:B------:R-:W-:-:S03]  /*0370*/  LOP3.LUT R0, RZ, R3, RZ, 0x33, !PT ;  /* 0x00000003ff007212 */ /* 0x000fc600078e33ff */
[----:B------:R-:W-:-:S05]  /*0380*/  @!P1 IMAD.MOV R9, RZ, RZ, -R9 ;  /* 0x000000ffff099224 */ /* 0x000fca00078e0a09 */
[----:B------:R-:W-:Y:S01]  /*0390*/  SEL R13, R0, R9, !P0 ;  /* 0x00000009000d7207 */ /* 0x000fe20004000000 */
[----:B------:R-:W-:-:S03]  /*03a0*/  IMAD R9, R8, R11, RZ ;  /* 0x0000000b08097224 */ /* 0x000fc600078e02ff */
[----:B------:R-:W-:Y:S01]  /*03b0*/  IABS R8, R13 ;  /* 0x0000000d00087213 */ /* 0x000fe20000000000 */
[----:B------:R-:W-:Y:S01]  /*03c0*/  IMAD.HI.U32 R6, R7, R9, R6 ;  /* 0x0000000907067227 */ /* 0x000fe200078e0006 */
[----:B------:R-:W-:-:S03]  /*03d0*/  ISETP.GE.AND P3, PT, R13, RZ, PT ;  /* 0x000000ff0d00720c */ /* 0x000fc60003f66270 */
[----:B------:R-:W-:Y:S02]  /*03e0*/  IMAD.MOV.U32 R7, RZ, RZ, R8 ;  /* 0x000000ffff077224 */ /* 0x000fe400078e0008 */
[----:B------:R-:W-:Y:S02]  /*03f0*/  IMAD.IADD R9, R13, 0x1, R3 ;  /* 0x000000010d097824 */ /* 0x000fe400078e0203 */
[----:B------:R-:W-:-:S04]  /*0400*/  IMAD.HI.U32 R6, R6, R7, RZ ;  /* 0x0000000706067227 */ /* 0x000fc800078e00ff */
[----:B------:R-:W-:Y:S02]  /*0410*/  IMAD.MOV R6, RZ, RZ, -R6 ;  /* 0x000000ffff067224 */ /* 0x000fe400078e0a06 */
[C---:B------:R-:W-:Y:S01]  /*0420*/  VIADD R16, R9.reuse, 0xffffffff ;  /* 0xffffffff09107836 */ /* 0x040fe20000000000 */
[----:B------:R-:W-:Y:S01]  /*0430*/  IADD3 R9, PT, PT, R9, -0x2, RZ ;  /* 0xfffffffe09097810 */ /* 0x000fe20007ffe0ff */
[----:B------:R-:W-:-:S03]  /*0440*/  IMAD R6, R11, R6, R7 ;  /* 0x000000060b067224 */ /* 0x000fc600078e0207 */
[----:B------:R-:W-:Y:S02]  /*0450*/  IABS R10, R16 ;  /* 0x00000010000a7213 */ /* 0x000fe40000000000 */
[----:B------:R-:W-:Y:S02]  /*0460*/  ISETP.GT.U32.AND P1, PT, R11, R6, PT ;  /* 0x000000060b00720c */ /* 0x000fe40003f24070 */
[----:B------:R-:W-:Y:S01]  /*0470*/  IABS R12, R9 ;  /* 0x00000009000c7213 */ /* 0x000fe20000000000 */
[----:B------:R-:W-:-:S04]  /*0480*/  IMAD.HI.U32 R7, R4, R10, RZ ;  /* 0x0000000a04077227 */ /* 0x000fc800078e00ff */
[----:B------:R-:W-:-:S04]  /*0490*/  IMAD.HI.U32 R8, R4, R12, RZ ;  /* 0x0000000c04087227 */ /* 0x000fc800078e00ff */
[----:B------:R-:W-:Y:S02]  /*04a0*/  IMAD.MOV R7, RZ, RZ, -R7 ;  /* 0x000000ffff077224 */ /* 0x000fe400078e0a07 */
[----:B------:R-:W-:Y:S01]  /*04b0*/  @!P1 IMAD.IADD R6, R6, 0x1, -R11 ;  /* 0x0000000106069824 */ /* 0x000fe200078e0a0b */
[----:B------:R-:W-:-:S04]  /*04c0*/  ISETP.NE.AND P1, PT, R2, RZ, PT ;  /* 0x000000ff0200720c */ /* 0x000fc80003f25270 */
[----:B------:R-:W-:-:S13]  /*04d0*/  ISETP.GT.U32.AND P2, PT, R11, R6, PT ;  /* 0x000000060b00720c */ /* 0x000fda0003f44070 */
[----:B------:R-:W-:Y:S02]  /*04e0*/  @!P2 IMAD.IADD R6, R6, 0x1, -R11 ;  /* 0x000000010606a824 */ /* 0x000fe400078e0a0b */
[----:B------:R-:W-:Y:S02]  /*04f0*/  IMAD.MOV R11, RZ, RZ, -R8 ;  /* 0x000000ffff0b7224 */ /* 0x000fe400078e0a08 */
[----:B------:R-:W-:Y:S02]  /*0500*/  IMAD.MOV.U32 R14, RZ, RZ, R6 ;  /* 0x000000ffff0e7224 */ /* 0x000fe400078e0006 */
[C---:B------:R-:W-:Y:S02]  /*0510*/  IMAD R6, R5.reuse, R7, R10 ;  /* 0x0000000705067224 */ /* 0x040fe400078e020a */
[----:B------:R-:W-:Y:S01]  /*0520*/  @!P3 IMAD.MOV R14, RZ, RZ, -R14 ;  /* 0x000000ffff0eb224 */ /* 0x000fe200078e0a0e */
[----:B------:R-:W-:Y:S01]  /*0530*/  @!P1 LOP3.LUT R14, RZ, R2, RZ, 0x33, !PT ;  /* 0x00000002ff0e9212 */ /* 0x000fe200078e33ff */
[C---:B------:R-:W-:Y:S01]  /*0540*/  IMAD R10, R5.reuse, R11, R12 ;  /* 0x0000000b050a7224 */ /* 0x040fe200078e020c */
[----:B------:R-:W-:Y:S01]  /*0550*/  ISETP.GT.U32.AND P1, PT, R5, R6, PT ;  /* 0x000000060500720c */ /* 0x000fe20003f24070 */
[----:B------:R-:W-:Y:S01]  /*0560*/  IMAD.SHL.U32 R8, R34, 0x8, RZ ;  /* 0x0000000822087824 */ /* 0x000fe200078e00ff */
[----:B------:R-:W-:Y:S01]  /*0570*/  IADD3 R13, PT, PT, R13, R2, -R14 ;  /* 0x000000020d0d7210 */ /* 0x000fe20007ffe80e */
[----:B------:R-:W-:Y:S01]  /*0580*/  IMAD.MOV R12, RZ, RZ, -R2 ;  /* 0x000000ffff0c7224 */ /* 0x000fe200078e0a02 */
[----:B------:R-:W-:-:S02]  /*0590*/  ISETP.GT.U32.AND P2, PT, R5, R10, PT ;  /* 0x0000000a0500720c */ /* 0x000fc40003f44070 */
[----:B-1----:R-:W-:Y:S02]  /*05a0*/  IADD3 R32, P3, PT, R8, UR4, RZ ;  /* 0x0000000408207c10 */ /* 0x002fe4000ff7e0ff */
[----:B------:R-:W-:Y:S02]  /*05b0*/  LEA R12, R12, R13, 0x1 ;  /* 0x0000000d0c0c7211 */ /* 0x000fe400078e08ff */
[----:B------:R-:W-:Y:S01]  /*05c0*/  IADD3.X R33, PT, PT, R20, UR5, RZ, P3, !PT ;  /* 0x0000000514217c10 */ /* 0x000fe20009ffe4ff */
[----:B------:R-:W0:Y:S01]  /*05d0*/  LDCU.128 UR4, c[0x0][0x390] ;  /* 0x00007200ff0477ac */ /* 0x000e220008000c00 */
[-CC-:B------:R-:W-:Y:S01]  /*05e0*/  IADD3 R2, PT, PT, R13, R3.reuse, R14.reuse ;  /* 0x000000030d027210 */ /* 0x180fe20007ffe00e */
[--C-:B------:R-:W-:Y:S01]  /*05f0*/  @!P1 IMAD.IADD R6, R6, 0x1, -R5.reuse ;  /* 0x0000000106069824 */ /* 0x100fe200078e0a05 */
[----:B------:R-:W-:Y:S02]  /*0600*/  IADD3 R3, PT, PT, R12, R3, R14 ;  /* 0x000000030c037210 */ /* 0x000fe40007ffe00e */
[----:B------:R-:W2:Y:S01]  /*0610*/  LDG.E.64 R32, desc[UR12][R32.64] ;  /* 0x0000000c20207981 */ /* 0x000ea2000c1e1b00 */
[----:B------:R-:W-:Y:S01]  /*0620*/  @!P2 IMAD.IADD R10, R10, 0x1, -R5 ;  /* 0x000000010a0aa824 */ /* 0x000fe200078e0a05 */
[----:B------:R-:W-:Y:S01]  /*0630*/  ISETP.GT.U32.AND P2, PT, R5, R6, PT ;  /* 0x000000060500720c */ /* 0x000fe20003f44070 */
[----:B------:R-:W1:Y:S01]  /*0640*/  LDC.64 R14, c[0x0][0x390] ;  /* 0x0000e400ff0e7b82 */ /* 0x000e620000000a00 */
[----:B------:R-:W-:-:S02]  /*0650*/  IABS R11, R2 ;  /* 0x00000002000b7213 */ /* 0x000fc40000000000 */
[----:B------:R-:W-:Y:S02]  /*0660*/  ISETP.GE.AND P3, PT, R16, RZ, PT ;  /* 0x000000ff1000720c */ /* 0x000fe40003f66270 */
[----:B------:R-:W-:Y:S01]  /*0670*/  ISETP.GT.U32.AND P4, PT, R5, R10, PT ;  /* 0x0000000a0500720c */ /* 0x000fe20003f84070 */
[----:B------:R-:W-:Y:S01]  /*0680*/  IMAD.HI.U32 R7, R4, R11, RZ ;  /* 0x0000000b04077227 */ /* 0x000fe200078e00ff */
[----:B------:R-:W-:Y:S01]  /*0690*/  IABS R13, R3 ;  /* 0x00000003000d7213 */ /* 0x000fe20000000000 */
[----:B------:R-:W3:Y:S01]  /*06a0*/  LDC.64 R16, c[0x0][0x388] ;  /* 0x0000e200ff107b82 */ /* 0x000ee20000000a00 */
[----:B------:R-:W-:Y:S01]  /*06b0*/  ISETP.GE.AND P1, PT, R9, RZ, PT ;  /* 0x000000ff0900720c */ /* 0x000fe20003f26270 */
[----:B------:R-:W-:Y:S01]  /*06c0*/  IMAD.MOV R12, RZ, RZ, -R7 ;  /* 0x000000ffff0c7224 */ /* 0x000fe200078e0a07 */
[----:B0-----:R-:W-:Y:S01]  /*06d0*/  IADD3 R30, P5, PT, R8, UR4, RZ ;  /* 0x00000004081e7c10 */ /* 0x001fe2000ffbe0ff */
[----:B------:R-:W-:Y:S02]  /*06e0*/  @!P2 IMAD.IADD R6, R6, 0x1, -R5 ;  /* 0x000000010606a824 */ /* 0x000fe400078e0a05 */
[----:B------:R-:W-:Y:S01]  /*06f0*/  IMAD.HI.U32 R4, R4, R13, RZ ;  /* 0x0000000d04047227 */ /* 0x000fe200078e00ff */
[----:B------:R-:W-:Y:S01]  /*0700*/  IADD3.X R31, PT, PT, R20, UR5, RZ, P5, !PT ;  /* 0x00000005141f7c10 */ /* 0x000fe2000affe4ff */
[----:B------:R-:W0:Y:S02]  /*0710*/  LDCU.64 UR4, c[0x3][0xe0] ;  /* 0x00c01c00ff0477ac */ /* 0x000e240008000a00 */
[----:B------:R-:W-:-:S02]  /*0720*/  IMAD.MOV.U32 R7, RZ, RZ, R6 ;  /* 0x000000ffff077224 */ /* 0x000fc400078e0006 */
[----:B------:R-:W-:Y:S01]  /*0730*/  IMAD.MOV R18, RZ, RZ, -R4 ;  /* 0x000000ffff127224 */ /* 0x000fe200078e0a04 */
[----:B------:R-:W4:Y:S01]  /*0740*/  LDG.E.64 R30, desc[UR12][R30.64] ;  /* 0x0000000c1e1e7981 */ /* 0x000f22000c1e1b00 */
[----:B------:R-:W-:Y:S01]  /*0750*/  IMAD R4, R5, R12, R11 ;  /* 0x0000000c05047224 */ /* 0x000fe200078e020b */
[----:B------:R-:W-:Y:S01]  /*0760*/  @!P3 IADD3 R7, PT, PT, -R7, RZ, RZ ;  /* 0x000000ff0707b210 */ /* 0x000fe20007ffe1ff */
[----:B------:R-:W-:Y:S02]  /*0770*/  @!P4 IMAD.IADD R10, R10, 0x1, -R5 ;  /* 0x000000010a0ac824 */ /* 0x000fe400078e0a05 */
[C---:B------:R-:W-:Y:S01]  /*0780*/  IMAD R6, R5.reuse, R18, R13 ;  /* 0x0000001205067224 */ /* 0x040fe200078e020d */
[----:B------:R-:W-:Y:S01]  /*0790*/  SEL R25, R0, R7, !P0 ;  /* 0x0000000700197207 */ /* 0x000fe20004000000 */
[----:B------:R-:W-:Y:S01]  /*07a0*/  @!P1 IMAD.MOV R10, RZ, RZ, -R10 ;  /* 0x000000ffff0a9224 */ /* 0x000fe200078e0a0a */
[----:B------:R-:W-:Y:S01]  /*07b0*/  ISETP.GT.U32.AND P2, PT, R5, R4, PT ;  /* 0x000000040500720c */ /* 0x000fe20003f44070 */
[----:B------:R-:W5:Y:S02]  /*07c0*/  LDC.64 R18, c[0x0][0x398] ;  /* 0x0000e600ff127b82 */ /* 0x000f640000000a00 */
[----:B-1----:R-:W-:Y:S01]  /*07d0*/  IMAD.WIDE R12, R25, 0x8, R14 ;  /* 0x00000008190c7825 */ /* 0x002fe200078e020e */
[----:B------:R-:W-:-:S02]  /*07e0*/  ISETP.GT.U32.AND P1, PT, R5, R6, PT ;  /* 0x000000060500720c */ /* 0x000fc40003f24070 */
[----:B------:R-:W-:-:S03]  /*07f0*/  SEL R7, R0, R10, !P0 ;  /* 0x0000000a00077207 */ /* 0x000fc60004000000 */
[----:B------:R-:W4:Y:S01]  /*0800*/  LDG.E.64 R12, desc[UR12][R12.64] ;  /* 0x0000000c0c0c7981 */ /* 0x000f22000c1e1b00 */
[----:B---3--:R-:W-:-:S04]  /*0810*/  IMAD.WIDE R10, R25, 0x8, R16 ;  /* 0x00000008190a7825 */ /* 0x008fc800078e0210 */
[C---:B------:R-:W-:Y:S02]  /*0820*/  IMAD.WIDE R22, R7.reuse, 0x8, R14 ;  /* 0x0000000807167825 */ /* 0x040fe400078e020e */
[----:B------:R-:W3:Y:S02]  /*0830*/  LDG.E.64 R10, desc[UR12][R10.64] ;  /* 0x0000000c0a0a7981 */ /* 0x000ee4000c1e1b00 */
[--C-:B------:R-:W-:Y:S01]  /*0840*/  @!P2 IMAD.IADD R4, R4, 0x1, -R5.reuse ;  /* 0x000000010404a824 */ /* 0x100fe200078e0a05 */
[----:B------:R-:W-:Y:S02]  /*0850*/  IADD3 R28, P2, PT, R8, UR6, RZ ;  /* 0x00000006081c7c10 */ /* 0x000fe4000ff5e0ff */
[----:B------:R1:W3:Y:S01]  /*0860*/  LDG.E.64 R8, desc[UR12][R22.64] ;  /* 0x0000000c16087981 */ /* 0x0002e2000c1e1b00 */
[----:B------:R-:W-:Y:S01]  /*0870*/  @!P1 IMAD.IADD R6, R6, 0x1, -R5 ;  /* 0x0000000106069824 */ /* 0x000fe200078e0a05 */
[----:B------:R-:W-:Y:S01]  /*0880*/  IADD3.X R29, PT, PT, R20, UR7, RZ, P2, !PT ;  /* 0x00000007141d7c10 */ /* 0x000fe200097fe4ff */
[----:B------:R-:W-:Y:S01]  /*0890*/  IMAD.WIDE R20, R7, 0x8, R16 ;  /* 0x0000000807147825 */ /* 0x000fe200078e0210 */
[C---:B------:R-:W-:Y:S01]  /*08a0*/  ISETP.GT.U32.AND P1, PT, R5.reuse, R4, PT ;  /* 0x000000040500720c */ /* 0x040fe20003f24070 */
[----:B------:R-:W0:Y:S01]  /*08b0*/  LDCU.64 UR6, c[0x3][0xd0] ;  /* 0x00c01a00ff0677ac */ /* 0x000e220008000a00 */
[----:B------:R-:W-:-:S02]  /*08c0*/  ISETP.GT.U32.AND P3, PT, R5, R6, PT ;  /* 0x000000060500720c */ /* 0x000fc40003f64070 */
[----:B------:R-:W-:Y:S01]  /*08d0*/  ISETP.GE.AND P2, PT, R2, RZ, PT ;  /* 0x000000ff0200720c */ /* 0x000fe20003f46270 */
[----:B------:R-:W3:Y:S01]  /*08e0*/  LDG.E.64 R28, desc[UR12][R28.64] ;  /* 0x0000000c1c1c7981 */ /* 0x000ee2000c1e1b00 */
[----:B------:R-:W-:-:S03]  /*08f0*/  ISETP.GE.AND P4, PT, R3, RZ, PT ;  /* 0x000000ff0300720c */ /* 0x000fc60003f86270 */
[----:B------:R0:W3:Y:S04]  /*0900*/  LDG.E.64 R2, desc[UR12][R20.64] ;  /* 0x0000000c14027981 */ /* 0x0000e8000c1e1b00 */
[--C-:B------:R-:W-:Y:S02]  /*0910*/  @!P1 IMAD.IADD R4, R4, 0x1, -R5.reuse ;  /* 0x0000000104049824 */ /* 0x100fe400078e0a05 */
[----:B------:R-:W-:Y:S02]  /*0920*/  @!P3 IMAD.IADD R6, R6, 0x1, -R5 ;  /* 0x000000010606b824 */ /* 0x000fe400078e0a05 */
[----:B-1----:R-:W-:Y:S02]  /*0930*/  IMAD.MOV.U32 R23, RZ, RZ, R4 ;  /* 0x000000ffff177224 */ /* 0x002fe400078e0004 */
[----:B-----5:R-:W-:-:S04]  /*0940*/  IMAD.WIDE R24, R25, 0x8, R18 ;  /* 0x0000000819187825 */ /* 0x020fc800078e0212 */
[----:B------:R-:W-:Y:S01]  /*0950*/  IMAD.MOV.U32 R27, RZ, RZ, R6 ;  /* 0x000000ffff1b7224 */ /* 0x000fe200078e0006 */
[----:B------:R-:W-:Y:S01]  /*0960*/  @!P2 IADD3 R23, PT, PT, -R23, RZ, RZ ;  /* 0x000000ff1717a210 */ /* 0x000fe20007ffe1ff */
[----:B------:R1:W5:Y:S02]  /*0970*/  LDG.E.64 R4, desc[UR12][R24.64] ;  /* 0x0000000c18047981 */ /* 0x000364000c1e1b00 */
[----:B------:R-:W-:Y:S01]  /*0980*/  @!P4 IMAD.MOV R27, RZ, RZ, -R27 ;  /* 0x000000ffff1bc224 */ /* 0x000fe200078e0a1b */
[----:B------:R-:W-:Y:S01]  /*0990*/  SEL R23, R0, R23, !P0 ;  /* 0x0000001700177207 */ /* 0x000fe20004000000 */
[----:B------:R-:W-:-:S03]  /*09a0*/  IMAD.WIDE R6, R7, 0x8, R18 ;  /* 0x0000000807067825 */ /* 0x000fc600078e0212 */
[----:B------:R-:W-:Y:S01]  /*09b0*/  SEL R37, R0, R27, !P0 ;  /* 0x0000001b00257207 */ /* 0x000fe20004000000 */
[C---:B------:R-:W-:Y:S02]  /*09c0*/  IMAD.WIDE R40, R23.reuse, 0x8, R14 ;  /* 0x0000000817287825 */ /* 0x040fe400078e020e */
[----:B------:R-:W5:Y:S02]  /*09d0*/  LDG.E.64 R6, desc[UR12][R6.64] ;  /* 0x0000000c06067981 */ /* 0x000f64000c1e1b00 */
[----:B------:R-:W-:-:S04]  /*09e0*/  IMAD.WIDE R38, R23, 0x8, R16 ;  /* 0x0000000817267825 */ /* 0x000fc800078e0210 */
[----:B------:R-:W-:-:S04]  /*09f0*/  IMAD.WIDE R26, R23, 0x8, R18 ;  /* 0x00000008171a7825 */ /* 0x000fc800078e0212 */
[C---:B0-----:R-:W-:Y:S02]  /*0a00*/  IMAD.WIDE R20, R37.reuse, 0x8, R16 ;  /* 0x0000000825147825 */ /* 0x041fe400078e0210 */
[----:B------:R0:W5:Y:S02]  /*0a10*/  LDG.E.64 R16, desc[UR12][R38.64] ;  /* 0x0000000c26107981 */ /* 0x000164000c1e1b00 */
[C---:B------:R-:W-:Y:S02]  /*0a20*/  IMAD.WIDE R22, R37.reuse, 0x8, R14 ;  /* 0x0000000825167825 */ /* 0x040fe400078e020e */
[----:B------:R-:W5:Y:S02]  /*0a30*/  LDG.E.64 R14, desc[UR12][R40.64] ;  /* 0x0000000c280e7981 */ /* 0x000f64000c1e1b00 */
[----:B-1----:R-:W-:Y:S02]  /*0a40*/  IMAD.WIDE R24, R37, 0x8, R18 ;  /* 0x0000000825187825 */ /* 0x002fe400078e0212 */
[----:B------:R-:W5:Y:S04]  /*0a50*/  LDG.E.64 R20, desc[UR12][R20.64] ;  /* 0x0000000c14147981 */ /* 0x000f68000c1e1b00 */
[----:B------:R-:W5:Y:S04]  /*0a60*/  LDG.E.64 R22, desc[UR12][R22.64] ;  /* 0x0000000c16167981 */ /* 0x000f68000c1e1b00 */
[----:B------:R-:W5:Y:S04]  /*0a70*/  LDG.E.64 R26, desc[UR12][R26.64] ;  /* 0x0000000c1a1a7981 */ /* 0x000f68000c1e1b00 */
[----:B------:R-:W5:Y:S01]  /*0a80*/  LDG.E.64 R24, desc[UR12][R24.64] ;  /* 0x0000000c18187981 */ /* 0x000f62000c1e1b00 */
[----:B------:R-:W-:Y:S01]  /*0a90*/  IMAD.MOV.U32 R18, RZ, RZ, 0x1 ;  /* 0x00000001ff127424 */ /* 0x000fe200078e00ff */
[----:B------:R-:W-:Y:S01]  /*0aa0*/  BSSY.RECONVERGENT B0, `(.L_x_7) ;  /* 0x000002f000007945 */ /* 0x000fe20003800200 */
[----:B--2---:R-:W1:Y:S04]  /*0ab0*/  MUFU.RCP64H R19, R33 ;  /* 0x0000002100137308 */ /* 0x004e680000001800 */
[----:B-1----:R-:W-:-:S08]  /*0ac0*/  DFMA R36, -R32, R18, 1 ;  /* 0x3ff000002024742b */ /* 0x002fd00000000112 */
[----:B------:R-:W-:Y:S02]  /*0ad0*/  DFMA R42, R36, R36, R36 ;  /* 0x00000024242a722b */ /* 0x000fe40000000024 */
[----:B----4-:R-:W-:-:S06]  /*0ae0*/  DMUL R36, R30, 3 ;  /* 0x400800001e247828 */ /* 0x010fcc0000000000 */
[----:B------:R-:W-:Y:S02]  /*0af0*/  DFMA R18, R18, R42, R18 ;  /* 0x0000002a1212722b */ /* 0x000fe40000000012 */
[----:B------:R-:W-:Y:S02]  /*0b00*/  DFMA R36, R12, 4, -R36 ;  /* 0x401000000c24782b */ /* 0x000fe40000000824 */
[----:B------:R-:W-:-:S04]  /*0b10*/  DMUL R12, R32, 3 ;  /* 0x40080000200c7828 */ /* 0x000fc80000000000 */
[----:B0-----:R-:W-:-:S04]  /*0b20*/  DFMA R38, -R32, R18, 1 ;  /* 0x3ff000002026742b */ /* 0x001fc80000000112 */
[----:B---3--:R-:W-:Y:S02]  /*0b30*/  DFMA R10, R10, 4, -R12 ;  /* 0x401000000a0a782b */ /* 0x008fe4000000080c */
[----:B------:R-:W-:Y:S02]  /*0b40*/  DADD R36, -R8, R36 ;  /* 0x0000000008247229 */ /* 0x000fe40000000124 */
[----:B------:R-:W-:-:S04]  /*0b50*/  DFMA R8, R18, R38, R18 ;  /* 0x000000261208722b */ /* 0x000fc80000000012 */
[----:B------:R-:W-:-:S04]  /*0b60*/  DADD R10, -R2, R10 ;  /* 0x00000000020a7229 */ /* 0x000fc8000000010a */
[----:B------:R-:W-:Y:S02]  /*0b70*/  DMUL R2, R8, 0.5 ;  /* 0x3fe0000008027828 */ /* 0x000fe40000000000 */
[----:B------:R-:W-:Y:S02]  /*0b80*/  DMUL R12, R32, UR4 ;  /* 0x00000004200c7c28 */ /* 0x000fe40008000000 */
[----:B------:R-:W-:-:S04]  /*0b90*/  DMUL R36, R36, -0.5 ;  /* 0xbfe0000024247828 */ /* 0x000fc80000000000 */
[----:B------:R-:W-:Y:S02]  /*0ba0*/  DFMA R38, -R32, R2, 0.5 ;  /* 0x3fe000002026742b */ /* 0x000fe40000000102 */
[----:B------:R-:W-:Y:S02]  /*0bb0*/  DMUL R18, R28, 3 ;  /* 0x400800001c127828 */ /* 0x000fe40000000000 */
[----:B------:R-:W-:-:S04]  /*0bc0*/  DMUL R36, R36, R12 ;  /* 0x0000000c24247228 */ /* 0x000fc80000000000 */
[----:B------:R-:W-:Y:S02]  /*0bd0*/  DFMA R2, R8, R38, R2 ;  /* 0x000000260802722b */ /* 0x000fe40000000002 */
[----:B------:R-:W-:Y:S01]  /*0be0*/  DMUL R12, R10, -0.5 ;  /* 0xbfe000000a0c7828 */ /* 0x000fe20000000000 */
[----:B------:R-:W0:Y:S01]  /*0bf0*/  LDC.64 R10, c[0x3][0xc8] ;  /* 0x00c03200ff0a7b82 */ /* 0x000e220000000a00 */
[----:B-----5:R-:W-:-:S06]  /*0c00*/  DFMA R4, R4, 4, -R18 ;  /* 0x401000000404782b */ /* 0x020fcc0000000812 */
[----:B------:R-:W-:Y:S02]  /*0c10*/  FFMA R0, RZ, R33, R3 ;  /* 0x00000021ff007223 */ /* 0x000fe40000000003 */
[----:B------:R-:W-:-:S03]  /*0c20*/  DADD R4, -R6, R4 ;  /* 0x0000000006047229 */ /* 0x000fc60000000104 */
[----:B------:R-:W-:Y:S01]  /*0c30*/  FSETP.GT.AND P0, PT, |R0|, 1.469367938527859385e-39, PT ;  /* 0x001000000000780b */ /* 0x000fe20003f04200 */
[----:B------:R-:W-:Y:S02]  /*0c40*/  DFMA R12, R12, UR6, R36 ;  /* 0x000000060c0c7c2b */ /* 0x000fe40008000024 */
[----:B------:R-:W-:Y:S02]  /*0c50*/  DADD R18, R30, UR4 ;  /* 0x000000041e127e29 */ /* 0x000fe40008000000 */
[----:B------:R-:W-:Y:S02]  /*0c60*/  DMUL R4, R4, -0.5 ;  /* 0xbfe0000004047828 */ /* 0x000fe40000000000 */
[----:B------:R-:W-:Y:S02]  /*0c70*/  DADD R16, R16, -R20 ;  /* 0x0000000010107229 */ /* 0x000fe40000000814 */
[----:B------:R-:W-:Y:S02]  /*0c80*/  DADD R14, R14, -R22 ;  /* 0x000000000e0e7229 */ /* 0x000fe40000000816 */
[----:B------:R-:W-:-:S04]  /*0c90*/  DADD R22, R26, -R24 ;  /* 0x000000001a167229 */ /* 0x000fc80000000818 */
[----:B------:R-:W-:Y:S02]  /*0ca0*/  DMUL R24, R16, 0.5 ;  /* 0x3fe0000010187828 */ /* 0x000fe40000000000 */
[----:B------:R-:W-:Y:S02]  /*0cb0*/  DMUL R18, R18, R12 ;  /* 0x0000000c12127228 */ /* 0x000fe40000000000 */
[----:B0-----:R-:W-:Y:S02]  /*0cc0*/  DMUL R20, R10, 0.5 ;  /* 0x3fe000000a147828 */ /* 0x001fe40000000000 */
[----:B------:R-:W-:Y:S02]  /*0cd0*/  DMUL R26, R30, R4 ;  /* 0x000000041e1a7228 */ /* 0x000fe40000000000 */
[----:B------:R-:W-:Y:S02]  /*0ce0*/  DMUL R16, R14, 0.5 ;  /* 0x3fe000000e107828 */ /* 0x000fe40000000000 */
[----:B------:R-:W-:Y:S01]  /*0cf0*/  DMUL R22, R22, 0.5 ;  /* 0x3fe0000016167828 */ /* 0x000fe20000000000 */
[----:B------:R-:W-:Y:S10]  /*0d00*/  @P0 BRA `(.L_x_8) ;  /* 0x0000000000200947 */ /* 0x000ff40003800000 */
[----:B------:R-:W-:Y:S01]  /*0d10*/  IMAD.MOV.U32 R8, RZ, RZ, RZ ;  /* 0x000000ffff087224 */ /* 0x000fe200078e00ff */
[----:B------:R-:W-:Y:S01]  /*0d20*/  MOV R0, 0xd70 ;  /* 0x00000d7000007802 */ /* 0x000fe20000000f00 */
[----:B------:R-:W-:Y:S02]  /*0d30*/  IMAD.MOV.U32 R9, RZ, RZ, 0x3fe00000 ;  /* 0x3fe00000ff097424 */ /* 0x000fe400078e00ff */
[----:B------:R-:W-:Y:S02]  /*0d40*/  IMAD.MOV.U32 R10, RZ, RZ, R32 ;  /* 0x000000ffff0a7224 */ /* 0x000fe400078e0020 */
[----:B------:R-:W-:-:S07]  /*0d50*/  IMAD.MOV.U32 R11, RZ, RZ, R33 ;  /* 0x000000ffff0b7224 */ /* 0x000fce00078e0021 */
[----:B------:R-:W-:Y:S05]  /*0d60*/  CALL.REL.NOINC `($__internal_0_$__cuda_sm20_div_rn_f64_full) ;  /* 0x0000000800ec7944 */ /* 0x000fea0003c00000 */
[----:B------:R-:W-:Y:S01]  /*0d70*/  IMAD.MOV.U32 R2, RZ, RZ, R4 ;  /* 0x000000ffff027224 */ /* 0x000fe200078e0004 */
[----:B------:R-:W-:-:S07]  /*0d80*/  MOV R3, R5 ;  /* 0x0000000500037202 */ /* 0x000fce0000000f00 */
.L_x_8:
[----:B------:R-:W-:Y:S05]  /*0d90*/  BSYNC.RECONVERGENT B0 ;  /* 0x0000000000007941 */ /* 0x000fea0003800200 */
.L_x_7:
[----:B------:R-:W0:Y:S01]  /*0da0*/  MUFU.RCP64H R5, R33 ;  /* 0x0000002100057308 */ /* 0x000e220000001800 */
[----:B------:R-:W-:Y:S01]  /*0db0*/  IMAD.MOV.U32 R4, RZ, RZ, 0x1 ;  /* 0x00000001ff047424 */ /* 0x000fe200078e00ff */
[----:B------:R-:W1:Y:S01]  /*0dc0*/  LDCU.128 UR4, c[0x3][0xd0] ;  /* 0x00c01a00ff0477ac */ /* 0x000e620008000c00 */
[----:B------:R-:W2:Y:S01]  /*0dd0*/  LDC R0, c[0x3][0xd4] ;  /* 0x00c03500ff007b82 */ /* 0x000ea20000000800 */
[----:B------:R-:W-:Y:S01]  /*0de0*/  DMUL R14, R32, R22 ;  /* 0x00000016200e7228 */ /* 0x000fe20000000000 */
[----:B------:R-:W-:Y:S01]  /*0df0*/  BSSY.RECONVERGENT B0, `(.L_x_9) ;  /* 0x000001d000007945 */ /* 0x000fe20003800200 */
[----:B------:R-:W-:-:S06]  /*0e00*/  DMUL R16, R28, R16 ;  /* 0x000000101c107228 */ /* 0x000fcc0000000000 */
[----:B------:R-:W-:Y:S02]  /*0e10*/  DFMA R14, R28, R24, R14 ;  /* 0x000000181c0e722b */ /* 0x000fe4000000000e */
[----:B0-----:R-:W-:-:S08]  /*0e20*/  DFMA R6, -R32, R4, 1 ;  /* 0x3ff000002006742b */ /* 0x001fd00000000104 */
[----:B------:R-:W-:Y:S01]  /*0e30*/  DFMA R6, R6, R6, R6 ;  /* 0x000000060606722b */ /* 0x000fe20000000006 */
[----:B--2---:R-:W-:-:S07]  /*0e40*/  FSETP.GEU.AND P1, PT, |R0|, 6.5827683646048100446e-37, PT ;  /* 0x036000000000780b */ /* 0x004fce0003f2e200 */
[----:B------:R-:W-:-:S08]  /*0e50*/  DFMA R6, R4, R6, R4 ;  /* 0x000000060406722b */ /* 0x000fd00000000004 */
[----:B------:R-:W-:-:S08]  /*0e60*/  DFMA R4, -R32, R6, 1 ;  /* 0x3ff000002004742b */ /* 0x000fd00000000106 */
[----:B------:R-:W-:Y:S02]  /*0e70*/  DFMA R10, R6, R4, R6 ;  /* 0x00000004060a722b */ /* 0x000fe40000000006 */
[----:B-1----:R-:W-:-:S06]  /*0e80*/  DMUL R4, R2, UR6 ;  /* 0x0000000602047c28 */ /* 0x002fcc0008000000 */
[----:B------:R-:W-:-:S08]  /*0e90*/  DMUL R6, R10, UR4 ;  /* 0x000000040a067c28 */ /* 0x000fd00008000000 */
[----:B------:R-:W-:-:S08]  /*0ea0*/  DFMA R8, -R32, R6, UR4 ;  /* 0x0000000420087e2b */ /* 0x000fd00008000106 */
[----:B------:R-:W-:Y:S02]  /*0eb0*/  DFMA R2, R10, R8, R6 ;  /* 0x000000080a02722b */ /* 0x000fe40000000006 */
[----:B------:R-:W-:Y:S02]  /*0ec0*/  DMUL R6, R18, R20 ;  /* 0x0000001412067228 */ /* 0x000fe40000000000 */
[----:B------:R-:W-:-:S06]  /*0ed0*/  DMUL R8, RZ, R4 ;  /* 0x00000004ff087228 */ /* 0x000fcc0000000000 */
[----:B------:R-:W-:Y:S01]  /*0ee0*/  FFMA R10, RZ, R33, R3 ;  /* 0x00000021ff0a7223 */ /* 0x000fe20000000003 */
[----:B------:R-:W-:Y:S02]  /*0ef0*/  DFMA R20, RZ, R20, R6 ;  /* 0x00000014ff14722b */ /* 0x000fe40000000006 */
[----:B------:R-:W-:Y:S02]  /*0f00*/  DFMA R18, R18, R4, -R8 ;  /* 0x000000041212722b */ /* 0x000fe40000000808 */
[----:B------:R-:W-:-:S13]  /*0f10*/  FSETP.GT.AND P0, PT, |R10|, 1.469367938527859385e-39, PT ;  /* 0x001000000a00780b */ /* 0x000fda0003f04200 */
[----:B------:R-:W-:Y:S05]  /*0f20*/  @P0 BRA P1, `(.L_x_10) ;  /* 0x0000000000240947 */ /* 0x000fea0000800000 */
[----:B------:R-:W0:Y:S01]  /*0f30*/  LDCU.64 UR4, c[0x3][0xd0] ;  /* 0x00c01a00ff0477ac */ /* 0x000e220008000a00 */
[----:B------:R-:W-:Y:S01]  /*0f40*/  IMAD.MOV.U32 R10, RZ, RZ, R32 ;  /* 0x000000ffff0a7224 */ /* 0x000fe200078e0020 */
[----:B------:R-:W-:Y:S01]  /*0f50*/  MOV R0, 0xfa0 ;  /* 0x00000fa000007802 */ /* 0x000fe20000000f00 */
[----:B------:R-:W-:Y:S02]  /*0f60*/  IMAD.MOV.U32 R11, RZ, RZ, R33 ;  /* 0x000000ffff0b7224 */ /* 0x000fe400078e0021 */
[----:B0-----:R-:W-:Y:S02]  /*0f70*/  IMAD.U32 R8, RZ, RZ, UR4 ;  /* 0x00000004ff087e24 */ /* 0x001fe4000f8e00ff */
[----:B------:R-:W-:-:S07]  /*0f80*/  IMAD.U32 R9, RZ, RZ, UR5 ;  /* 0x00000005ff097e24 */ /* 0x000fce000f8e00ff */
[----:B------:R-:W-:Y:S05]  /*0f90*/  CALL.REL.NOINC `($__internal_0_$__cuda_sm20_div_rn_f64_full) ;  /* 0x0000000800607944 */ /* 0x000fea0003c00000 */
[----:B------:R-:W-:Y:S02]  /*0fa0*/  IMAD.MOV.U32 R2, RZ, RZ, R4 ;  /* 0x000000ffff027224 */ /* 0x000fe400078e0004 */
[----:B------:R-:W-:-:S07]  /*0fb0*/  IMAD.MOV.U32 R3, RZ, RZ, R5 ;  /* 0x000000ffff037224 */ /* 0x000fce00078e0005 */
.L_x_10:
[----:B------:R-:W-:Y:S05]  /*0fc0*/  BSYNC.RECONVERGENT B0 ;  /* 0x0000000000007941 */ /* 0x000fea0003800200 */
.L_x_9:
[----:B------:R-:W0:Y:S01]  /*0fd0*/  LDC R6, c[0x3][0xc] ;  /* 0x00c00300ff067b82 */ /* 0x000e220000000800 */
[----:B------:R-:W-:Y:S02]  /*0fe0*/  DMUL R2, R24, R2 ;  /* 0x0000000218027228 */ /* 0x000fe40000000000 */
[----:B------:R-:W-:Y:S02]  /*0ff0*/  DFMA R16, RZ, R16, R18 ;  /* 0x00000010ff10722b */ /* 0x000fe40000000012 */
[----:B------:R-:W-:-:S04]  /*1000*/  DFMA R14, RZ, R14, R20 ;  /* 0x0000000eff0e722b */ /* 0x000fc80000000014 */
[----:B------:R-:W-:Y:S02]  /*1010*/  DFMA R2, R28, R22, R2 ;  /* 0x000000161c02722b */ /* 0x000fe40000000002 */
[----:B------:R-:W-:-:S06]  /*1020*/  DADD R30, R30, -R16 ;  /* 0x000000001e1e7229 */ /* 0x000fcc0000000810 */
[----:B------:R-:W-:Y:S01]  /*1030*/  DFMA R2, RZ, R2, R26 ;  /* 0x00000002ff02722b */ /* 0x000fe2000000001a */
[----:B0-----:R-:W-:-:S07]  /*1040*/  ISETP.GE.AND P0, PT, R6, 0x1, PT ;  /* 0x000000010600780c */ /* 0x001fce0003f06270 */
[----:B------:R-:W-:-:S06]  /*1050*/  DADD R28, R28, -R2 ;  /* 0x000000001c1c7229 */ /* 0x000fcc0000000802 */
[----:B------:R-:W-:Y:S05]  /*1060*/  @!P0 EXIT ;  /* 0x000000000000894d */ /* 0x000fea0003800000 */
[C---:B------:R-:W-:Y:S01]  /*1070*/  ISETP.GE.U32.AND P1, PT, R6.reuse, 0x4, PT ;  /* 0x000000040600780c */ /* 0x040fe20003f26070 */
[----:B------:R-:W-:Y:S01]  /*1080*/  DMUL R4, R28, R28 ;  /* 0x0000001c1c047228 */ /* 0x000fe20000000000 */
[----:B------:R-:W-:Y:S01]  /*1090*/  LOP3.LUT P0, R0, R6, 0x3, RZ, 0xc0, !PT ;  /* 0x0000000306007812 */ /* 0x000fe2000780c0ff */
[----:B------:R-:W-:Y:S01]  /*10a0*/  DADD R32, R32, -R14 ;  /* 0x0000000020207229 */ /* 0x000fe2000000080e */
[----:B------:R-:W-:-:S05]  /*10b0*/  MOV R26, RZ ;  /* 0x000000ff001a7202 */ /* 0x000fca0000000f00 */
[----:B------:R-:W-:-:S04]  /*10c0*/  DFMA R4, R30, R30, R4 ;  /* 0x0000001e1e04722b */ /* 0x000fc80000000004 */
[----:B------:R-:W-:Y:S07]  /*10d0*/  @!P1 BRA `(.L_x_11) ;  /* 0x0000000400749947 */ /* 0x000fee0003800000 */
[----:B------:R-:W0:Y:S01]  /*10e0*/  LDC R27, c[0x3][0x8] ;  /* 0x00c00200ff1b7b82 */ /* 0x000e220000000800 */
[----:B------:R-:W-:Y:S01]  /*10f0*/  LOP3.LUT R26, R6, 0x7ffffffc, RZ, 0xc0, !PT ;  /* 0x7ffffffc061a7812 */ /* 0x000fe200078ec0ff */
[----:B------:R-:W-:Y:S01]  /*1100*/  IMAD.MOV.U32 R39, RZ, RZ, RZ ;  /* 0x000000ffff277224 */ /* 0x000fe200078e00ff */
[----:B------:R-:W1:Y:S03]  /*1110*/  LDCU.64 UR18, c[0x0][0x380] ;  /* 0x00007000ff1277ac */ /* 0x000e660008000a00 */
[----:B------:R-:W-:Y:S01]  /*1120*/  IMAD.MOV R36, RZ, RZ, -R26 ;  /* 0x000000ffff247224 */ /* 0x000fe200078e0a1a */
[----:B------:R-:W-:Y:S01]  /*1130*/  UMOV UR16, 0x60 ;  /* 0x0000006000107882 */ /* 0x000fe20000000000 */
[----:B------:R-:W2:Y:S01]  /*1140*/  LDC R41, c[0x3][0x8] ;  /* 0x00c00200ff297b82 */ /* 0x000ea20000000800 */
[----:B------:R-:W-:Y:S01]  /*1150*/  UMOV UR15, 0x84 ;  /* 0x00000084000f7882 */ /* 0x000fe20000000000 */
[----:B------:R-:W-:Y:S01]  /*1160*/  UMOV UR14, 0x20 ;  /* 0x00000020000e7882 */ /* 0x000fe20000000000 */
[----:B0-----:R-:W-:-:S02]  /*1170*/  IMAD.SHL.U32 R37, R27, 0x2, RZ ;  /* 0x000000021b257824 */ /* 0x001fc400078e00ff */
[----:B-1----:R-:W-:-:S07]  /*1180*/  IMAD R43, R27, 0x3, RZ ;  /* 0x000000031b2b7824 */ /* 0x002fce00078e02ff */
.L_x_12:
[----:B0-----:R-:W0:Y:S01]  /*1190*/  LDCU UR6, c[0x3][UR15+-0x8] ;  /* 0x00ffff000f0677ac */ /* 0x001e220008000800 */
[----:B------:R-:W-:Y:S01]  /*11a0*/  VIADD R36, R36, 0x4 ;  /* 0x0000000424247836 */ /* 0x000fe20000000000 */
[----:B------:R-:W1:Y:S01]  /*11b0*/  LDCU UR7, c[0x3][UR15+-0x4] ;  /* 0x00ffff800f0777ac */ /* 0x000e620008000800 */
[----:B------:R-:W3:Y:S01]  /*11c0*/  LDCU UR10, c[0x3][UR15] ;  /* 0x00c000000f0a77ac */ /* 0x000ee20008000800 */
[----:B------:R-:W4:Y:S01]  /*11d0*/  LDCU UR11, c[0x3][UR15+0x4] ;  /* 0x00c000800f0b77ac */ /* 0x000f220008000800 */
[----:B------:R-:W5:Y:S01]  /*11e0*/  LDCU.64 UR4, c[0x3][UR16+-0x8] ;  /* 0x00ffff00100477ac */ /* 0x000f620008000a00 */
[----:B0-----:R-:W0:Y:S01]  /*11f0*/  I2F.F64 R18, UR6 ;  /* 0x0000000600127d12 */ /* 0x001e220008201c00 */
[----:B------:R-:W2:Y:S01]  /*1200*/  LDCU.64 UR8, c[0x3][UR16] ;  /* 0x00c00000100877ac */ /* 0x000ea20008000a00 */
[----:B------:R-:W-:-:S06]  /*1210*/  UIADD3 UR16, UPT, UPT, UR16, 0x10, URZ ;  /* 0x0000001010107890 */ /* 0x000fcc000fffe0ff */
[----:B-1----:R-:W1:Y:S01]  /*1220*/  I2F.F64 R8, UR7 ;  /* 0x0000000700087d12 */ /* 0x002e620008201c00 */
[----:B------:R-:W2:Y:S01]  /*1230*/  LDCU.64 UR6, c[0x3][UR14+-0x8] ;  /* 0x00ffff000e0677ac */ /* 0x000ea20008000a00 */
[----:B------:R-:W-:Y:S01]  /*1240*/  UIADD3 UR15, UPT, UPT, UR15, 0x10, URZ ;  /* 0x000000100f0f7890 */ /* 0x000fe2000fffe0ff */
[----:B0-----:R-:W-:-:S05]  /*1250*/  DMUL R18, R28, R18 ;  /* 0x000000121c127228 */ /* 0x001fca0000000000 */
[----:B---3--:R-:W0:Y:S01]  /*1260*/  I2F.F64 R16, UR10 ;  /* 0x0000000a00107d12 */ /* 0x008e220008201c00 */
[----:B-1----:R-:W-:-:S07]  /*1270*/  DMUL R8, R28, R8 ;  /* 0x000000081c087228 */ /* 0x002fce0000000000 */
[----:B----4-:R-:W1:Y:S01]  /*1280*/  I2F.F64 R14, UR11 ;  /* 0x0000000b000e7d12 */ /* 0x010e620008201c00 */
[----:B------:R-:W3:Y:S01]  /*1290*/  LDCU.64 UR10, c[0x3][UR14+0x8] ;  /* 0x00c001000e0a77ac */ /* 0x000ee20008000a00 */
[----:B0-----:R-:W-:-:S06]  /*12a0*/  DMUL R16, R28, R16 ;  /* 0x000000101c107228 */ /* 0x001fcc0000000000 */
[----:B-----5:R-:W0:Y:S01]  /*12b0*/  I2F.F64 R2, UR4 ;  /* 0x0000000400027d12 */ /* 0x020e220008201c00 */
[----:B-1----:R-:W-:-:S07]  /*12c0*/  DMUL R14, R28, R14 ;  /* 0x0000000e1c0e7228 */ /* 0x002fce0000000000 */
[----:B------:R-:W1:Y:S01]  /*12d0*/  I2F.F64 R6, UR5 ;  /* 0x0000000500067d12 */ /* 0x000e620008201c00 */
[----:B------:R-:W4:Y:S01]  /*12e0*/  LDCU.64 UR4, c[0x3][UR14+-0x10] ;  /* 0x00fffe000e0477ac */ /* 0x000f220008000a00 */
[----:B0-----:R-:W-:-:S06]  /*12f0*/  DFMA R2, R30, R2, R18 ;  /* 0x000000021e02722b */ /* 0x001fcc0000000012 */
[----:B--2---:R-:W0:Y:S01]  /*1300*/  I2F.F64 R10, UR8 ;  /* 0x00000008000a7d12 */ /* 0x004e220008201c00 */
[----:B-1----:R-:W-:-:S07]  /*1310*/  DFMA R6, R30, R6, R8 ;  /* 0x000000061e06722b */ /* 0x002fce0000000008 */
[----:B------:R-:W1:Y:S01]  /*1320*/  I2F.F64 R12, UR9 ;  /* 0x00000009000c7d12 */ /* 0x000e620008201c00 */
[----:B------:R-:W-:Y:S01]  /*1330*/  IMAD.MOV.U32 R8, RZ, RZ, 0x0 ;  /* 0x00000000ff087424 */ /* 0x000fe200078e00ff */
[----:B------:R-:W2:Y:S01]  /*1340*/  LDCU.64 UR8, c[0x3][UR14] ;  /* 0x00c000000e0877ac */ /* 0x000ea20008000a00 */
[----:B------:R-:W-:Y:S01]  /*1350*/  IMAD.MOV.U32 R9, RZ, RZ, 0x40080000 ;  /* 0x40080000ff097424 */ /* 0x000fe200078e00ff */
[----:B------:R-:W-:Y:S01]  /*1360*/  UIADD3 UR14, UPT, UPT, UR14, 0x20, URZ ;  /* 0x000000200e0e7890 */ /* 0x000fe2000fffe0ff */
[----:B0-----:R-:W-:-:S04]  /*1370*/  DFMA R10, R30, R10, R16 ;  /* 0x0000000a1e0a722b */ /* 0x001fc80000000010 */
[-C--:B------:R-:W-:Y:S02]  /*1380*/  DFMA R16, R2, R8.reuse, 1 ;  /* 0x3ff000000210742b */ /* 0x080fe40000000008 */
[C---:B------:R-:W-:Y:S02]  /*1390*/  DFMA R18, R6.reuse, R8, 1 ;  /* 0x3ff000000612742b */ /* 0x040fe40000000008 */
[----:B------:R-:W-:Y:S02]  /*13a0*/  DMUL R20, R6, 4.5 ;  /* 0x4012000006147828 */ /* 0x000fe40000000000 */
[----:B-1----:R-:W-:Y:S02]  /*13b0*/  DFMA R12, R30, R12, R14 ;  /* 0x0000000c1e0c722b */ /* 0x002fe4000000000e */
[----:B------:R-:W-:Y:S02]  /*13c0*/  DMUL R14, R2, 4.5 ;  /* 0x40120000020e7828 */ /* 0x000fe40000000000 */
[----:B------:R-:W-:-:S02]  /*13d0*/  DFMA R22, R10, R8, 1 ;  /* 0x3ff000000a16742b */ /* 0x000fc40000000008 */
[----:B------:R-:W-:Y:S02]  /*13e0*/  DMUL R24, R10, 4.5 ;  /* 0x401200000a187828 */ /* 0x000fe40000000000 */
[----:B------:R-:W-:Y:S02]  /*13f0*/  DFMA R18, R6, R20, R18 ;  /* 0x000000140612722b */ /* 0x000fe40000000012 */
[----:B------:R-:W-:Y:S02]  /*1400*/  DFMA R14, R2, R14, R16 ;  /* 0x0000000e020e722b */ /* 0x000fe40000000010 */
[----:B------:R-:W-:Y:S01]  /*1410*/  DFMA R8, R12, R8, 1 ;  /* 0x3ff000000c08742b */ /* 0x000fe20000000008 */
[C---:B------:R-:W-:Y:S01]  /*1420*/  IADD3 R16, P1, PT, R34.reuse, R39, RZ ;  /* 0x0000002722107210 */ /* 0x040fe20007f3e0ff */
[----:B------:R-:W-:Y:S01]  /*1430*/  DFMA R22, R10, R24, R22 ;  /* 0x000000180a16722b */ /* 0x000fe20000000016 */
[----:B------:R-:W-:Y:S01]  /*1440*/  IADD3 R17, P2, PT, R34, R41, RZ ;  /* 0x0000002922117210 */ /* 0x000fe20007f5e0ff */
[----:B------:R-:W-:-:S02]  /*1450*/  DMUL R10, R12, 4.5 ;  /* 0x401200000c0a7828 */ /* 0x000fc40000000000 */
[C---:B----4-:R-:W-:Y:S01]  /*1460*/  DMUL R6, R32.reuse, UR4 ;  /* 0x0000000420067c28 */ /* 0x050fe20008000000 */
[-C--:B------:R-:W-:Y:S01]  /*1470*/  LEA.HI.X.SX32 R20, R41, R35.reuse, 0x1, P2 ;  /* 0x0000002329147211 */ /* 0x080fe200010f0eff */
[----:B------:R-:W-:Y:S01]  /*1480*/  DMUL R2, R32, UR6 ;  /* 0x0000000620027c28 */ /* 0x000fe20008000000 */
[----:B------:R-:W-:Y:S01]  /*1490*/  IMAD R41, R27, 0x4, R41 ;  /* 0x000000041b297824 */ /* 0x000fe200078e0229 */
[C---:B------:R-:W-:Y:S02]  /*14a0*/  DFMA R14, R4.reuse, -1.5, R14 ;  /* 0xbff80000040e782b */ /* 0x040fe4000000000e */
[----:B------:R-:W-:Y:S02]  /*14b0*/  DFMA R18, R4, -1.5, R18 ;  /* 0xbff800000412782b */ /* 0x000fe40000000012 */
[----:B------:R-:W-:Y:S01]  /*14c0*/  DFMA R12, R12, R10, R8 ;  /* 0x0000000a0c0c722b */ /* 0x000fe20000000008 */
[----:B------:R-:W-:Y:S01]  /*14d0*/  LEA.HI.X.SX32 R9, R39, R35, 0x1, P1 ;  /* 0x0000002327097211 */ /* 0x000fe200008f0eff */
[----:B------:R-:W-:Y:S01]  /*14e0*/  DFMA R22, R4, -1.5, R22 ;  /* 0xbff800000416782b */ /* 0x000fe20000000016 */
[C---:B------:R-:W-:Y:S01]  /*14f0*/  LEA R8, P1, R16.reuse, UR18, 0x3 ;  /* 0x0000001210087c11 */ /* 0x040fe2000f8218ff */
[----:B------:R-:W-:Y:S01]  /*1500*/  DMUL R6, R6, R14 ;  /* 0x0000000e06067228 */ /* 0x000fe20000000000 */
[C---:B------:R-:W-:Y:S01]  /*1510*/  LEA R10, P2, R17.reuse, UR18, 0x3 ;  /* 0x00000012110a7c11 */ /* 0x040fe2000f8418ff */
[----:B------:R-:W-:Y:S01]  /*1520*/  DMUL R18, R2, R18 ;  /* 0x0000001202127228 */ /* 0x000fe20000000000 */
[----:B------:R-:W-:Y:S01]  /*1530*/  LEA.HI.X R9, R16, UR19, R9, 0x3, P1 ;  /* 0x0000001310097c11 */ /* 0x000fe200088f1c09 */
[C---:B---3--:R-:W-:Y:S01]  /*1540*/  DMUL R14, R32.reuse, UR10 ;  /* 0x0000000a200e7c28 */ /* 0x048fe20008000000 */
[----:B------:R-:W-:Y:S01]  /*1550*/  LEA.HI.X R11, R17, UR19, R20, 0x3, P2 ;  /* 0x00000013110b7c11 */ /* 0x000fe200090f1c14 */
[----:B--2---:R-:W-:Y:S01]  /*1560*/  DMUL R16, R32, UR8 ;  /* 0x0000000820107c28 */ /* 0x004fe20008000000 */
[C---:B------:R-:W-:Y:S01]  /*1570*/  IADD3 R3, P1, PT, R34.reuse, R37, RZ ;  /* 0x0000002522037210 */ /* 0x040fe20007f3e0ff */
[----:B------:R-:W-:Y:S01]  /*1580*/  DFMA R20, R4, -1.5, R12 ;  /* 0xbff800000414782b */ /* 0x000fe2000000000c */
[----:B------:R-:W-:Y:S01]  /*1590*/  IADD3 R24, P2, PT, R34, R43, RZ ;  /* 0x0000002b22187210 */ /* 0x000fe20007f5e0ff */
[----:B------:R0:W-:Y:S01]  /*15a0*/  STG.E.64 desc[UR12][R8.64], R6 ;  /* 0x0000000608007986 */ /* 0x0001e2000c101b0c */
[-C--:B------:R-:W-:Y:S01]  /*15b0*/  LEA.HI.X.SX32 R38, R37, R35.reuse, 0x1, P1 ;  /* 0x0000002325267211 */ /* 0x080fe200008f0eff */
[----:B------:R-:W-:Y:S01]  /*15c0*/  IMAD R39, R27, 0x4, R39 ;  /* 0x000000041b277824 */ /* 0x000fe200078e0227 */
[----:B------:R-:W-:Y:S01]  /*15d0*/  LEA R2, P1, R3, UR18, 0x3 ;  /* 0x0000001203027c11 */ /* 0x000fe2000f8218ff */
[----:B------:R-:W-:Y:S01]  /*15e0*/  DMUL R16, R16, R22 ;  /* 0x0000001610107228 */ /* 0x000fe20000000000 */
[----:B------:R-:W-:Y:S01]  /*15f0*/  LEA.HI.X.SX32 R13, R43, R35, 0x1, P2 ;  /* 0x000000232b0d7211 */ /* 0x000fe200010f0eff */
[----:B------:R-:W-:Y:S01]  /*1600*/  DMUL R14, R14, R20 ;  /* 0x000000140e0e7228 */ /* 0x000fe20000000000 */
[C---:B------:R-:W-:Y:S01]  /*1610*/  LEA R12, P2, R24.reuse, UR18, 0x3 ;  /* 0x00000012180c7c11 */ /* 0x040fe2000f8418ff */
[----:B------:R0:W-:Y:S01]  /*1620*/  STG.E.64 desc[UR12][R10.64], R18 ;  /* 0x000000120a007986 */ /* 0x0001e2000c101b0c */
[----:B------:R-:W-:Y:S01]  /*1630*/  LEA.HI.X R3, R3, UR19, R38, 0x3, P1 ;  /* 0x0000001303037c11 */ /* 0x000fe200088f1c26 */
[----:B------:R-:W-:Y:S01]  /*1640*/  IMAD R43, R27, 0x4, R43 ;  /* 0x000000041b2b7824 */ /* 0x000fe200078e022b */
[----:B------:R-:W-:-:S02]  /*1650*/  LEA.HI.X R13, R24, UR19, R13, 0x3, P2 ;  /* 0x00000013180d7c11 */ /* 0x000fc400090f1c0d */
[----:B------:R-:W-:Y:S01]  /*1660*/  ISETP.NE.AND P1, PT, R36, RZ, PT ;  /* 0x000000ff2400720c */ /* 0x000fe20003f25270 */
[----:B------:R0:W-:Y:S01]  /*1670*/  STG.E.64 desc[UR12][R2.64], R16 ;  /* 0x0000001002007986 */ /* 0x0001e2000c101b0c */
[----:B------:R-:W-:-:S03]  /*1680*/  LEA R37, R27, R37, 0x2 ;  /* 0x000000251b257211 */ /* 0x000fc600078e10ff */
[----:B------:R0:W-:Y:S08]  /*1690*/  STG.E.64 desc[UR12][R12.64], R14 ;  /* 0x0000000e0c007986 */ /* 0x0001f0000c101b0c */
[----:B------:R-:W-:Y:S05]  /*16a0*/  @P1 BRA `(.L_x_12) ;  /* 0xfffffff800b81947 */ /* 0x000fea000383ffff */
.L_x_11:
[----:B------:R-:W-:Y:S05]  /*16b0*/  @!P0 EXIT ;  /* 0x000000000000894d */ /* 0x000fea0003800000 */
[----:B------:R-:W1:Y:S01]  /*16c0*/  LDCU UR4, c[0x3][0x8] ;  /* 0x00c00100ff0477ac */ /* 0x000e620008000800 */
[----:B0-----:R-:W-:Y:S02]  /*16d0*/  IMAD.MOV.U32 R7, RZ, RZ, 0x7c ;  /* 0x0000007cff077424 */ /* 0x001fe400078e00ff */
[----:B------:R-:W-:Y:S01]  /*16e0*/  IMAD.MOV.U32 R3, RZ, RZ, 0x10 ;  /* 0x00000010ff037424 */ /* 0x000fe200078e00ff */
[----:B------:R-:W0:Y:S01]  /*16f0*/  LDCU.64 UR6, c[0x0][0x380] ;  /* 0x00007000ff0677ac */ /* 0x000e220008000a00 */
[----:B------:R-:W-:Y:S02]  /*1700*/  IMAD.MOV.U32 R9, RZ, RZ, 0x58 ;  /* 0x00000058ff097424 */ /* 0x000fe400078e00ff */
[----:B------:R-:W-:Y:S02]  /*1710*/  IMAD.MOV R6, RZ, RZ, -R0 ;  /* 0x000000ffff067224 */ /* 0x000fe400078e0a00 */
[C---:B------:R-:W-:Y:S02]  /*1720*/  IMAD R0, R26.reuse, 0x4, R7 ;  /* 0x000000041a007824 */ /* 0x040fe400078e0207 */
[----:B------:R-:W-:-:S02]  /*1730*/  IMAD R3, R26, 0x8, R3 ;  /* 0x000000081a037824 */ /* 0x000fc400078e0203 */
[C---:B------:R-:W-:Y:S02]  /*1740*/  IMAD R2, R26.reuse, 0x4, R9 ;  /* 0x000000041a027824 */ /* 0x040fe400078e0209 */
[----:B-1----:R-:W-:-:S07]  /*1750*/  IMAD R7, R26, UR4, RZ ;  /* 0x000000041a077c24 */ /* 0x002fce000f8e02ff */
.L_x_13:
[----:B-1----:R1:W2:Y:S01]  /*1760*/  LDC R17, c[0x3][R0] ;  /* 0x00c0000000117b82 */ /* 0x0022a20000000800 */
[----:B------:R-:W-:-:S07]  /*1770*/  VIADD R6, R6, 0x1 ;  /* 0x0000000106067836 */ /* 0x000fce0000000000 */
[----:B------:R3:W4:Y:S01]  /*1780*/  LDC R16, c[0x3][R2] ;  /* 0x00c0000002107b82 */ /* 0x0007220000000800 */
[----:B-1----:R-:W-:-:S07]  /*1790*/  VIADD R0, R0, 0x4 ;  /* 0x0000000400007836 */ /* 0x002fce0000000000 */
[----:B------:R1:W5:Y:S01]  /*17a0*/  LDC.64 R12, c[0x3][R3] ;  /* 0x00c00000030c7b82 */ /* 0x0003620000000a00 */
[----:B---3--:R-:W-:Y:S01]  /*17b0*/  VIADD R2, R2, 0x4 ;  /* 0x0000000402027836 */ /* 0x008fe20000000000 */
[----:B--2---:R-:W2:Y:S01]  /*17c0*/  I2F.F64 R10, R17 ;  /* 0x00000011000a7312 */ /* 0x004ea20000201c00 */
[----:B-1----:R-:W-:-:S07]  /*17d0*/  VIADD R3, R3, 0x8 ;  /* 0x0000000803037836 */ /* 0x002fce0000000000 */
[----:B----4-:R-:W1:Y:S01]  /*17e0*/  I2F.F64 R8, R16 ;  /* 0x0000001000087312 */ /* 0x010e620000201c00 */
[----:B--2---:R-:W-:Y:S02]  /*17f0*/  DMUL R10, R28, R10 ;  /* 0x0000000a1c0a7228 */ /* 0x004fe40000000000 */
[----:B-----5:R-:W-:-:S06]  /*1800*/  DMUL R12, R32, R12 ;  /* 0x0000000c200c7228 */ /* 0x020fcc0000000000 */
[----:B-1----:R-:W-:Y:S01]  /*1810*/  DFMA R8, R30, R8, R10 ;  /* 0x000000081e08722b */ /* 0x002fe2000000000a */
[----:B------:R-:W-:Y:S01]  /*1820*/  IMAD.MOV.U32 R10, RZ, RZ, 0x0 ;  /* 0x00000000ff0a7424 */ /* 0x000fe200078e00ff */
[----:B------:R-:W-:-:S06]  /*1830*/  MOV R11, 0x40080000 ;  /* 0x40080000000b7802 */ /* 0x000fcc0000000f00 */
[C---:B------:R-:W-:Y:S02]  /*1840*/  DMUL R14, R8.reuse, 4.5 ;  /* 0x40120000080e7828 */ /* 0x040fe40000000000 */
[----:B------:R-:W-:-:S08]  /*1850*/  DFMA R10, R8, R10, 1 ;  /* 0x3ff00000080a742b */ /* 0x000fd0000000000a */
[----:B------:R-:W-:Y:S01]  /*1860*/  DFMA R10, R8, R14, R10 ;  /* 0x0000000e080a722b */ /* 0x000fe2000000000a */
[----:B------:R-:W-:-:S04]  /*1870*/  IADD3 R9, P0, PT, R34, R7, RZ ;  /* 0x0000000722097210 */ /* 0x000fc80007f1e0ff */
[C---:B------:R-:W-:Y:S01]  /*1880*/  LEA.HI.X.SX32 R14, R7.reuse, R35, 0x1, P0 ;  /* 0x00000023070e7211 */ /* 0x040fe200000f0eff */
[----:B------:R-:W-:Y:S02]  /*1890*/  VIADD R7, R7, UR4 ;  /* 0x0000000407077c36 */ /* 0x000fe40008000000 */
[----:B------:R-:W-:Y:S01]  /*18a0*/  DFMA R10, R4, -1.5, R10 ;  /* 0xbff80000040a782b */ /* 0x000fe2000000000a */
[----:B0-----:R-:W-:-:S04]  /*18b0*/  LEA R8, P0, R9, UR6, 0x3 ;  /* 0x0000000609087c11 */ /* 0x001fc8000f8018ff */
[----:B------:R-:W-:Y:S02]  /*18c0*/  LEA.HI.X R9, R9, UR7, R14, 0x3, P0 ;  /* 0x0000000709097c11 */ /* 0x000fe400080f1c0e */
[----:B------:R-:W-:Y:S01]  /*18d0*/  ISETP.NE.AND P0, PT, R6, RZ, PT ;  /* 0x000000ff0600720c */ /* 0x000fe20003f05270 */
[----:B------:R-:W-:-:S07]  /*18e0*/  DMUL R10, R12, R10 ;  /* 0x0000000a0c0a7228 */ /* 0x000fce0000000000 */
[----:B------:R1:W-:Y:S05]  /*18f0*/  STG.E.64 desc[UR12][R8.64], R10 ;  /* 0x0000000a08007986 */ /* 0x0003ea000c101b0c */
[----:B------:R-:W-:Y:S05]  /*1900*/  @P0 BRA `(.L_x_13) ;  /* 0xfffffffc00940947 */ /* 0x000fea000383ffff */
[----:B------:R-:W-:Y:S05]  /*1910*/  EXIT ;  /* 0x000000000000794d */ /* 0x000fea0003800000 */
        .weak           $__internal_0_$__cuda_sm20_div_rn_f64_full
        .type           $__internal_0_$__cuda_sm20_div_rn_f64_full,@function
        .size           $__internal_0_$__cuda_sm20_div_rn_f64_full,(.L_x_295 - $__internal_0_$__cuda_sm20_div_rn_f64_full)
$__internal_0_$__cuda_sm20_div_rn_f64_full:
[C---:B------:R-:W-:Y:S01]  /*1920*/  FSETP.GEU.AND P0, PT, |R11|.reuse, 1.469367938527859385e-39, PT ;  /* 0x001000000b00780b */ /* 0x040fe20003f0e200 */
[----:B------:R-:W-:Y:S01]  /*1930*/  IMAD.MOV.U32 R6, RZ, RZ, 0x1 ;  /* 0x00000001ff067424 */ /* 0x000fe200078e00ff */
[----:B------:R-:W-:Y:S01]  /*1940*/  LOP3.LUT R12, R11, 0x800fffff, RZ, 0xc0, !PT ;  /* 0x800fffff0b0c7812 */ /* 0x000fe200078ec0ff */
[----:B------:R-:W-:Y:S01]  /*1950*/  BSSY.RECONVERGENT B1, `(.L_x_14) ;  /* 0x0000054000017945 */ /* 0x000fe20003800200 */
[C---:B------:R-:W-:Y:S02]  /*1960*/  FSETP.GEU.AND P2, PT, |R9|.reuse, 1.469367938527859385e-39, PT ;  /* 0x001000000900780b */ /* 0x040fe40003f4e200 */
[----:B------:R-:W-:Y:S01]  /*1970*/  LOP3.LUT R13, R12, 0x3ff00000, RZ, 0xfc, !PT ;  /* 0x3ff000000c0d7812 */ /* 0x000fe200078efcff */
[----:B------:R-:W-:Y:S01]  /*1980*/  IMAD.MOV.U32 R12, RZ, RZ, R10 ;  /* 0x000000ffff0c7224 */ /* 0x000fe200078e000a */
[----:B------:R-:W-:Y:S02]  /*1990*/  LOP3.LUT R2, R9, 0x7ff00000, RZ, 0xc0, !PT ;  /* 0x7ff0000009027812 */ /* 0x000fe400078ec0ff */
[----:B------:R-:W-:-:S03]  /*19a0*/  LOP3.LUT R5, R11, 0x7ff00000, RZ, 0xc0, !PT ;  /* 0x7ff000000b057812 */ /* 0x000fc600078ec0ff */
[----:B------:R-:W-:Y:S01]  /*19b0*/  @!P0 DMUL R12, R10, 8.98846567431157953865e+307 ;  /* 0x7fe000000a0c8828 */ /* 0x000fe20000000000 */
[C---:B------:R-:W-:Y:S01]  /*19c0*/  ISETP.GE.U32.AND P1, PT, R2.reuse, R5, PT ;  /* 0x000000050200720c */ /* 0x040fe20003f26070 */
[----:B------:R-:W-:Y:S02]  /*19d0*/  IMAD.MOV.U32 R4, RZ, RZ, R2 ;  /* 0x000000ffff047224 */ /* 0x000fe400078e0002 */
[----:B------:R-:W-:Y:S01]  /*19e0*/  @!P2 LOP3.LUT R3, R11, 0x7ff00000, RZ, 0xc0, !PT ;  /* 0x7ff000000b03a812 */ /* 0x000fe200078ec0ff */
[----:B------:R-:W-:Y:S01]  /*19f0*/  @!P2 IMAD.MOV.U32 R40, RZ, RZ, RZ ;  /* 0x000000ffff28a224 */ /* 0x000fe200078e00ff */
[----:B------:R-:W0:Y:S02]  /*1a00*/  MUFU.RCP64H R7, R13 ;  /* 0x0000000d00077308 */ /* 0x000e240000001800 */
[----:B------:R-:W-:Y:S02]  /*1a10*/  @!P2 ISETP.GE.U32.AND P3, PT, R2, R3, PT ;  /* 0x000000030200a20c */ /* 0x000fe40003f66070 */
[----:B------:R-:W-:-:S02]  /*1a20*/  MOV R3, 0x1ca00000 ;  /* 0x1ca0000000037802 */ /* 0x000fc40000000f00 */
[----:B------:R-:W-:Y:S02]  /*1a30*/  @!P0 LOP3.LUT R5, R13, 0x7ff00000, RZ, 0xc0, !PT ;  /* 0x7ff000000d058812 */ /* 0x000fe400078ec0ff */
[----:B------:R-:W-:-:S03]  /*1a40*/  @!P2 SEL R37, R3, 0x63400000, !P3 ;  /* 0x634000000325a807 */ /* 0x000fc60005800000 */
[----:B------:R-:W-:Y:S01]  /*1a50*/  VIADD R42, R5, 0xffffffff ;  /* 0xffffffff052a7836 */ /* 0x000fe20000000000 */
[----:B------:R-:W-:-:S04]  /*1a60*/  @!P2 LOP3.LUT R37, R37, 0x80000000, R9, 0xf8, !PT ;  /* 0x800000002525a812 */ /* 0x000fc800078ef809 */
[----:B------:R-:W-:Y:S01]  /*1a70*/  @!P2 LOP3.LUT R41, R37, 0x100000, RZ, 0xfc, !PT ;  /* 0x001000002529a812 */ /* 0x000fe200078efcff */
[----:B0-----:R-:W-:-:S08]  /*1a80*/  DFMA R38, R6, -R12, 1 ;  /* 0x3ff000000626742b */ /* 0x001fd0000000080c */
[----:B------:R-:W-:-:S08]  /*1a90*/  DFMA R38, R38, R38, R38 ;  /* 0x000000262626722b */ /* 0x000fd00000000026 */
[----:B------:R-:W-:Y:S01]  /*1aa0*/  DFMA R38, R6, R38, R6 ;  /* 0x000000260626722b */ /* 0x000fe20000000006 */
[----:B------:R-:W-:Y:S01]  /*1ab0*/  SEL R7, R3, 0x63400000, !P1 ;  /* 0x6340000003077807 */ /* 0x000fe20004800000 */
[----:B------:R-:W-:-:S03]  /*1ac0*/  IMAD.MOV.U32 R6, RZ, RZ, R8 ;  /* 0x000000ffff067224 */ /* 0x000fc600078e0008 */
[----:B------:R-:W-:-:S03]  /*1ad0*/  LOP3.LUT R7, R7, 0x800fffff, R9, 0xf8, !PT ;  /* 0x800fffff07077812 */ /* 0x000fc600078ef809 */
[----:B------:R-:W-:-:S03]  /*1ae0*/  DFMA R36, R38, -R12, 1 ;  /* 0x3ff000002624742b */ /* 0x000fc6000000080c */
[----:B------:R-:W-:-:S05]  /*1af0*/  @!P2 DFMA R6, R6, 2, -R40 ;  /* 0x400000000606a82b */ /* 0x000fca0000000828 */
[----:B------:R-:W-:-:S05]  /*1b00*/  DFMA R36, R38, R36, R38 ;  /* 0x000000242624722b */ /* 0x000fca0000000026 */
[----:B------:R-:W-:-:S03]  /*1b10*/  @!P2 LOP3.LUT R4, R7, 0x7ff00000, RZ, 0xc0, !PT ;  /* 0x7ff000000704a812 */ /* 0x000fc600078ec0ff */
[----:B------:R-:W-:Y:S02]  /*1b20*/  DMUL R38, R36, R6 ;  /* 0x0000000624267228 */ /* 0x000fe40000000000 */
[----:B------:R-:W-:-:S05]  /*1b30*/  VIADD R40, R4, 0xffffffff ;  /* 0xffffffff04287836 */ /* 0x000fca0000000000 */
[----:B------:R-:W-:Y:S01]  /*1b40*/  ISETP.GT.U32.AND P0, PT, R40, 0x7feffffe, PT ;  /* 0x7feffffe2800780c */ /* 0x000fe20003f04070 */
[----:B------:R-:W-:-:S03]  /*1b50*/  DFMA R40, R38, -R12, R6 ;  /* 0x8000000c2628722b */ /* 0x000fc60000000006 */
[----:B------:R-:W-:-:S05]  /*1b60*/  ISETP.GT.U32.OR P0, PT, R42, 0x7feffffe, P0 ;  /* 0x7feffffe2a00780c */ /* 0x000fca0000704470 */
[----:B------:R-:W-:-:S08]  /*1b70*/  DFMA R40, R36, R40, R38 ;  /* 0x000000282428722b */ /* 0x000fd00000000026 */
[----:B------:R-:W-:Y:S05]  /*1b80*/  @P0 BRA `(.L_x_15) ;  /* 0x00000000006c0947 */ /* 0x000fea0003800000 */
[----:B------:R-:W-:-:S04]  /*1b90*/  LOP3.LUT R5, R11, 0x7ff00000, RZ, 0xc0, !PT ;  /* 0x7ff000000b057812 */ /* 0x000fc800078ec0ff */
[CC--:B------:R-:W-:Y:S02]  /*1ba0*/  VIADDMNMX R4, R2.reuse, -R5.reuse, 0xb9600000, !PT ;  /* 0xb960000002047446 */ /* 0x0c0fe40007800905 */
[----:B------:R-:W-:Y:S02]  /*1bb0*/  ISETP.GE.U32.AND P0, PT, R2, R5, PT ;  /* 0x000000050200720c */ /* 0x000fe40003f06070 */
[----:B------:R-:W-:Y:S02]  /*1bc0*/  VIMNMX R4, PT, PT, R4, 0x46a00000, PT ;  /* 0x46a0000004047848 */ /* 0x000fe40003fe0100 */
[----:B------:R-:W-:-:S05]  /*1bd0*/  SEL R3, R3, 0x63400000, !P0 ;  /* 0x6340000003037807 */ /* 0x000fca0004000000 */
[----:B------:R-:W-:Y:S01]  /*1be0*/  IMAD.IADD R8, R4, 0x1, -R3 ;  /* 0x0000000104087824 */ /* 0x000fe200078e0a03 */
[----:B------:R-:W-:-:S03]  /*1bf0*/  MOV R4, RZ ;  /* 0x000000ff00047202 */ /* 0x000fc60000000f00 */
[----:B------:R-:W-:-:S06]  /*1c00*/  VIADD R5, R8, 0x7fe00000 ;  /* 0x7fe0000008057836 */ /* 0x000fcc0000000000 */
[----:B------:R-:W-:-:S10]  /*1c10*/  DMUL R2, R40, R4 ;  /* 0x0000000428027228 */ /* 0x000fd40000000000 */
[----:B------:R-:W-:-:S13]  /*1c20*/  FSETP.GTU.AND P0, PT, |R3|, 1.469367938527859385e-39, PT ;  /* 0x001000000300780b */ /* 0x000fda0003f0c200 */
[----:B------:R-:W-:Y:S05]  /*1c30*/  @P0 BRA `(.L_x_16) ;  /* 0x0000000000940947 */ /* 0x000fea0003800000 */
[----:B------:R-:W-:-:S06]  /*1c40*/  DFMA R6, R40, -R12, R6 ;  /* 0x8000000c2806722b */ /* 0x000fcc0000000006 */
[----:B------:R-:W-:-:S04]  /*1c50*/  IMAD.MOV.U32 R6, RZ, RZ, RZ ;  /* 0x000000ffff067224 */ /* 0x000fc800078e00ff */
[C---:B------:R-:W-:Y:S02]  /*1c60*/  FSETP.NEU.AND P0, PT, R7.reuse, RZ, PT ;  /* 0x000000ff0700720b */ /* 0x040fe40003f0d000 */
[----:B------:R-:W-:-:S04]  /*1c70*/  LOP3.LUT R11, R7, 0x80000000, R11, 0x48, !PT ;  /* 0x80000000070b7812 */ /* 0x000fc800078e480b */
[----:B------:R-:W-:-:S07]  /*1c80*/  LOP3.LUT R7, R11, R5, RZ, 0xfc, !PT ;  /* 0x000000050b077212 */ /* 0x000fce00078efcff */
[----:B------:R-:W-:Y:S05]  /*1c90*/  @!P0 BRA `(.L_x_16) ;  /* 0x00000000007c8947 */ /* 0x000fea0003800000 */
[----:B------:R-:W-:Y:S01]  /*1ca0*/  IMAD.MOV R5, RZ, RZ, -R8 ;  /* 0x000000ffff057224 */ /* 0x000fe200078e0a08 */
[----:B------:R-:W-:Y:S01]  /*1cb0*/  DMUL.RP R6, R40, R6 ;  /* 0x0000000628067228 */ /* 0x000fe20000008000 */
[----:B------:R-:W-:-:S06]  /*1cc0*/  IMAD.MOV.U32 R4, RZ, RZ, RZ ;  /* 0x000000ffff047224 */ /* 0x000fcc00078e00ff */
[----:B------:R-:W-:-:S03]  /*1cd0*/  DFMA R4, R2, -R4, R40 ;  /* 0x800000040204722b */ /* 0x000fc60000000028 */
[----:B------:R-:W-:-:S03]  /*1ce0*/  LOP3.LUT R11, R7, R11, RZ, 0x3c, !PT ;  /* 0x0000000b070b7212 */ /* 0x000fc600078e3cff */
[----:B------:R-:W-:-:S04]  /*1cf0*/  IADD3 R4, PT, PT, -R8, -0x43300000, RZ ;  /* 0xbcd0000008047810 */ /* 0x000fc80007ffe1ff */
[----:B------:R-:W-:-:S04]  /*1d00*/  FSETP.NEU.AND P0, PT, |R5|, R4, PT ;  /* 0x000000040500720b */ /* 0x000fc80003f0d200 */
[----:B------:R-:W-:Y:S02]  /*1d10*/  FSEL R2, R6, R2, !P0 ;  /* 0x0000000206027208 */ /* 0x000fe40004000000 */
[----:B------:R-:W-:Y:S01]  /*1d20*/  FSEL R3, R11, R3, !P0 ;  /* 0x000000030b037208 */ /* 0x000fe20004000000 */
[----:B------:R-:W-:Y:S06]  /*1d30*/  BRA `(.L_x_16) ;  /* 0x0000000000547947 */ /* 0x000fec0003800000 */
.L_x_15:
[----:B------:R-:W-:-:S14]  /*1d40*/  DSETP.NAN.AND P0, PT, R8, R8, PT ;  /* 0x000000080800722a */ /* 0x000fdc0003f08000 */
[----:B------:R-:W-:Y:S05]  /*1d50*/  @P0 BRA `(.L_x_17) ;  /* 0x0000000000440947 */ /* 0x000fea0003800000 */
[----:B------:R-:W-:-:S14]  /*1d60*/  DSETP.NAN.AND P0, PT, R10, R10, PT ;  /* 0x0000000a0a00722a */ /* 0x000fdc0003f08000 */
[----:B------:R-:W-:Y:S05]  /*1d70*/  @P0 BRA `(.L_x_18) ;  /* 0x0000000000300947 */ /* 0x000fea0003800000 */
[----:B------:R-:W-:Y:S01]  /*1d80*/  ISETP.NE.AND P0, PT, R4, R5, PT ;  /* 0x000000050400720c */ /* 0x000fe20003f05270 */
[----:B------:R-:W-:Y:S02]  /*1d90*/  IMAD.MOV.U32 R2, RZ, RZ, 0x0 ;  /* 0x00000000ff027424 */ /* 0x000fe400078e00ff */
[----:B------:R-:W-:-:S10]  /*1da0*/  IMAD.MOV.U32 R3, RZ, RZ, -0x80000 ;  /* 0xfff80000ff037424 */ /* 0x000fd400078e00ff */
[----:B------:R-:W-:Y:S05]  /*1db0*/  @!P0 BRA `(.L_x_16) ;  /* 0x0000000000348947 */ /* 0x000fea0003800000 */
[----:B------:R-:W-:Y:S02]  /*1dc0*/  ISETP.NE.AND P0, PT, R4, 0x7ff00000, PT ;  /* 0x7ff000000400780c */ /* 0x000fe40003f05270 */
[----:B------:R-:W-:Y:S02]  /*1dd0*/  LOP3.LUT R3, R9, 0x80000000, R11, 0x48, !PT ;  /* 0x8000000009037812 */ /* 0x000fe400078e480b */
[----:B------:R-:W-:-:S13]  /*1de0*/  ISETP.EQ.OR P0, PT, R5, RZ, !P0 ;  /* 0x000000ff0500720c */ /* 0x000fda0004702670 */
[----:B------:R-:W-:Y:S01]  /*1df0*/  @P0 LOP3.LUT R4, R3, 0x7ff00000, RZ, 0xfc, !PT ;  /* 0x7ff0000003040812 */ /* 0x000fe200078efcff */
[----:B------:R-:W-:Y:S02]  /*1e00*/  @!P0 IMAD.MOV.U32 R2, RZ, RZ, RZ ;  /* 0x000000ffff028224 */ /* 0x000fe400078e00ff */
[----:B------:R-:W-:Y:S01]  /*1e10*/  @P0 IMAD.MOV.U32 R2, RZ, RZ, RZ ;  /* 0x000000ffff020224 */ /* 0x000fe200078e00ff */
[----:B------:R-:W-:Y:S01]  /*1e20*/  @P0 MOV R3, R4 ;  /* 0x0000000400030202 */ /* 0x000fe20000000f00 */
[----:B------:R-:W-:Y:S06]  /*1e30*/  BRA `(.L_x_16) ;  /* 0x0000000000147947 */ /* 0x000fec0003800000 */
.L_x_18:
[----:B------:R-:W-:Y:S01]  /*1e40*/  LOP3.LUT R3, R11, 0x80000, RZ, 0xfc, !PT ;  /* 0x000800000b037812 */ /* 0x000fe200078efcff */
[----:B------:R-:W-:Y:S01]  /*1e50*/  IMAD.MOV.U32 R2, RZ, RZ, R10 ;  /* 0x000000ffff027224 */ /* 0x000fe200078e000a */
[----:B------:R-:W-:Y:S06]  /*1e60*/  BRA `(.L_x_16) ;  /* 0x0000000000087947 */ /* 0x000fec0003800000 */
.L_x_17:
[----:B------:R-:W-:Y:S01]  /*1e70*/  LOP3.LUT R3, R9, 0x80000, RZ, 0xfc, !PT ;  /* 0x0008000009037812 */ /* 0x000fe200078efcff */
[----:B------:R-:W-:-:S07]  /*1e80*/  IMAD.MOV.U32 R2, RZ, RZ, R8 ;  /* 0x000000ffff027224 */ /* 0x000fce00078e0008 */
.L_x_16:
[----:B------:R-:W-:Y:S05]  /*1e90*/  BSYNC.RECONVERGENT B1 ;  /* 0x0000000000017941 */ /* 0x000fea0003800200 */
.L_x_14:
[----:B------:R-:W-:Y:S02]  /*1ea0*/  IMAD.MOV.U32 R4, RZ, RZ, R2 ;  /* 0x000000ffff047224 */ /* 0x000fe400078e0002 */
[----:B------:R-:W-:Y:S02]  /*1eb0*/  IMAD.MOV.U32 R5, RZ, RZ, R3 ;  /* 0x000000ffff057224 */ /* 0x000fe400078e0003 */
[----:B------:R-:W-:Y:S02]  /*1ec0*/  IMAD.MOV.U32 R2, RZ, RZ, R0 ;  /* 0x000000ffff027224 */ /* 0x000fe400078e0000 */
[----:B------:R-:W-:-:S04]  /*1ed0*/  IMAD.MOV.U32 R3, RZ, RZ, 0x0 ;  /* 0x00000000ff037424 */ /* 0x000fc800078e00ff */
[----:B------:R-:W-:Y:S05]  /*1ee0*/  RET.REL.NODEC R2 `(_Z15processNRoutletPdPKdS1_S1_PKb) ;  /* 0xffffffe002447950 */ /* 0x000fea0003c3ffff */
.L_x_19:
        /* <DEDUP_REMOVED lines=9> */
.L_x_295:


//--------------------- .text._Z13processNoslipPdPKdS1_S1_S1_PKb --------------------------
	.section	.text._Z13processNoslipPdPKdS1_S1_S1_PKb,"ax",@progbits
	.align	128
        .global         _Z13processNoslipPdPKdS1_S1_S1_PKb
        .type           _Z13processNoslipPdPKdS1_S1_S1_PKb,@function
        .size           _Z13processNoslipPdPKdS1_S1_S1_PKb,(.L_x_305 - _Z13processNoslipPdPKdS1_S1_S1_PKb)
        .other          _Z13processNoslipPdPKdS1_S1_S1_PKb,@"STO_CUDA_ENTRY STV_DEFAULT"
_Z13processNoslipPdPKdS1_S1_S1_PKb:
.text._Z13processNoslipPdPKdS1_S1_S1_PKb:
[----:B------:R-:W0:Y:S01]  /*0000*/  LDC R1, c[0x0][0x37c] ;  /* 0x0000df00ff017b82 */ /* 0x000e220000000800 */
[----:B------:R-:W1:Y:S01]  /*0010*/  S2R R4, SR_TID.X ;  /* 0x0000000000047919 */ /* 0x000e620000002100 */
[----:B------:R-:W2:Y:S06]  /*0020*/  LDCU UR6, c[0x0][0x370] ;  /* 0x00006e00ff0677ac */ /* 0x000eac0008000800 */
[----:B------:R-:W-:Y:S01]  /*0030*/  S2UR UR4, SR_CTAID.X ;  /* 0x00000000000479c3 */ /* 0x000fe20000002500 */
[----:B0-----:R-:W-:Y:S01]  /*0040*/  VIADD R1, R1, 0xffffffd8 ;  /* 0xffffffd801017836 */ /* 0x001fe20000000000 */
[----:B------:R-:W1:Y:S01]  /*0050*/  S2R R5, SR_TID.Y ;  /* 0x0000000000057919 */ /* 0x000e620000002200 */
[----:B------:R-:W1:Y:S01]  /*0060*/  LDCU UR7, c[0x0][0x360] ;  /* 0x00006c00ff0777ac */ /* 0x000e620008000800 */
[----:B------:R-:W0:Y:S04]  /*0070*/  LDCU UR8, c[0x3][0x8] ;  /* 0x00c00100ff0877ac */ /* 0x000e280008000800 */
[----:B------:R-:W2:Y:S08]  /*0080*/  S2UR UR5, SR_CTAID.Y ;  /* 0x00000000000579c3 */ /* 0x000eb00000002600 */
[----:B------:R-:W3:Y:S01]  /*0090*/  LDC R3, c[0x0][0x364] ;  /* 0x0000d900ff037b82 */ /* 0x000ee20000000800 */
[----:B0-----:R-:W-:Y:S01]  /*00a0*/  IMAD.U32 R0, RZ, RZ, UR8 ;  /* 0x00000008ff007e24 */ /* 0x001fe2000f8e00ff */
[----:B--2---:R-:W-:Y:S01]  /*00b0*/  UIMAD UR4, UR5, UR6, UR4 ;  /* 0x00000006050472a4 */ /* 0x004fe2000f8e0204 */
[----:B-1----:R-:W-:-:S02]  /*00c0*/  IMAD R4, R5, UR7, R4 ;  /* 0x0000000705047c24 */ /* 0x002fc4000f8e0204 */
[----:B------:R-:W-:Y:S02]  /*00d0*/  IMAD.MOV.U32 R5, RZ, RZ, RZ ;  /* 0x000000ffff057224 */ /* 0x000fe400078e00ff */
[----:B---3--:R-:W-:-:S04]  /*00e0*/  IMAD R3, R3, UR7, RZ ;  /* 0x0000000703037c24 */ /* 0x008fc8000f8e02ff */
[----:B------:R-:W-:Y:S01]  /*00f0*/  IMAD.WIDE.U32 R4, R3, UR4, R4 ;  /* 0x0000000403047c25 */ /* 0x000fe2000f8e0004 */
[----:B------:R-:W-:Y:S02]  /*0100*/  SHF.R.S32.HI R3, RZ, 0x1f, R0 ;  /* 0x0000001fff037819 */ /* 0x000fe40000011400 */
[----:B------:R-:W-:-:S04]  /*0110*/  ISETP.GE.U32.AND P0, PT, R4, R0, PT ;  /* 0x000000000400720c */ /* 0x000fc80003f06070 */
[----:B------:R-:W-:-:S13]  /*0120*/  ISETP.GE.U32.AND.EX P0, PT, R5, R3, PT, P0 ;  /* 0x000000030500720c */ /* 0x000fda0003f06100 */
[----:B------:R-:W-:Y:S05]  /*0130*/  @P0 EXIT ;  /* 0x000000000000094d */ /* 0x000fea0003800000 */
[----:B------:R-:W0:Y:S01]  /*0140*/  LDCU.64 UR4, c[0x0][0x3a8] ;  /* 0x00007500ff0477ac */ /* 0x000e220008000a00 */
[----:B------:R-:W1:Y:S01]  /*0150*/  LDCU.64 UR12, c[0x0][0x358] ;  /* 0x00006b00ff0c77ac */ /* 0x000e620008000a00 */
[----:B------:R-:W-:Y:S01]  /*0160*/  IABS R6, R0 ;  /* 0x0000000000067213 */ /* 0x000fe20000000000 */
[----:B------:R-:W2:Y:S01]  /*0170*/  LDC R8, c[0x3][RZ] ;  /* 0x00c00000ff087b82 */ /* 0x000ea20000000800 */
[----:B0-----:R-:W-:-:S04]  /*0180*/  IADD3 R2, P0, PT, R4, UR4, RZ ;  /* 0x0000000404027c10 */ /* 0x001fc8000ff1e0ff */
[----:B------:R-:W-:-:S05]  /*0190*/  IADD3.X R3, PT, PT, R5, UR5, RZ, P0, !PT ;  /* 0x0000000505037c10 */ /* 0x000fca00087fe4ff */
[----:B-1----:R0:W3:Y:S01]  /*01a0*/  LDG.E.U8 R7, desc[UR12][R2.64] ;  /* 0x0000000c02077981 */ /* 0x0020e2000c1e1100 */
[----:B------:R-:W1:Y:S01]  /*01b0*/  I2F.RP R9, R6 ;  /* 0x0000000600097306 */ /* 0x000e620000209400 */
[----:B------:R-:W-:Y:S02]  /*01c0*/  ISETP.GE.AND P1, PT, R4, RZ, PT ;  /* 0x000000ff0400720c */ /* 0x000fe40003f26270 */
[----:B------:R-:W-:Y:S02]  /*01d0*/  ISETP.NE.AND P4, PT, R0, RZ, PT ;  /* 0x000000ff0000720c */ /* 0x000fe40003f85270 */
[----:B0-----:R-:W-:-:S03]  /*01e0*/  IABS R3, R4 ;  /* 0x0000000400037213 */ /* 0x001fc60000000000 */
[----:B-1----:R-:W0:Y:S02]  /*01f0*/  MUFU.RCP R9, R9 ;  /* 0x0000000900097308 */ /* 0x002e240000001000 */
[----:B0-----:R-:W-:Y:S02]  /*0200*/  IADD3 R10, PT, PT, R9, 0xffffffe, RZ ;  /* 0x0ffffffe090a7810 */ /* 0x001fe40007ffe0ff */
[----:B--2---:R-:W-:-:S04]  /*0210*/  IABS R9, R8 ;  /* 0x0000000800097213 */ /* 0x004fc80000000000 */
[----:B------:R0:W1:Y:S08]  /*0220*/  F2I.FTZ.U32.TRUNC.NTZ R11, R10 ;  /* 0x0000000a000b7305 */ /* 0x000070000021f000 */
[----:B------:R-:W2:Y:S01]  /*0230*/  I2F.RP R12, R9 ;  /* 0x00000009000c7306 */ /* 0x000ea20000209400 */
[----:B0-----:R-:W-:Y:S02]  /*0240*/  IMAD.MOV.U32 R10, RZ, RZ, RZ ;  /* 0x000000ffff0a7224 */ /* 0x001fe400078e00ff */
[----:B-1----:R-:W-:-:S04]  /*0250*/  IMAD.MOV R13, RZ, RZ, -R11 ;  /* 0x000000ffff0d7224 */ /* 0x002fc800078e0a0b */
[----:B------:R-:W-:-:S04]  /*0260*/  IMAD R13, R13, R6, RZ ;  /* 0x000000060d0d7224 */ /* 0x000fc800078e02ff */
[----:B------:R-:W-:Y:S01]  /*0270*/  IMAD.HI.U32 R2, R11, R13, R10 ;  /* 0x0000000d0b027227 */ /* 0x000fe200078e000a */
[----:B------:R-:W-:Y:S01]  /*0280*/  MOV R11, R3 ;  /* 0x00000003000b7202 */ /* 0x000fe20000000f00 */
[----:B--2---:R-:W0:Y:S04]  /*0290*/  MUFU.RCP R12, R12 ;  /* 0x0000000c000c7308 */ /* 0x004e280000001000 */
[----:B------:R-:W-:-:S04]  /*02a0*/  IMAD.HI.U32 R3, R2, R11, RZ ;  /* 0x0000000b02037227 */ /* 0x000fc800078e00ff */
[----:B------:R-:W-:-:S04]  /*02b0*/  IMAD.MOV R3, RZ, RZ, -R3 ;  /* 0x000000ffff037224 */ /* 0x000fc800078e0a03 */
[----:B------:R-:W-:-:S05]  /*02c0*/  IMAD R3, R6, R3, R11 ;  /* 0x0000000306037224 */ /* 0x000fca00078e020b */
[----:B------:R-:W-:Y:S02]  /*02d0*/  ISETP.GT.U32.AND P0, PT, R6, R3, PT ;  /* 0x000000030600720c */ /* 0x000fe40003f04070 */
[----:B0-----:R-:W-:-:S06]  /*02e0*/  IADD3 R11, PT, PT, R12, 0xffffffe, RZ ;  /* 0x0ffffffe0c0b7810 */ /* 0x001fcc0007ffe0ff */
[----:B------:R-:W0:Y:S05]  /*02f0*/  F2I.FTZ.U32.TRUNC.NTZ R11, R11 ;  /* 0x0000000b000b7305 */ /* 0x000e2a000021f000 */
[----:B------:R-:W-:-:S05]  /*0300*/  @!P0 IMAD.IADD R3, R3, 0x1, -R6 ;  /* 0x0000000103038824 */ /* 0x000fca00078e0a06 */
[----:B------:R-:W-:Y:S02]  /*0310*/  ISETP.GT.U32.AND P0, PT, R6, R3, PT ;  /* 0x000000030600720c */ /* 0x000fe40003f04070 */
[----:B0-----:R-:W-:-:S05]  /*0320*/  IADD3 R12, PT, PT, RZ, -R11, RZ ;  /* 0x8000000bff0c7210 */ /* 0x001fca0007ffe0ff */
[----:B------:R-:W-:-:S06]  /*0330*/  IMAD R13, R12, R9, RZ ;  /* 0x000000090c0d7224 */ /* 0x000fcc00078e02ff */
[----:B------:R-:W-:-:S04]  /*0340*/  @!P0 IMAD.IADD R3, R3, 0x1, -R6 ;  /* 0x0000000103038824 */ /* 0x000fc800078e0a06 */
[----:B------:R-:W-:Y:S01]  /*0350*/  IMAD.MOV.U32 R10, RZ, RZ, R3 ;  /* 0x000000ffff0a7224 */ /* 0x000fe200078e0003 */
[----:B------:R-:W-:-:S03]  /*0360*/  LOP3.LUT R3, RZ, R0, RZ, 0x33, !PT ;  /* 0x00000000ff037212 */ /* 0x000fc600078e33ff */
[----:B------:R-:W-:Y:S01]  /*0370*/  @!P1 IMAD.MOV R10, RZ, RZ, -R10 ;  /* 0x000000ffff0a9224 */ /* 0x000fe200078e0a0a */
[----:B------:R-:W-:-:S04]  /*0380*/  ISETP.NE.AND P1, PT, R8, RZ, PT ;  /* 0x000000ff0800720c */ /* 0x000fc80003f25270 */
[----:B------:R-:W-:Y:S01]  /*0390*/  SEL R15, R3, R10, !P4 ;  /* 0x0000000a030f7207 */ /* 0x000fe20006000000 */
[----:B------:R-:W-:-:S03]  /*03a0*/  IMAD.MOV.U32 R10, RZ, RZ, RZ ;  /* 0x000000ffff0a7224 */ /* 0x000fc600078e00ff */
[----:B------:R-:W-:Y:S01]  /*03b0*/  IABS R12, R15 ;  /* 0x0000000f000c7213 */ /* 0x000fe20000000000 */
[----:B------:R-:W-:-:S06]  /*03c0*/  IMAD.HI.U32 R10, R11, R13, R10 ;  /* 0x0000000d0b0a7227 */ /* 0x000fcc00078e000a */
[----:B------:R-:W-:-:S05]  /*03d0*/  IMAD.HI.U32 R10, R10, R12, RZ ;  /* 0x0000000c0a0a7227 */ /* 0x000fca00078e00ff */
[----:B------:R-:W-:-:S05]  /*03e0*/  IADD3 R11, PT, PT, -R10, RZ, RZ ;  /* 0x000000ff0a0b7210 */ /* 0x000fca0007ffe1ff */
[----:B------:R-:W-:-:S05]  /*03f0*/  IMAD R12, R9, R11, R12 ;  /* 0x0000000b090c7224 */ /* 0x000fca00078e020c */
[----:B------:R-:W-:-:S13]  /*0400*/  ISETP.GT.U32.AND P2, PT, R9, R12, PT ;  /* 0x0000000c0900720c */ /* 0x000fda0003f44070 */
[----:B------:R-:W-:Y:S02]  /*0410*/  @!P2 IMAD.IADD R12, R12, 0x1, -R9 ;  /* 0x000000010c0ca824 */ /* 0x000fe400078e0a09 */
[----:B------:R-:W-:-:S03]  /*0420*/  @!P2 VIADD R10, R10, 0x1 ;  /* 0x000000010a0aa836 */ /* 0x000fc60000000000 */
[----:B------:R-:W-:Y:S02]  /*0430*/  ISETP.GE.U32.AND P0, PT, R12, R9, PT ;  /* 0x000000090c00720c */ /* 0x000fe40003f06070 */
[----:B---3--:R-:W-:Y:S02]  /*0440*/  ISETP.NE.AND P5, PT, R7, RZ, PT ;  /* 0x000000ff0700720c */ /* 0x008fe40003fa5270 */
[----:B------:R-:W-:-:S04]  /*0450*/  LOP3.LUT R7, R15, R8, RZ, 0x3c, !PT ;  /* 0x000000080f077212 */ /* 0x000fc800078e3cff */
[----:B------:R-:W-:-:S07]  /*0460*/  ISETP.GE.AND P3, PT, R7, RZ, PT ;  /* 0x000000ff0700720c */ /* 0x000fce0003f66270 */
[----:B------:R-:W-:Y:S06]  /*0470*/  @!P5 EXIT ;  /* 0x000000000000d94d */ /* 0x000fec0003800000 */
[----:B------:R-:W0:Y:S01]  /*0480*/  LDCU UR5, c[0x3][0xc] ;  /* 0x00c00180ff0577ac */ /* 0x000e220008000800 */
[----:B------:R-:W-:-:S05]  /*0490*/  @P0 IADD3 R10, PT, PT, R10, 0x1, RZ ;  /* 0x000000010a0a0810 */ /* 0x000fca0007ffe0ff */
[----:B------:R-:W-:-:S04]  /*04a0*/  IMAD.MOV.U32 R7, RZ, RZ, R10 ;  /* 0x000000ffff077224 */ /* 0x000fc800078e000a */
[----:B------:R-:W-:Y:S01]  /*04b0*/  @!P3 IMAD.MOV R7, RZ, RZ, -R7 ;  /* 0x000000ffff07b224 */ /* 0x000fe200078e0a07 */
[----:B------:R-:W-:-:S04]  /*04c0*/  @!P1 LOP3.LUT R7, RZ, R8, RZ, 0x33, !PT ;  /* 0x00000008ff079212 */ /* 0x000fc800078e33ff */
[----:B------:R-:W-:Y:S01]  /*04d0*/  IADD3 R9, PT, PT, -R7, RZ, RZ ;  /* 0x000000ff07097210 */ /* 0x000fe20007ffe1ff */
[----:B0-----:R-:W-:-:S04]  /*04e0*/  UISETP.GE.AND UP0, UPT, UR5, 0x1, UPT ;  /* 0x000000010500788c */ /* 0x001fc8000bf06270 */
[----:B------:R-:W-:-:S05]  /*04f0*/  IMAD R8, R8, R9, R15 ;  /* 0x0000000908087224 */ /* 0x000fca00078e020f */
[----:B------:R-:W-:Y:S05]  /*0500*/  BRA.U !UP0, `(.L_x_20) ;  /* 0x0000000908287547 */ /* 0x000fea000b800000 */
[----:B------:R-:W-:Y:S01]  /*0510*/  UISETP.GE.U32.AND UP1, UPT, UR5, 0x4, UPT ;  /* 0x000000040500788c */ /* 0x000fe2000bf26070 */
[----:B------:R-:W-:Y:S01]  /*0520*/  IMAD.MOV.U32 R10, RZ, RZ, RZ ;  /* 0x000000ffff0a7224 */ /* 0x000fe200078e00ff */
[----:B------:R-:W-:-:S04]  /*0530*/  ULOP3.LUT UR4, UR5, 0x3, URZ, 0xc0, !UPT ;  /* 0x0000000305047892 */ /* 0x000fc8000f8ec0ff */
[----:B------:R-:W-:-:S03]  /*0540*/  UISETP.NE.AND UP0, UPT, UR4, URZ, UPT ;  /* 0x000000ff0400728c */ /* 0x000fc6000bf05270 */
[----:B------:R-:W-:Y:S08]  /*0550*/  BRA.U !UP1, `(.L_x_21) ;  /* 0x00000005098c7547 */ /* 0x000ff0000b800000 */
[----:B------:R-:W0:Y:S01]  /*0560*/  LDC R0, c[0x3][0x8] ;  /* 0x00c00200ff007b82 */ /* 0x000e220000000800 */
[----:B------:R-:W-:Y:S01]  /*0570*/  ULOP3.LUT UR5, UR5, 0x7ffffffc, URZ, 0xc0, !UPT ;  /* 0x7ffffffc05057892 */ /* 0x000fe2000f8ec0ff */
[----:B------:R-:W-:Y:S01]  /*0580*/  VIADD R9, R1, 0x8 ;  /* 0x0000000801097836 */ /* 0x000fe20000000000 */
[----:B------:R-:W1:Y:S04]  /*0590*/  LDCU UR16, c[0x3][URZ] ;  /* 0x00c00000ff1077ac */ /* 0x000e680008000800 */
[----:B------:R-:W-:Y:S01]  /*05a0*/  MOV R10, UR5 ;  /* 0x00000005000a7c02 */ /* 0x000fe20008000f00 */
[----:B------:R-:W-:Y:S01]  /*05b0*/  UIADD3 UR6, UPT, UPT, -UR5, URZ, URZ ;  /* 0x000000ff05067290 */ /* 0x000fe2000fffe1ff */
[----:B------:R-:W-:Y:S01]  /*05c0*/  UMOV UR15, 0x60 ;  /* 0x00000060000f7882 */ /* 0x000fe20000000000 */
[----:B------:R-:W-:-:S10]  /*05d0*/  UMOV UR14, 0x84 ;  /* 0x00000084000e7882 */ /* 0x000fd40000000000 */
.L_x_22:
[-C--:B0-----:R-:W-:Y:S01]  /*05e0*/  IABS R11, R0.reuse ;  /* 0x00000000000b7213 */ /* 0x081fe20000000000 */
[----:B------:R-:W0:Y:S03]  /*05f0*/  LDCU UR5, c[0x3][UR15+-0x8] ;  /* 0x00ffff000f0577ac */ /* 0x000e260008000800 */
[----:B------:R-:W2:Y:S01]  /*0600*/  I2F.RP R13, R11 ;  /* 0x0000000b000d7306 */ /* 0x000ea20000209400 */
[----:B------:R-:W3:Y:S01]  /*0610*/  LDCU UR7, c[0x3][UR14+-0x8] ;  /* 0x00ffff000e0777ac */ /* 0x000ee20008000800 */
[----:B------:R-:W4:Y:S01]  /*0620*/  LDCU UR9, c[0x3][UR14+-0x4] ;  /* 0x00ffff800e0977ac */ /* 0x000f220008000800 */
[----:B------:R-:W5:Y:S01]  /*0630*/  LDCU UR8, c[0x3][UR15+-0x4] ;  /* 0x00ffff800f0877ac */ /* 0x000f620008000800 */
[----:B------:R-:W5:Y:S04]  /*0640*/  LDCU UR10, c[0x3][UR15] ;  /* 0x00c000000f0a77ac */ /* 0x000f680008000800 */
[----:B--2---:R-:W2:Y:S01]  /*0650*/  MUFU.RCP R13, R13 ;  /* 0x0000000d000d7308 */ /* 0x004ea20000001000 */
[----:B0-----:R-:W-:Y:S01]  /*0660*/  VIADD R3, R8, -UR5 ;  /* 0x8000000508037c36 */ /* 0x001fe20008000000 */
[----:B------:R-:W0:Y:S01]  /*0670*/  LDCU UR5, c[0x3][UR14] ;  /* 0x00c000000e0577ac */ /* 0x000e220008000800 */
[C---:B---3--:R-:W-:Y:S01]  /*0680*/  VIADD R12, R7.reuse, -UR7 ;  /* 0x80000007070c7c36 */ /* 0x048fe20008000000 */
[----:B------:R-:W3:Y:S03]  /*0690*/  LDCU UR7, c[0x3][UR15+0x4] ;  /* 0x00c000800f0777ac */ /* 0x000ee60008000800 */
[----:B-1----:R-:W-:Y:S01]  /*06a0*/  IMAD R3, R12, UR16, R3 ;  /* 0x000000100c037c24 */ /* 0x002fe2000f8e0203 */
[----:B----4-:R-:W-:Y:S01]  /*06b0*/  IADD3 R16, PT, PT, R7, -UR9, RZ ;  /* 0x8000000907107c10 */ /* 0x010fe2000fffe0ff */
[----:B------:R-:W1:Y:S03]  /*06c0*/  LDCU UR11, c[0x3][UR14+0x4] ;  /* 0x00c000800e0b77ac */ /* 0x000e660008000800 */
[----:B------:R-:W-:Y:S01]  /*06d0*/  IADD3 R12, PT, PT, R3, R0, RZ ;  /* 0x00000000030c7210 */ /* 0x000fe20007ffe0ff */
[----:B------:R-:W-:Y:S01]  /*06e0*/  UIADD3 UR6, UPT, UPT, UR6, 0x4, URZ ;  /* 0x0000000406067890 */ /* 0x000fe2000fffe0ff */
[----:B-----5:R-:W-:-:S02]  /*06f0*/  VIADD R15, R8, -UR10 ;  /* 0x8000000a080f7c36 */ /* 0x020fc40008000000 */
[----:B------:R-:W-:Y:S01]  /*0700*/  IABS R14, R12 ;  /* 0x0000000c000e7213 */ /* 0x000fe20000000000 */
[----:B--2---:R-:W-:Y:S01]  /*0710*/  VIADD R3, R13, 0xffffffe ;  /* 0x0ffffffe0d037836 */ /* 0x004fe20000000000 */
[----:B------:R-:W-:Y:S01]  /*0720*/  UISETP.NE.AND UP1, UPT, UR6, URZ, UPT ;  /* 0x000000ff0600728c */ /* 0x000fe2000bf25270 */
[----:B------:R-:W-:Y:S01]  /*0730*/  VIADD R13, R8, -UR8 ;  /* 0x80000008080d7c36 */ /* 0x000fe20008000000 */
[----:B------:R-:W-:Y:S01]  /*0740*/  UIADD3 UR15, UPT, UPT, UR15, 0x10, URZ ;  /* 0x000000100f0f7890 */ /* 0x000fe2000fffe0ff */
[----:B------:R-:W-:Y:S01]  /*0750*/  IMAD.HI.U32 R2, R2, R14, RZ ;  /* 0x0000000e02027227 */ /* 0x000fe200078e00ff */
[----:B------:R-:W-:Y:S01]  /*0760*/  UIADD3 UR14, UPT, UPT, UR14, 0x10, URZ ;  /* 0x000000100e0e7890 */ /* 0x000fe2000fffe0ff */
[----:B------:R-:W2:Y:S01]  /*0770*/  F2I.FTZ.U32.TRUNC.NTZ R3, R3 ;  /* 0x0000000300037305 */ /* 0x000ea2000021f000 */
[----:B---3--:R-:W-:Y:S01]  /*0780*/  IADD3 R17, PT, PT, R8, -UR7, RZ ;  /* 0x8000000708117c10 */ /* 0x008fe2000fffe0ff */
[----:B------:R-:W-:Y:S02]  /*0790*/  IMAD R13, R16, UR16, R13 ;  /* 0x00000010100d7c24 */ /* 0x000fe4000f8e020d */
[----:B0-----:R-:W-:-:S02]  /*07a0*/  VIADD R18, R7, -UR5 ;  /* 0x8000000507127c36 */ /* 0x001fc40008000000 */
[----:B-1----:R-:W-:Y:S02]  /*07b0*/  VIADD R20, R7, -UR11 ;  /* 0x8000000b07147c36 */ /* 0x002fe40008000000 */
[----:B------:R-:W-:Y:S02]  /*07c0*/  IMAD.MOV R2, RZ, RZ, -R2 ;  /* 0x000000ffff027224 */ /* 0x000fe400078e0a02 */
[----:B------:R-:W-:Y:S02]  /*07d0*/  IMAD R15, R18, UR16, R15 ;  /* 0x00000010120f7c24 */ /* 0x000fe4000f8e020f */
[----:B------:R-:W-:Y:S02]  /*07e0*/  IMAD R17, R20, UR16, R17 ;  /* 0x0000001014117c24 */ /* 0x000fe4000f8e0211 */
[----:B------:R-:W-:Y:S01]  /*07f0*/  IMAD R14, R11, R2, R14 ;  /* 0x000000020b0e7224 */ /* 0x000fe200078e020e */
[----:B--2---:R-:W-:Y:S01]  /*0800*/  IADD3 R16, PT, PT, RZ, -R3, RZ ;  /* 0x80000003ff107210 */ /* 0x004fe20007ffe0ff */
[----:B------:R-:W-:Y:S01]  /*0810*/  IMAD.MOV.U32 R2, RZ, RZ, RZ ;  /* 0x000000ffff027224 */ /* 0x000fe200078e00ff */
[----:B------:R-:W-:Y:S01]  /*0820*/  IADD3 R15, PT, PT, R15, R0, RZ ;  /* 0x000000000f0f7210 */ /* 0x000fe20007ffe0ff */
[----:B------:R-:W-:Y:S01]  /*0830*/  IMAD.IADD R13, R13, 0x1, R0 ;  /* 0x000000010d0d7824 */ /* 0x000fe200078e0200 */
[----:B------:R-:W-:Y:S01]  /*0840*/  ISETP.GT.U32.AND P0, PT, R6, R14, PT ;  /* 0x0000000e0600720c */ /* 0x000fe20003f04070 */
[----:B------:R-:W-:Y:S01]  /*0850*/  IMAD.MOV.U32 R18, RZ, RZ, R16 ;  /* 0x000000ffff127224 */ /* 0x000fe200078e0010 */
[----:B------:R-:W-:Y:S01]  /*0860*/  IABS R21, R15 ;  /* 0x0000000f00157213 */ /* 0x000fe20000000000 */
[----:B------:R-:W-:Y:S01]  /*0870*/  IMAD.IADD R16, R17, 0x1, R0 ;  /* 0x0000000111107824 */ /* 0x000fe200078e0200 */
[----:B------:R-:W-:Y:S01]  /*0880*/  IABS R19, R13 ;  /* 0x0000000d00137213 */ /* 0x000fe20000000000 */
[----:B------:R-:W-:-:S03]  /*0890*/  IMAD R17, R18, R11, RZ ;  /* 0x0000000b12117224 */ /* 0x000fc600078e02ff */
[----:B------:R-:W-:Y:S01]  /*08a0*/  IABS R23, R16 ;  /* 0x0000001000177213 */ /* 0x000fe20000000000 */
[----:B------:R-:W-:-:S04]  /*08b0*/  IMAD.HI.U32 R2, R3, R17, R2 ;  /* 0x0000001103027227 */ /* 0x000fc800078e0002 */
[----:B------:R-:W-:Y:S02]  /*08c0*/  @!P0 IADD3 R14, PT, PT, R14, -R11, RZ ;  /* 0x8000000b0e0e8210 */ /* 0x000fe40007ffe0ff */
[----:B------:R-:W-:Y:S02]  /*08d0*/  IMAD.HI.U32 R18, R2, R23, RZ ;  /* 0x0000001702127227 */ /* 0x000fe400078e00ff */
[----:B------:R-:W-:Y:S02]  /*08e0*/  ISETP.GT.U32.AND P3, PT, R6, R14, PT ;  /* 0x0000000e0600720c */ /* 0x000fe40003f64070 */
[----:B------:R-:W-:Y:S01]  /*08f0*/  IMAD.HI.U32 R3, R2, R19, RZ ;  /* 0x0000001302037227 */ /* 0x000fe200078e00ff */
[----:B------:R-:W-:-:S03]  /*0900*/  IADD3 R24, PT, PT, -R18, RZ, RZ ;  /* 0x000000ff12187210 */ /* 0x000fc60007ffe1ff */
[----:B------:R-:W-:-:S04]  /*0910*/  IMAD.HI.U32 R17, R2, R21, RZ ;  /* 0x0000001502117227 */ /* 0x000fc800078e00ff */
[----:B------:R-:W-:Y:S01]  /*0920*/  IMAD.MOV R20, RZ, RZ, -R3 ;  /* 0x000000ffff147224 */ /* 0x000fe200078e0a03 */
[----:B------:R-:W-:Y:S01]  /*0930*/  LOP3.LUT R3, RZ, R0, RZ, 0x33, !PT ;  /* 0x00000000ff037212 */ /* 0x000fe200078e33ff */
[----:B------:R-:W-:Y:S02]  /*0940*/  IMAD.MOV R22, RZ, RZ, -R17 ;  /* 0x000000ffff167224 */ /* 0x000fe400078e0a11 */
[C---:B------:R-:W-:Y:S02]  /*0950*/  IMAD R17, R11.reuse, R20, R19 ;  /* 0x000000140b117224 */ /* 0x040fe400078e0213 */
[----:B------:R-:W-:Y:S02]  /*0960*/  IMAD.MOV.U32 R6, RZ, RZ, R11 ;  /* 0x000000ffff067224 */ /* 0x000fe400078e000b */
[C---:B------:R-:W-:Y:S02]  /*0970*/  IMAD R19, R11.reuse, R24, R23 ;  /* 0x000000180b137224 */ /* 0x040fe400078e0217 */
[----:B------:R-:W-:Y:S01]  /*0980*/  IMAD R18, R11, R22, R21 ;  /* 0x000000160b127224 */ /* 0x000fe200078e0215 */
[----:B------:R-:W-:Y:S01]  /*0990*/  ISETP.GT.U32.AND P0, PT, R6, R17, PT ;  /* 0x000000110600720c */ /* 0x000fe20003f04070 */
[----:B------:R-:W-:Y:S01]  /*09a0*/  @!P3 IMAD.IADD R14, R14, 0x1, -R11 ;  /* 0x000000010e0eb824 */ /* 0x000fe200078e0a0b */
[----:B------:R-:W-:-:S02]  /*09b0*/  ISETP.GT.U32.AND P2, PT, R6, R19, PT ;  /* 0x000000130600720c */ /* 0x000fc40003f44070 */
[----:B------:R-:W-:Y:S02]  /*09c0*/  ISETP.GT.U32.AND P1, PT, R6, R18, PT ;  /* 0x000000120600720c */ /* 0x000fe40003f24070 */
[----:B------:R-:W-:-:S07]  /*09d0*/  ISETP.GE.AND P3, PT, R16, RZ, PT ;  /* 0x000000ff1000720c */ /* 0x000fce0003f66270 */
[--C-:B------:R-:W-:Y:S01]  /*09e0*/  @!P0 IMAD.IADD R17, R17, 0x1, -R11.reuse ;  /* 0x0000000111118824 */ /* 0x100fe200078e0a0b */
[----:B------:R-:W-:Y:S01]  /*09f0*/  ISETP.GE.AND P0, PT, R12, RZ, PT ;  /* 0x000000ff0c00720c */ /* 0x000fe20003f06270 */
[----:B------:R-:W-:Y:S01]  /*0a00*/  @!P2 IMAD.IADD R19, R19, 0x1, -R11 ;  /* 0x000000011313a824 */ /* 0x000fe200078e0a0b */
[----:B------:R-:W-:Y:S02]  /*0a10*/  ISETP.GE.AND P2, PT, R15, RZ, PT ;  /* 0x000000ff0f00720c */ /* 0x000fe40003f46270 */
[----:B------:R-:W-:Y:S02]  /*0a20*/  @!P1 IADD3 R18, PT, PT, R18, -R11, RZ ;  /* 0x8000000b12129210 */ /* 0x000fe40007ffe0ff */
[C---:B------:R-:W-:Y:S02]  /*0a30*/  ISETP.GT.U32.AND P4, PT, R6.reuse, R17, PT ;  /* 0x000000110600720c */ /* 0x040fe40003f84070 */
[C---:B------:R-:W-:Y:S02]  /*0a40*/  ISETP.GT.U32.AND P5, PT, R6.reuse, R18, PT ;  /* 0x000000120600720c */ /* 0x040fe40003fa4070 */
[----:B------:R-:W-:-:S02]  /*0a50*/  ISETP.GT.U32.AND P6, PT, R6, R19, PT ;  /* 0x000000130600720c */ /* 0x000fc40003fc4070 */
[----:B------:R-:W-:Y:S02]  /*0a60*/  ISETP.GE.AND P1, PT, R13, RZ, PT ;  /* 0x000000ff0d00720c */ /* 0x000fe40003f26270 */
[----:B------:R-:W-:-:S05]  /*0a70*/  @!P0 IADD3 R14, PT, PT, -R14, RZ, RZ ;  /* 0x000000ff0e0e8210 */ /* 0x000fca0007ffe1ff */
[----:B------:R-:W-:Y:S02]  /*0a80*/  @!P4 IADD3 R17, PT, PT, R17, -R11, RZ ;  /* 0x8000000b1111c210 */ /* 0x000fe40007ffe0ff */
[--C-:B------:R-:W-:Y:S01]  /*0a90*/  @!P5 IMAD.IADD R18, R18, 0x1, -R11.reuse ;  /* 0x000000011212d824 */ /* 0x100fe200078e0a0b */
[----:B------:R-:W-:Y:S01]  /*0aa0*/  ISETP.NE.AND P4, PT, R0, RZ, PT ;  /* 0x000000ff0000720c */ /* 0x000fe20003f85270 */
[----:B------:R-:W-:Y:S02]  /*0ab0*/  @!P6 IMAD.IADD R19, R19, 0x1, -R11 ;  /* 0x000000011313e824 */ /* 0x000fe400078e0a0b */
[----:B------:R-:W-:Y:S01]  /*0ac0*/  @!P1 IMAD.MOV R17, RZ, RZ, -R17 ;  /* 0x000000ffff119224 */ /* 0x000fe200078e0a11 */
[----:B------:R-:W-:Y:S01]  /*0ad0*/  SEL R14, R3, R14, !P4 ;  /* 0x0000000e030e7207 */ /* 0x000fe20006000000 */
[----:B------:R-:W-:Y:S01]  /*0ae0*/  @!P2 IMAD.MOV R18, RZ, RZ, -R18 ;  /* 0x000000ffff12a224 */ /* 0x000fe200078e0a12 */
[----:B------:R-:W-:Y:S02]  /*0af0*/  @!P3 IADD3 R19, PT, PT, -R19, RZ, RZ ;  /* 0x000000ff1313b210 */ /* 0x000fe40007ffe1ff */
[C---:B------:R-:W-:Y:S01]  /*0b00*/  SEL R12, R3.reuse, R17, !P4 ;  /* 0x00000011030c7207 */ /* 0x040fe20006000000 */
[----:B------:R-:W-:Y:S01]  /*0b10*/  STL [R9+-0x8], R14 ;  /* 0xfffff80e09007387 */ /* 0x000fe20000100800 */
[----:B------:R-:W-:-:S02]  /*0b20*/  SEL R18, R3, R18, !P4 ;  /* 0x0000001203127207 */ /* 0x000fc40006000000 */
[----:B------:R-:W-:Y:S01]  /*0b30*/  SEL R16, R3, R19, !P4 ;  /* 0x0000001303107207 */ /* 0x000fe20006000000 */
[----:B------:R-:W-:Y:S04]  /*0b40*/  STL [R9+-0x4], R12 ;  /* 0xfffffc0c09007387 */ /* 0x000fe80000100800 */
[----:B------:R-:W-:Y:S04]  /*0b50*/  STL [R9], R18 ;  /* 0x0000001209007387 */ /* 0x000fe80000100800 */
[----:B------:R0:W-:Y:S02]  /*0b60*/  STL [R9+0x4], R16 ;  /* 0x0000041009007387 */ /* 0x0001e40000100800 */
[----:B0-----:R-:W-:Y:S01]  /*0b70*/  VIADD R9, R9, 0x10 ;  /* 0x0000001009097836 */ /* 0x001fe20000000000 */
[----:B------:R-:W-:Y:S06]  /*0b80*/  BRA.U UP1, `(.L_x_22) ;  /* 0xfffffff901947547 */ /* 0x000fec000b83ffff */
.L_x_21:
[----:B------:R-:W-:Y:S05]  /*0b90*/  BRA.U !UP0, `(.L_x_20) ;  /* 0x0000000108847547 */ /* 0x000fea000b800000 */
[----:B------:R-:W0:Y:S01]  /*0ba0*/  LDC R0, c[0x3][0x8] ;  /* 0x00c00200ff007b82 */ /* 0x000e220000000800 */
[----:B------:R-:W-:Y:S02]  /*0bb0*/  HFMA2 R11, -RZ, RZ, 0, 5.245208740234375e-06 ;  /* 0x00000058ff0b7431 */ /* 0x000fe400000001ff */
[----:B------:R-:W-:Y:S01]  /*0bc0*/  IMAD.MOV.U32 R9, RZ, RZ, 0x7c ;  /* 0x0000007cff097424 */ /* 0x000fe200078e00ff */
[----:B------:R-:W1:Y:S01]  /*0bd0*/  LDCU UR5, c[0x3][URZ] ;  /* 0x00c00000ff0577ac */ /* 0x000e620008000800 */
[C---:B------:R-:W-:Y:S02]  /*0be0*/  IMAD R14, R10.reuse, 0x4, R1 ;  /* 0x000000040a0e7824 */ /* 0x040fe400078e0201 */
[C---:B------:R-:W-:Y:S01]  /*0bf0*/  IMAD R9, R10.reuse, 0x4, R9 ;  /* 0x000000040a097824 */ /* 0x040fe200078e0209 */
[----:B------:R-:W-:Y:S01]  /*0c00*/  UIADD3 UR4, UPT, UPT, -UR4, URZ, URZ ;  /* 0x000000ff04047290 */ /* 0x000fe2000fffe1ff */
[----:B------:R-:W-:-:S11]  /*0c10*/  IMAD R12, R10, 0x4, R11 ;  /* 0x000000040a0c7824 */ /* 0x000fd600078e020b */
.L_x_23:
[----:B------:R2:W3:Y:S01]  /*0c20*/  LDC R11, c[0x3][R12] ;  /* 0x00c000000c0b7b82 */ /* 0x0004e20000000800 */
[----:B0-----:R-:W-:Y:S01]  /*0c30*/  IABS R16, R0 ;  /* 0x0000000000107213 */ /* 0x001fe20000000000 */
[----:B------:R-:W-:-:S04]  /*0c40*/  UIADD3 UR4, UPT, UPT, UR4, 0x1, URZ ;  /* 0x0000000104047890 */ /* 0x000fc8000fffe0ff */
[----:B------:R-:W-:Y:S02]  /*0c50*/  UISETP.NE.AND UP0, UPT, UR4, URZ, UPT ;  /* 0x000000ff0400728c */ /* 0x000fe4000bf05270 */
[----:B------:R0:W4:Y:S01]  /*0c60*/  LDC R10, c[0x3][R9] ;  /* 0x00c00000090a7b82 */ /* 0x0001220000000800 */
[----:B--2---:R-:W-:Y:S01]  /*0c70*/  VIADD R12, R12, 0x4 ;  /* 0x000000040c0c7836 */ /* 0x004fe20000000000 */
[----:B0-----:R-:W-:Y:S01]  /*0c80*/  IADD3 R9, PT, PT, R9, 0x4, RZ ;  /* 0x0000000409097810 */ /* 0x001fe20007ffe0ff */
[----:B---3--:R-:W-:Y:S02]  /*0c90*/  IMAD.IADD R11, R8, 0x1, -R11 ;  /* 0x00000001080b7824 */ /* 0x008fe400078e0a0b */
[----:B----4-:R-:W-:-:S04]  /*0ca0*/  IMAD.IADD R10, R7, 0x1, -R10 ;  /* 0x00000001070a7824 */ /* 0x010fc800078e0a0a */
[----:B-1----:R-:W-:-:S05]  /*0cb0*/  IMAD R11, R10, UR5, R11 ;  /* 0x000000050a0b7c24 */ /* 0x002fca000f8e020b */
[----:B------:R-:W-:-:S04]  /*0cc0*/  IADD3 R11, PT, PT, R11, R0, RZ ;  /* 0x000000000b0b7210 */ /* 0x000fc80007ffe0ff */
[----:B------:R-:W-:Y:S02]  /*0cd0*/  IABS R13, R11 ;  /* 0x0000000b000d7213 */ /* 0x000fe40000000000 */
[----:B------:R-:W-:-:S03]  /*0ce0*/  ISETP.GE.AND P1, PT, R11, RZ, PT ;  /* 0x000000ff0b00720c */ /* 0x000fc60003f26270 */
[----:B------:R-:W-:-:S04]  /*0cf0*/  IMAD.HI.U32 R10, R2, R13, RZ ;  /* 0x0000000d020a7227 */ /* 0x000fc800078e00ff */
[----:B------:R-:W-:-:S04]  /*0d00*/  IMAD.MOV R10, RZ, RZ, -R10 ;  /* 0x000000ffff0a7224 */ /* 0x000fc800078e0a0a */
[----:B------:R-:W-:-:S05]  /*0d10*/  IMAD R13, R16, R10, R13 ;  /* 0x0000000a100d7224 */ /* 0x000fca00078e020d */
[----:B------:R-:W-:-:S13]  /*0d20*/  ISETP.GT.U32.AND P0, PT, R6, R13, PT ;  /* 0x0000000d0600720c */ /* 0x000fda0003f04070 */
[----:B------:R-:W-:-:S05]  /*0d30*/  @!P0 IMAD.IADD R13, R13, 0x1, -R16 ;  /* 0x000000010d0d8824 */ /* 0x000fca00078e0a10 */
[----:B------:R-:W-:-:S13]  /*0d40*/  ISETP.GT.U32.AND P0, PT, R6, R13, PT ;  /* 0x0000000d0600720c */ /* 0x000fda0003f04070 */
[----:B------:R-:W-:-:S05]  /*0d50*/  @!P0 IADD3 R13, PT, PT, R13, -R16, RZ ;  /* 0x800000100d0d8210 */ /* 0x000fca0007ffe0ff */
[----:B------:R-:W-:-:S05]  /*0d60*/  @!P1 IMAD.MOV R13, RZ, RZ, -R13 ;  /* 0x000000ffff0d9224 */ /* 0x000fca00078e0a0d */
[----:B------:R-:W-:-:S05]  /*0d70*/  SEL R13, R3, R13, !P4 ;  /* 0x0000000d030d7207 */ /* 0x000fca0006000000 */
[----:B------:R0:W-:Y:S02]  /*0d80*/  STL [R14], R13 ;  /* 0x0000000d0e007387 */ /* 0x0001e40000100800 */
[----:B0-----:R-:W-:Y:S01]  /*0d90*/  VIADD R14, R14, 0x4 ;  /* 0x000000040e0e7836 */ /* 0x001fe20000000000 */
[----:B------:R-:W-:Y:S06]  /*0da0*/  BRA.U UP0, `(.L_x_23) ;  /* 0xfffffffd009c7547 */ /* 0x000fec000b83ffff */
.L_x_20:
[----:B------:R-:W0:Y:S01]  /*0db0*/  LDC R3, c[0x3][0xc] ;  /* 0x00c00300ff037b82 */ /* 0x000e220000000800 */
[----:B------:R-:W1:Y:S01]  /*0dc0*/  LDCU.128 UR4, c[0x0][0x390] ;  /* 0x00007200ff0477ac */ /* 0x000e620008000c00 */
[C---:B------:R-:W-:Y:S01]  /*0dd0*/  IMAD.SHL.U32 R10, R4.reuse, 0x8, RZ ;  /* 0x00000008040a7824 */ /* 0x040fe200078e00ff */
[----:B------:R-:W-:Y:S01]  /*0de0*/  SHF.L.U64.HI R2, R4, 0x3, R5 ;  /* 0x0000000304027819 */ /* 0x000fe20000010205 */
[----:B------:R-:W2:Y:S03]  /*0df0*/  LDCU.64 UR8, c[0x0][0x3a0] ;  /* 0x00007400ff0877ac */ /* 0x000ea60008000a00 */
[C---:B-1----:R-:W-:Y:S02]  /*0e00*/  IADD3 R6, P0, PT, R10.reuse, UR4, RZ ;  /* 0x000000040a067c10 */ /* 0x042fe4000ff1e0ff */
[C---:B------:R-:W-:Y:S02]  /*0e10*/  IADD3 R8, P1, PT, R10.reuse, UR6, RZ ;  /* 0x000000060a087c10 */ /* 0x040fe4000ff3e0ff */
[----:B--2---:R-:W-:-:S02]  /*0e20*/  IADD3 R10, P2, PT, R10, UR8, RZ ;  /* 0x000000080a0a7c10 */ /* 0x004fc4000ff5e0ff */
[----:B0-----:R-:W-:Y:S02]  /*0e30*/  ISETP.GE.AND P3, PT, R3, 0x1, PT ;  /* 0x000000010300780c */ /* 0x001fe40003f66270 */
[C---:B------:R-:W-:Y:S02]  /*0e40*/  IADD3.X R7, PT, PT, R2.reuse, UR5, RZ, P0, !PT ;  /* 0x0000000502077c10 */ /* 0x040fe400087fe4ff */
[C---:B------:R-:W-:Y:S02]  /*0e50*/  IADD3.X R9, PT, PT, R2.reuse, UR7, RZ, P1, !PT ;  /* 0x0000000702097c10 */ /* 0x040fe40008ffe4ff */
[----:B------:R-:W-:-:S07]  /*0e60*/  IADD3.X R11, PT, PT, R2, UR9, RZ, P2, !PT ;  /* 0x00000009020b7c10 */ /* 0x000fce00097fe4ff */
[----:B------:R-:W-:Y:S05]  /*0e70*/  @!P3 EXIT ;  /* 0x000000000000b94d */ /* 0x000fea0003800000 */
[----:B------:R-:W5:Y:S04]  /*0e80*/  LDG.E.64 R6, desc[UR12][R6.64] ;  /* 0x0000000c06067981 */ /* 0x000f68000c1e1b00 */
[----:B------:R-:W5:Y:S04]  /*0e90*/  LDG.E.64 R8, desc[UR12][R8.64] ;  /* 0x0000000c08087981 */ /* 0x000f68000c1e1b00 */
[----:B------:R-:W5:Y:S01]  /*0ea0*/  LDG.E.64 R10, desc[UR12][R10.64] ;  /* 0x0000000c0a0a7981 */ /* 0x000f62000c1e1b00 */
[----:B------:R-:W-:Y:S02]  /*0eb0*/  ISETP.GE.U32.AND P0, PT, R3, 0x4, PT ;  /* 0x000000040300780c */ /* 0x000fe40003f06070 */
[----:B------:R-:W-:-:S11]  /*0ec0*/  MOV R2, RZ ;  /* 0x000000ff00027202 */ /* 0x000fd60000000f00 */
[----:B------:R-:W-:Y:S05]  /*0ed0*/  @!P0 BRA `(.L_x_24) ;  /* 0x00000004009c8947 */ /* 0x000fea0003800000 */
[----:B------:R-:W-:Y:S01]  /*0ee0*/  LOP3.LUT R2, R3, 0x7ffffffc, RZ, 0xc0, !PT ;  /* 0x7ffffffc03027812 */ /* 0x000fe200078ec0ff */
[----:B------:R-:W-:Y:S02]  /*0ef0*/  HFMA2 R25, -RZ, RZ, 0, 0 ;  /* 0x00000000ff197431 */ /* 0x000fe400000001ff */
[----:B------:R-:W-:Y:S01]  /*0f00*/  VIADD R24, R1, 0x8 ;  /* 0x0000000801187836 */ /* 0x000fe20000000000 */
[----:B------:R-:W0:Y:S01]  /*0f10*/  LDCU.64 UR14, c[0x0][0x380] ;  /* 0x00007000ff0e77ac */ /* 0x000e220008000a00 */
[----:B------:R-:W-:Y:S02]  /*0f20*/  IMAD.MOV.U32 R3, RZ, RZ, 0x20 ;  /* 0x00000020ff037424 */ /* 0x000fe400078e00ff */
[----:B------:R-:W-:Y:S01]  /*0f30*/  IMAD.MOV R26, RZ, RZ, -R2 ;  /* 0x000000ffff1a7224 */ /* 0x000fe200078e0a02 */
[----:B------:R-:W-:Y:S01]  /*0f40*/  UMOV UR10, 0x60 ;  /* 0x00000060000a7882 */ /* 0x000fe20000000000 */
[----:B------:R-:W-:Y:S01]  /*0f50*/  UMOV UR9, 0x84 ;  /* 0x0000008400097882 */ /* 0x000fe20000000000 */
[----:B------:R-:W-:-:S05]  /*0f60*/  UMOV UR8, 0xa8 ;  /* 0x000000a800087882 */ /* 0x000fca0000000000 */
.L_x_25:
[----:B-1----:R-:W2:Y:S01]  /*0f70*/  LDL.64 R12, [R24+-0x8] ;  /* 0xfffff800180c7983 */ /* 0x002ea20000100a00 */
[----:B------:R-:W1:Y:S01]  /*0f80*/  LDC.64 R14, c[0x0][0x388] ;  /* 0x0000e200ff0e7b82 */ /* 0x000e620000000a00 */
[----:B------:R-:W3:Y:S01]  /*0f90*/  LDCU UR6, c[0x3][UR9+-0x8] ;  /* 0x00ffff00090677ac */ /* 0x000ee20008000800 */
[----:B------:R-:W4:Y:S06]  /*0fa0*/  LDCU.64 UR4, c[0x3][UR10+-0x8] ;  /* 0x00ffff000a0477ac */ /* 0x000f2c0008000a00 */
[----:B------:R-:W0:Y:S01]  /*0fb0*/  LDC.64 R16, c[0x3][R3+-0x10] ;  /* 0x00fffc0003107b82 */ /* 0x000e220000000a00 */
[----:B---3--:R-:W3:Y:S01]  /*0fc0*/  I2F.F64 R20, UR6 ;  /* 0x0000000600147d12 */ /* 0x008ee20008201c00 */
[----:B------:R-:W0:Y:S01]  /*0fd0*/  LDCU.64 UR6, c[0x3][UR8+-0x8] ;  /* 0x00ffff00080677ac */ /* 0x000e220008000a00 */
[----:B--2---:R-:W-:-:S04]  /*0fe0*/  IMAD.IADD R19, R12, 0x1, R25 ;  /* 0x000000010c137824 */ /* 0x004fc800078e0219 */
[----:B-1----:R-:W-:-:S06]  /*0ff0*/  IMAD.WIDE R18, R19, 0x8, R14 ;  /* 0x0000000813127825 */ /* 0x002fcc00078e020e */
[----:B------:R-:W2:Y:S01]  /*1000*/  LDG.E.64 R18, desc[UR12][R18.64] ;  /* 0x0000000c12127981 */ /* 0x000ea2000c1e1b00 */
[----:B----4-:R-:W1:Y:S01]  /*1010*/  I2F.F64 R22, UR4 ;  /* 0x0000000400167d12 */ /* 0x010e620008201c00 */
[----:B---3-5:R-:W-:Y:S01]  /*1020*/  DMUL R20, R10, R20 ;  /* 0x000000140a147228 */ /* 0x028fe20000000000 */
[----:B------:R-:W-:Y:S01]  /*1030*/  IADD3 R13, PT, PT, R13, R0, R25 ;  /* 0x000000000d0d7210 */ /* 0x000fe20007ffe019 */
[----:B0-----:R-:W-:-:S08]  /*1040*/  DADD R16, R16, R16 ;  /* 0x0000000010107229 */ /* 0x001fd00000000010 */
[----:B------:R-:W-:Y:S02]  /*1050*/  DMUL R16, R6, R16 ;  /* 0x0000001006107228 */ /* 0x000fe40000000000 */
[----:B-1----:R-:W-:Y:S01]  /*1060*/  DFMA R20, R8, R22, R20 ;  /* 0x000000160814722b */ /* 0x002fe20000000014 */
[----:B------:R-:W-:-:S05]  /*1070*/  IMAD R23, R0, UR6, RZ ;  /* 0x0000000600177c24 */ /* 0x000fca000f8e02ff */
[----:B------:R-:W-:Y:S02]  /*1080*/  IADD3 R12, P0, PT, R4, R23, RZ ;  /* 0x00000017040c7210 */ /* 0x000fe40007f1e0ff */
[----:B------:R-:W-:Y:S02]  /*1090*/  DMUL R20, R20, 3 ;  /* 0x4008000014147828 */ /* 0x000fe40000000000 */
[----:B------:R-:W-:Y:S02]  /*10a0*/  LEA.HI.X.SX32 R23, R23, R5, 0x1, P0 ;  /* 0x0000000517177211 */ /* 0x000fe400000f0eff */
[----:B------:R-:W-:-:S04]  /*10b0*/  LEA R22, P0, R12, UR14, 0x3 ;  /* 0x0000000e0c167c11 */ /* 0x000fc8000f8018ff */
[----:B------:R-:W-:Y:S01]  /*10c0*/  LEA.HI.X R23, R12, UR15, R23, 0x3, P0 ;  /* 0x0000000f0c177c11 */ /* 0x000fe200080f1c17 */
[----:B------:R-:W0:Y:S01]  /*10d0*/  LDCU UR4, c[0x3][UR9+-0x4] ;  /* 0x00ffff80090477ac */ /* 0x000e220008000800 */
[----:B--2---:R-:W-:Y:S01]  /*10e0*/  DFMA R28, R16, -R20, R18 ;  /* 0x80000014101c722b */ /* 0x004fe20000000012 */
[----:B------:R-:W-:Y:S02]  /*10f0*/  IMAD.WIDE R20, R13, 0x8, R14 ;  /* 0x000000080d147825 */ /* 0x000fe400078e020e */
[----:B------:R-:W2:Y:S04]  /*1100*/  LDL.64 R12, [R24] ;  /* 0x00000000180c7983 */ /* 0x000ea80000100a00 */
[----:B------:R1:W-:Y:S04]  /*1110*/  STG.E.64 desc[UR12][R22.64], R28 ;  /* 0x0000001c16007986 */ /* 0x0003e8000c101b0c */
[----:B------:R-:W3:Y:S01]  /*1120*/  LDG.E.64 R20, desc[UR12][R20.64] ;  /* 0x0000000c14147981 */ /* 0x000ee2000c1e1b00 */
[----:B0-----:R-:W0:Y:S08]  /*1130*/  I2F.F64 R18, UR4 ;  /* 0x0000000400127d12 */ /* 0x001e300008201c00 */
[----:B------:R-:W4:Y:S01]  /*1140*/  I2F.F64 R16, UR5 ;  /* 0x0000000500107d12 */ /* 0x000f220008201c00 */
[----:B-1----:R-:W-:Y:S01]  /*1150*/  IMAD R23, R0, UR7, RZ ;  /* 0x0000000700177c24 */ /* 0x002fe2000f8e02ff */
[----:B------:R-:W1:Y:S01]  /*1160*/  LDCU UR6, c[0x3][UR9] ;  /* 0x00c00000090677ac */ /* 0x000e620008000800 */
[----:B------:R-:W1:Y:S01]  /*1170*/  LDCU.64 UR4, c[0x3][UR10] ;  /* 0x00c000000a0477ac */ /* 0x000e620008000a00 */
[----:B0-----:R-:W-:-:S08]  /*1180*/  DMUL R18, R10, R18 ;  /* 0x000000120a127228 */ /* 0x001fd00000000000 */
[----:B----4-:R-:W-:Y:S01]  /*1190*/  DFMA R18, R8, R16, R18 ;  /* 0x000000100812722b */ /* 0x010fe20000000012 */
[----:B------:R-:W0:Y:S07]  /*11a0*/  LDC.64 R16, c[0x3][R3+-0x8] ;  /* 0x00fffe0003107b82 */ /* 0x000e2e0000000a00 */
[----:B------:R-:W-:Y:S02]  /*11b0*/  DMUL R18, R18, 3 ;  /* 0x4008000012127828 */ /* 0x000fe40000000000 */
[----:B0-----:R-:W-:-:S08]  /*11c0*/  DADD R16, R16, R16 ;  /* 0x0000000010107229 */ /* 0x001fd00000000010 */
[----:B------:R-:W-:-:S08]  /*11d0*/  DMUL R16, R6, R16 ;  /* 0x0000001006107228 */ /* 0x000fd00000000000 */
[----:B---3--:R-:W-:Y:S01]  /*11e0*/  DFMA R18, R16, -R18, R20 ;  /* 0x800000121012722b */ /* 0x008fe20000000014 */
[----:B------:R-:W-:Y:S02]  /*11f0*/  IADD3 R16, P0, PT, R4, R23, RZ ;  /* 0x0000001704107210 */ /* 0x000fe40007f1e0ff */
[----:B------:R-:W-:Y:S02]  /*1200*/  LEA R17, R0, R25, 0x1 ;  /* 0x0000001900117211 */ /* 0x000fe400078e08ff */
[----:B------:R-:W-:Y:S02]  /*1210*/  LEA.HI.X.SX32 R23, R23, R5, 0x1, P0 ;  /* 0x0000000517177211 */ /* 0x000fe400000f0eff */
[----:B------:R-:W-:Y:S01]  /*1220*/  LEA R28, P0, R16, UR14, 0x3 ;  /* 0x0000000e101c7c11 */ /* 0x000fe2000f8018ff */
[----:B--2---:R-:W-:-:S03]  /*1230*/  IMAD.IADD R17, R12, 0x1, R17 ;  /* 0x000000010c117824 */ /* 0x004fc600078e0211 */
[----:B------:R-:W-:Y:S01]  /*1240*/  LEA.HI.X R29, R16, UR15, R23, 0x3, P0 ;  /* 0x0000000f101d7c11 */ /* 0x000fe200080f1c17 */
[----:B------:R-:W-:-:S04]  /*1250*/  IMAD.WIDE R16, R17, 0x8, R14 ;  /* 0x0000000811107825 */ /* 0x000fc800078e020e */
[----:B------:R0:W-:Y:S04]  /*1260*/  STG.E.64 desc[UR12][R28.64], R18 ;  /* 0x000000121c007986 */ /* 0x0001e8000c101b0c */
[----:B------:R-:W2:Y:S01]  /*1270*/  LDG.E.64 R16, desc[UR12][R16.64] ;  /* 0x0000000c10107981 */ /* 0x000ea2000c1e1b00 */
[----:B-1----:R-:W1:Y:S01]  /*1280*/  I2F.F64 R22, UR6 ;  /* 0x0000000600167d12 */ /* 0x002e620008201c00 */
[----:B------:R-:W3:Y:S01]  /*1290*/  LDCU.64 UR6, c[0x3][UR8] ;  /* 0x00c00000080677ac */ /* 0x000ee20008000a00 */
[----:B0-----:R-:W0:Y:S06]  /*12a0*/  LDC.64 R18, c[0x3][R3] ;  /* 0x00c0000003127b82 */ /* 0x001e2c0000000a00 */
[----:B------:R-:W4:Y:S01]  /*12b0*/  I2F.F64 R20, UR4 ;  /* 0x0000000400147d12 */ /* 0x000f220008201c00 */
[----:B-1----:R-:W-:-:S08]  /*12c0*/  DMUL R22, R10, R22 ;  /* 0x000000160a167228 */ /* 0x002fd00000000000 */
[----:B----4-:R-:W-:Y:S02]  /*12d0*/  DFMA R20, R8, R20, R22 ;  /* 0x000000140814722b */ /* 0x010fe40000000016 */
[----:B0-----:R-:W-:-:S06]  /*12e0*/  DADD R18, R18, R18 ;  /* 0x0000000012127229 */ /* 0x001fcc0000000012 */
[----:B------:R-:W-:Y:S01]  /*12f0*/  DMUL R20, R20, 3 ;  /* 0x4008000014147828 */ /* 0x000fe20000000000 */
[C---:B---3--:R-:W-:Y:S01]  /*1300*/  IMAD R27, R0.reuse, UR6, RZ ;  /* 0x00000006001b7c24 */ /* 0x048fe2000f8e02ff */
[----:B------:R-:W-:Y:S01]  /*1310*/  DMUL R18, R6, R18 ;  /* 0x0000001206127228 */ /* 0x000fe20000000000 */
[----:B------:R-:W-:-:S04]  /*1320*/  IMAD R12, R0, 0x3, R25 ;  /* 0x00000003000c7824 */ /* 0x000fc800078e0219 */
[----:B------:R-:W-:-:S03]  /*1330*/  IMAD.IADD R13, R12, 0x1, R13 ;  /* 0x000000010c0d7824 */ /* 0x000fc600078e020d */
[----:B--2---:R-:W-:Y:S01]  /*1340*/  DFMA R22, R18, -R20, R16 ;  /* 0x800000141216722b */ /* 0x004fe20000000010 */
[----:B------:R-:W-:-:S04]  /*1350*/  IADD3 R16, P0, PT, R4, R27, RZ ;  /* 0x0000001b04107210 */ /* 0x000fc80007f1e0ff */
[----:B------:R-:W-:Y:S02]  /*1360*/  LEA.HI.X.SX32 R27, R27, R5, 0x1, P0 ;  /* 0x000000051b1b7211 */ /* 0x000fe400000f0eff */
[----:B------:R-:W-:Y:S01]  /*1370*/  LEA R20, P0, R16, UR14, 0x3 ;  /* 0x0000000e10147c11 */ /* 0x000fe2000f8018ff */
[----:B------:R-:W-:-:S03]  /*1380*/  IMAD.WIDE R18, R13, 0x8, R14 ;  /* 0x000000080d127825 */ /* 0x000fc600078e020e */
[----:B------:R-:W-:-:S05]  /*1390*/  LEA.HI.X R21, R16, UR15, R27, 0x3, P0 ;  /* 0x0000000f10157c11 */ /* 0x000fca00080f1c1b */
[----:B------:R0:W-:Y:S04]  /*13a0*/  STG.E.64 desc[UR12][R20.64], R22 ;  /* 0x0000001614007986 */ /* 0x0001e8000c101b0c */
[----:B------:R-:W2:Y:S01]  /*13b0*/  LDG.E.64 R18, desc[UR12][R18.64] ;  /* 0x0000000c12127981 */ /* 0x000ea2000c1e1b00 */
[----:B------:R-:W1:Y:S01]  /*13c0*/  LDCU UR4, c[0x3][UR9+0x4] ;  /* 0x00c00080090477ac */ /* 0x000e620008000800 */
[----:B------:R-:W3:Y:S01]  /*13d0*/  LDC.64 R14, c[0x3][R3+0x8] ;  /* 0x00c00200030e7b82 */ /* 0x000ee20000000a00 */
[----:B------:R-:W-:Y:S08]  /*13e0*/  I2F.F64 R16, UR5 ;  /* 0x0000000500107d12 */ /* 0x000ff00008201c00 */
[----:B-1----:R-:W1:Y:S01]  /*13f0*/  I2F.F64 R12, UR4 ;  /* 0x00000004000c7d12 */ /* 0x002e620008201c00 */
[----:B------:R-:W-:Y:S01]  /*1400*/  IMAD R27, R0, UR7, RZ ;  /* 0x00000007001b7c24 */ /* 0x000fe2000f8e02ff */
[----:B---3--:R-:W-:-:S02]  /*1410*/  DADD R14, R14, R14 ;  /* 0x000000000e0e7229 */ /* 0x008fc4000000000e */
[----:B-1----:R-:W-:-:S08]  /*1420*/  DMUL R12, R10, R12 ;  /* 0x0000000c0a0c7228 */ /* 0x002fd00000000000 */
[----:B------:R-:W-:Y:S02]  /*1430*/  DFMA R16, R8, R16, R12 ;  /* 0x000000100810722b */ /* 0x000fe4000000000c */
[----:B------:R-:W-:Y:S01]  /*1440*/  DMUL R12, R6, R14 ;  /* 0x0000000e060c7228 */ /* 0x000fe20000000000 */
[----:B0-----:R-:W-:-:S05]  /*1450*/  IADD3 R20, P0, PT, R4, R27, RZ ;  /* 0x0000001b04147210 */ /* 0x001fca0007f1e0ff */
[----:B------:R-:W-:Y:S01]  /*1460*/  DMUL R14, R16, 3 ;  /* 0x40080000100e7828 */ /* 0x000fe20000000000 */
[----:B------:R-:W-:Y:S02]  /*1470*/  LEA.HI.X.SX32 R27, R27, R5, 0x1, P0 ;  /* 0x000000051b1b7211 */ /* 0x000fe400000f0eff */
[----:B------:R-:W-:-:S04]  /*1480*/  LEA R16, P0, R20, UR14, 0x3 ;  /* 0x0000000e14107c11 */ /* 0x000fc8000f8018ff */
[----:B------:R-:W-:Y:S02]  /*1490*/  LEA.HI.X R17, R20, UR15, R27, 0x3, P0 ;  /* 0x0000000f14117c11 */ /* 0x000fe400080f1c1b */
[----:B------:R-:W-:-:S04]  /*14a0*/  IADD3 R26, PT, PT, R26, 0x4, RZ ;  /* 0x000000041a1a7810 */ /* 0x000fc80007ffe0ff */
[----:B------:R-:W-:Y:S01]  /*14b0*/  ISETP.NE.AND P0, PT, R26, RZ, PT ;  /* 0x000000ff1a00720c */ /* 0x000fe20003f05270 */
[----:B------:R-:W-:Y:S02]  /*14c0*/  UIADD3 UR10, UPT, UPT, UR10, 0x10, URZ ;  /* 0x000000100a0a7890 */ /* 0x000fe4000fffe0ff */
[----:B------:R-:W-:Y:S02]  /*14d0*/  UIADD3 UR9, UPT, UPT, UR9, 0x10, URZ ;  /* 0x0000001009097890 */ /* 0x000fe4000fffe0ff */
[----:B------:R-:W-:Y:S01]  /*14e0*/  UIADD3 UR8, UPT, UPT, UR8, 0x10, URZ ;  /* 0x0000001008087890 */ /* 0x000fe2000fffe0ff */
[----:B------:R-:W-:Y:S01]  /*14f0*/  VIADD R24, R24, 0x10 ;  /* 0x0000001018187836 */ /* 0x000fe20000000000 */
[----:B------:R-:W-:Y:S01]  /*1500*/  LEA R25, R0, R25, 0x2 ;  /* 0x0000001900197211 */ /* 0x000fe200078e10ff */
[----:B------:R-:W-:Y:S01]  /*1510*/  VIADD R3, R3, 0x20 ;  /* 0x0000002003037836 */ /* 0x000fe20000000000 */
[----:B--2---:R-:W-:-:S07]  /*1520*/  DFMA R12, R12, -R14, R18 ;  /* 0x8000000e0c0c722b */ /* 0x004fce0000000012 */
[----:B------:R1:W-:Y:S01]  /*1530*/  STG.E.64 desc[UR12][R16.64], R12 ;  /* 0x0000000c10007986 */ /* 0x0003e2000c101b0c */
[----:B------:R-:W-:Y:S05]  /*1540*/  @P0 BRA `(.L_x_25) ;  /* 0xfffffff800880947 */ /* 0x000fea000383ffff */
.L_x_24:
[----:B------:R-:W0:Y:S02]  /*1550*/  LDC R24, c[0x3][0xc] ;  /* 0x00c00300ff187b82 */ /* 0x000e240000000800 */
[----:B0-----:R-:W-:-:S13]  /*1560*/  LOP3.LUT P0, R24, R24, 0x3, RZ, 0xc0, !PT ;  /* 0x0000000318187812 */ /* 0x001fda000780c0ff */
[----:B------:R-:W-:Y:S05]  /*1570*/  @!P0 EXIT ;  /* 0x000000000000894d */ /* 0x000fea0003800000 */
[----:B-1----:R-:W-:Y:S01]  /*1580*/  MOV R17, 0x7c ;  /* 0x0000007c00117802 */ /* 0x002fe20000000f00 */
[----:B------:R-:W-:Y:S01]  /*1590*/  IMAD.MOV.U32 R13, RZ, RZ, 0xa0 ;  /* 0x000000a0ff0d7424 */ /* 0x000fe200078e00ff */
[----:B------:R-:W0:Y:S01]  /*15a0*/  LDCU.64 UR4, c[0x0][0x380] ;  /* 0x00007000ff0477ac */ /* 0x000e220008000a00 */
[----:B------:R-:W-:Y:S02]  /*15b0*/  IMAD.MOV.U32 R3, RZ, RZ, 0x10 ;  /* 0x00000010ff037424 */ /* 0x000fe400078e00ff */
[----:B------:R-:W-:Y:S02]  /*15c0*/  IMAD.MOV.U32 R19, RZ, RZ, 0x58 ;  /* 0x00000058ff137424 */ /* 0x000fe400078e00ff */
[C---:B------:R-:W-:Y:S02]  /*15d0*/  IMAD R15, R2.reuse, 0x4, R1 ;  /* 0x00000004020f7824 */ /* 0x040fe400078e0201 */
[----:B------:R-:W-:Y:S02]  /*15e0*/  IMAD.MOV R24, RZ, RZ, -R24 ;  /* 0x000000ffff187224 */ /* 0x000fe400078e0a18 */
[----:B------:R-:W-:-:S02]  /*15f0*/  IMAD R13, R2, 0x4, R13 ;  /* 0x00000004020d7824 */ /* 0x000fc400078e020d */
[C---:B------:R-:W-:Y:S02]  /*1600*/  IMAD R3, R2.reuse, 0x8, R3 ;  /* 0x0000000802037824 */ /* 0x040fe400078e0203 */
[C---:B------:R-:W-:Y:S02]  /*1610*/  IMAD R12, R2.reuse, 0x4, R17 ;  /* 0x00000004020c7824 */ /* 0x040fe400078e0211 */
[C---:B------:R-:W-:Y:S02]  /*1620*/  IMAD R14, R2.reuse, 0x4, R19 ;  /* 0x00000004020e7824 */ /* 0x040fe400078e0213 */
[----:B------:R-:W-:-:S07]  /*1630*/  IMAD R25, R2, R0, RZ ;  /* 0x0000000002197224 */ /* 0x000fce00078e02ff */
.L_x_26:
[----:B------:R-:W2:Y:S01]  /*1640*/  LDL R2, [R15] ;  /* 0x000000000f027983 */ /* 0x000ea20000100800 */
[----:B-1----:R-:W1:Y:S08]  /*1650*/  LDC.64 R16, c[0x0][0x388] ;  /* 0x0000e200ff107b82 */ /* 0x002e700000000a00 */
[----:B------:R-:W3:Y:S08]  /*1660*/  LDC R28, c[0x3][R12] ;  /* 0x00c000000c1c7b82 */ /* 0x000ef00000000800 */
[----:B------:R4:W0:Y:S08]  /*1670*/  LDC R26, c[0x3][R14] ;  /* 0x00c000000e1a7b82 */ /* 0x0008300000000800 */
[----:B------:R-:W4:Y:S01]  /*1680*/  LDC R27, c[0x3][R13] ;  /* 0x00c000000d1b7b82 */ /* 0x000f220000000800 */
[----:B--2---:R-:W-:-:S05]  /*1690*/  IADD3 R19, PT, PT, R2, R25, RZ ;  /* 0x0000001902137210 */ /* 0x004fca0007ffe0ff */
[----:B-1----:R-:W-:-:S06]  /*16a0*/  IMAD.WIDE R18, R19, 0x8, R16 ;  /* 0x0000000813127825 */ /* 0x002fcc00078e0210 */
[----:B------:R-:W2:Y:S01]  /*16b0*/  LDG.E.64 R18, desc[UR12][R18.64] ;  /* 0x0000000c12127981 */ /* 0x000ea2000c1e1b00 */
[----:B------:R1:W1:Y:S01]  /*16c0*/  LDC.64 R16, c[0x3][R3] ;  /* 0x00c0000003107b82 */ /* 0x0002620000000a00 */
[----:B---3--:R-:W3:Y:S01]  /*16d0*/  I2F.F64 R22, R28 ;  /* 0x0000001c00167312 */ /* 0x008ee20000201c00 */
[----:B----4-:R-:W-:Y:S01]  /*16e0*/  IMAD R27, R27, R0, RZ ;  /* 0x000000001b1b7224 */ /* 0x010fe200078e02ff */
[----:B------:R-:W-:Y:S01]  /*16f0*/  IADD3 R14, PT, PT, R14, 0x4, RZ ;  /* 0x000000040e0e7810 */ /* 0x000fe20007ffe0ff */
[----:B------:R-:W-:Y:S01]  /*1700*/  VIADD R24, R24, 0x1 ;  /* 0x0000000118187836 */ /* 0x000fe20000000000 */
[----:B------:R-:W-:Y:S01]  /*1710*/  IADD3 R13, PT, PT, R13, 0x4, RZ ;  /* 0x000000040d0d7810 */ /* 0x000fe20007ffe0ff */
[----:B------:R-:W-:Y:S01]  /*1720*/  VIADD R12, R12, 0x4 ;  /* 0x000000040c0c7836 */ /* 0x000fe20000000000 */
[----:B------:R-:W-:Y:S01]  /*1730*/  IADD3 R2, P0, PT, R4, R27, RZ ;  /* 0x0000001b04027210 */ /* 0x000fe20007f1e0ff */
[----:B------:R-:W-:Y:S01]  /*1740*/  VIADD R15, R15, 0x4 ;  /* 0x000000040f0f7836 */ /* 0x000fe20000000000 */
[----:B0-----:R-:W0:Y:S01]  /*1750*/  I2F.F64 R20, R26 ;  /* 0x0000001a00147312 */ /* 0x001e220000201c00 */
[----:B-1----:R-:W-:Y:S01]  /*1760*/  VIADD R3, R3, 0x8 ;  /* 0x0000000803037836 */ /* 0x002fe20000000000 */
[----:B------:R-:W-:Y:S01]  /*1770*/  LEA.HI.X.SX32 R27, R27, R5, 0x1, P0 ;  /* 0x000000051b1b7211 */ /* 0x000fe200000f0eff */
[----:B------:R-:W-:Y:S01]  /*1780*/  IMAD.IADD R25, R25, 0x1, R0 ;  /* 0x0000000119197824 */ /* 0x000fe200078e0200 */
[----:B---3-5:R-:W-:-:S02]  /*1790*/  DMUL R22, R10, R22 ;  /* 0x000000160a167228 */ /* 0x028fc40000000000 */
[----:B------:R-:W-:-:S06]  /*17a0*/  DADD R16, R16, R16 ;  /* 0x0000000010107229 */ /* 0x000fcc0000000010 */
[----:B0-----:R-:W-:Y:S02]  /*17b0*/  DFMA R20, R8, R20, R22 ;  /* 0x000000140814722b */ /* 0x001fe40000000016 */
[----:B------:R-:W-:-:S06]  /*17c0*/  DMUL R16, R6, R16 ;  /* 0x0000001006107228 */ /* 0x000fcc0000000000 */
[----:B------:R-:W-:Y:S01]  /*17d0*/  DMUL R22, R20, -3 ;  /* 0xc008000014167828 */ /* 0x000fe20000000000 */
[----:B------:R-:W-:-:S04]  /*17e0*/  LEA R20, P0, R2, UR4, 0x3 ;  /* 0x0000000402147c11 */ /* 0x000fc8000f8018ff */
[----:B------:R-:W-:Y:S02]  /*17f0*/  LEA.HI.X R21, R2, UR5, R27, 0x3, P0 ;  /* 0x0000000502157c11 */ /* 0x000fe400080f1c1b */
[----:B------:R-:W-:Y:S01]  /*1800*/  ISETP.NE.AND P0, PT, R24, RZ, PT ;  /* 0x000000ff1800720c */ /* 0x000fe20003f05270 */
[----:B--2---:R-:W-:-:S07]  /*1810*/  DFMA R16, R16, R22, R18 ;  /* 0x000000161010722b */ /* 0x004fce0000000012 */
[----:B------:R1:W-:Y:S05]  /*1820*/  STG.E.64 desc[UR12][R20.64], R16 ;  /* 0x0000001014007986 */ /* 0x0003ea000c101b0c */
[----:B------:R-:W-:Y:S05]  /*1830*/  @P0 BRA `(.L_x_26) ;  /* 0xfffffffc00800947 */ /* 0x000fea000383ffff */
[----:B------:R-:W-:Y:S05]  /*1840*/  EXIT ;  /* 0x000000000000794d */ /* 0x000fea0003800000 */
.L_x_27:
        /* <DEDUP_REMOVED lines=11> */
.L_x_305:


//--------------------- .text._Z15processPeriodicPdPKdS1_S1_S1_S1_S1_i --------------------------
	.section	.text._Z15processPeriodicPdPKdS1_S1_S1_S1_S1_i,"ax",@progbits
	.align	128
        .global         _Z15processPeriodicPdPKdS1_S1_S1_S1_S1_i
        .type           _Z15processPeriodicPdPKdS1_S1_S1_S1_S1_i,@function
        .size           _Z15processPeriodicPdPKdS1_S1_S1_S1_S1_i,(.L_x_306 - _Z15processPeriodicPdPKdS1_S1_S1_S1_S1_i)
        .other          _Z15processPeriodicPdPKdS1_S1_S1_S1_S1_i,@"STO_CUDA_ENTRY STV_DEFAULT"
_Z15processPeriodicPdPKdS1_S1_S1_S1_S1_i:
.text._Z15processPeriodicPdPKdS1_S1_S1_S1_S1_i:
[----:B------:R-:W-:Y:S01]  /*0000*/  LDC R1, c[0x0][0x37c] ;  /* 0x0000df00ff017b82 */ /* 0x000fe20000000800 */
[----:B------:R-:W0:Y:S01]  /*0010*/  S2R R2, SR_TID.X ;  /* 0x0000000000027919 */ /* 0x000e220000002100 */
[----:B------:R-:W1:Y:S06]  /*0020*/  LDCU UR6, c[0x0][0x370] ;  /* 0x00006e00ff0677ac */ /* 0x000e6c0008000800 */
[----:B------:R-:W-:Y:S01]  /*0030*/  S2UR UR4, SR_CTAID.X ;  /* 0x00000000000479c3 */ /* 0x000fe20000002500 */
[----:B------:R-:W0:Y:S01]  /*0040*/  S2R R3, SR_TID.Y ;  /* 0x0000000000037919 */ /* 0x000e220000002200 */
[----:B------:R-:W0:Y:S01]  /*0050*/  LDCU UR7, c[0x0][0x360] ;  /* 0x00006c00ff0777ac */ /* 0x000e220008000800 */
[----:B------:R-:W2:Y:S05]  /*0060*/  LDCU UR25, c[0x0][0x3b8] ;  /* 0x00007700ff1977ac */ /* 0x000eaa0008000800 */
[----:B------:R-:W1:Y:S08]  /*0070*/  S2UR UR5, SR_CTAID.Y ;  /* 0x00000000000579c3 */ /* 0x000e700000002600 */
[----:B------:R-:W3:Y:S01]  /*0080*/  LDC R5, c[0x0][0x364] ;  /* 0x0000d900ff057b82 */ /* 0x000ee20000000800 */
[----:B-1----:R-:W-:Y:S01]  /*0090*/  UIMAD UR4, UR5, UR6, UR4 ;  /* 0x00000006050472a4 */ /* 0x002fe2000f8e0204 */
[----:B0-----:R-:W-:-:S02]  /*00a0*/  IMAD R2, R3, UR7, R2 ;  /* 0x0000000703027c24 */ /* 0x001fc4000f8e0202 */
[----:B------:R-:W-:Y:S02]  /*00b0*/  IMAD.MOV.U32 R3, RZ, RZ, RZ ;  /* 0x000000ffff037224 */ /* 0x000fe400078e00ff */
[----:B---3--:R-:W-:-:S04]  /*00c0*/  IMAD R5, R5, UR7, RZ ;  /* 0x0000000705057c24 */ /* 0x008fc8000f8e02ff */
[----:B------:R-:W-:Y:S01]  /*00d0*/  IMAD.WIDE.U32 R2, R5, UR4, R2 ;  /* 0x0000000405027c25 */ /* 0x000fe2000f8e0002 */
[----:B--2---:R-:W-:Y:S02]  /*00e0*/  USHF.R.S32.HI UR4, URZ, 0x1f, UR25 ;  /* 0x0000001fff047899 */ /* 0x004fe40008011419 */
[----:B------:R-:W-:-:S04]  /*00f0*/  ISETP.GE.U32.AND P0, PT, R2, UR25, PT ;  /* 0x0000001902007c0c */ /* 0x000fc8000bf06070 */
[----:B------:R-:W-:-:S13]  /*0100*/  ISETP.GE.U32.AND.EX P0, PT, R3, UR4, PT, P0 ;  /* 0x0000000403007c0c */ /* 0x000fda000bf06100 */
[----:B------:R-:W-:Y:S05]  /*0110*/  @P0 EXIT ;  /* 0x000000000000094d */ /* 0x000fea0003800000 */
[----:B------:R-:W0:Y:S01]  /*0120*/  LDCU UR6, c[0x3][0xc] ;  /* 0x00c00180ff0677ac */ /* 0x000e220008000800 */
[C---:B------:R-:W-:Y:S01]  /*0130*/  IMAD.SHL.U32 R4, R2.reuse, 0x8, RZ ;  /* 0x0000000802047824 */ /* 0x040fe200078e00ff */
[----:B------:R-:W-:Y:S01]  /*0140*/  SHF.L.U64.HI R0, R2, 0x3, R3 ;  /* 0x0000000302007819 */ /* 0x000fe20000010203 */
[----:B------:R-:W1:Y:S01]  /*0150*/  LDCU.128 UR8, c[0x0][0x390] ;  /* 0x00007200ff0877ac */ /* 0x000e620008000c00 */
[----:B------:R-:W2:Y:S01]  /*0160*/  LDCU.128 UR12, c[0x0][0x3a0] ;  /* 0x00007400ff0c77ac */ /* 0x000ea20008000c00 */
[----:B------:R-:W3:Y:S01]  /*0170*/  LDCU.64 UR4, c[0x0][0x3b0] ;  /* 0x00007600ff0477ac */ /* 0x000ee20008000a00 */
[----:B0-----:R-:W-:Y:S01]  /*0180*/  UISETP.GE.AND UP0, UPT, UR6, 0x1, UPT ;  /* 0x000000010600788c */ /* 0x001fe2000bf06270 */
[----:B-1----:R-:W-:-:S05]  /*0190*/  IADD3 R18, P0, PT, R4, UR8, RZ ;  /* 0x0000000804127c10 */ /* 0x002fca000ff1e0ff */
[----:B------:R-:W-:Y:S02]  /*01a0*/  PLOP3.LUT P5, PT, PT, PT, UP0, 0x80, 0x8 ;  /* 0x000000000008781c */ /* 0x000fe40003faf008 */
[C---:B------:R-:W-:Y:S02]  /*01b0*/  IADD3 R8, P1, PT, R4.reuse, UR10, RZ ;  /* 0x0000000a04087c10 */ /* 0x040fe4000ff3e0ff */
[C---:B--2---:R-:W-:Y:S02]  /*01c0*/  IADD3 R10, P2, PT, R4.reuse, UR12, RZ ;  /* 0x0000000c040a7c10 */ /* 0x044fe4000ff5e0ff */
[C---:B------:R-:W-:Y:S02]  /*01d0*/  IADD3 R6, P3, PT, R4.reuse, UR14, RZ ;  /* 0x0000000e04067c10 */ /* 0x040fe4000ff7e0ff */
[----:B---3--:R-:W-:Y:S02]  /*01e0*/  IADD3 R4, P4, PT, R4, UR4, RZ ;  /* 0x0000000404047c10 */ /* 0x008fe4000ff9e0ff */
[----:B------:R-:W-:-:S02]  /*01f0*/  IADD3.X R19, PT, PT, R0, UR9, RZ, P0, !PT ;  /* 0x0000000900137c10 */ /* 0x000fc400087fe4ff */
[C---:B------:R-:W-:Y:S02]  /*0200*/  IADD3.X R9, PT, PT, R0.reuse, UR11, RZ, P1, !PT ;  /* 0x0000000b00097c10 */ /* 0x040fe40008ffe4ff */
[C---:B------:R-:W-:Y:S02]  /*0210*/  IADD3.X R11, PT, PT, R0.reuse, UR13, RZ, P2, !PT ;  /* 0x0000000d000b7c10 */ /* 0x040fe400097fe4ff */
[C---:B------:R-:W-:Y:S02]  /*0220*/  IADD3.X R7, PT, PT, R0.reuse, UR15, RZ, P3, !PT ;  /* 0x0000000f00077c10 */ /* 0x040fe40009ffe4ff */
[----:B------:R-:W-:Y:S01]  /*0230*/  IADD3.X R5, PT, PT, R0, UR5, RZ, P4, !PT ;  /* 0x0000000500057c10 */ /* 0x000fe2000a7fe4ff */
[----:B------:R-:W-:Y:S06]  /*0240*/  @!P5 EXIT ;  /* 0x000000000000d94d */ /* 0x000fec0003800000 */
[----:B------:R-:W0:Y:S02]  /*0250*/  LDCU.64 UR12, c[0x0][0x358] ;  /* 0x00006b00ff0c77ac */ /* 0x000e240008000a00 */
[----:B0-----:R-:W2:Y:S04]  /*0260*/  LDG.E.64 R14, desc[UR12][R18.64] ;  /* 0x0000000c120e7981 */ /* 0x001ea8000c1e1b00 */
[----:B------:R-:W2:Y:S04]  /*0270*/  LDG.E.64 R4, desc[UR12][R4.64] ;  /* 0x0000000c04047981 */ /* 0x000ea8000c1e1b00 */
[----:B------:R-:W3:Y:S04]  /*0280*/  LDG.E.64 R6, desc[UR12][R6.64] ;  /* 0x0000000c06067981 */ /* 0x000ee8000c1e1b00 */
[----:B------:R-:W5:Y:S04]  /*0290*/  LDG.E.64 R8, desc[UR12][R8.64] ;  /* 0x0000000c08087981 */ /* 0x000f68000c1e1b00 */
[----:B------:R-:W5:Y:S01]  /*02a0*/  LDG.E.64 R10, desc[UR12][R10.64] ;  /* 0x0000000c0a0a7981 */ /* 0x000f62000c1e1b00 */
[----:B------:R-:W-:Y:S01]  /*02b0*/  UISETP.GE.U32.AND UP0, UPT, UR6, 0x4, UPT ;  /* 0x000000040600788c */ /* 0x000fe2000bf06070 */
[----:B------:R-:W-:Y:S01]  /*02c0*/  UMOV UR4, URZ ;  /* 0x000000ff00047c82 */ /* 0x000fe20008000000 */
[----:B--2---:R-:W-:-:S02]  /*02d0*/  DMUL R12, R14, R4 ;  /* 0x000000040e0c7228 */ /* 0x004fc40000000000 */
[----:B---3--:R-:W-:-:S06]  /*02e0*/  DMUL R14, R14, R6 ;  /* 0x000000060e0e7228 */ /* 0x008fcc0000000000 */
[----:B------:R-:W-:-:S08]  /*02f0*/  DMUL R16, R12, R12 ;  /* 0x0000000c0c107228 */ /* 0x000fd00000000000 */
[----:B------:R-:W-:Y:S01]  /*0300*/  DFMA R16, R14, R14, R16 ;  /* 0x0000000e0e10722b */ /* 0x000fe20000000010 */
[----:B------:R-:W-:Y:S10]  /*0310*/  BRA.U !UP0, `(.L_x_28) ;  /* 0x0000000908587547 */ /* 0x000ff4000b800000 */
[----:B------:R-:W-:Y:S01]  /*0320*/  DMUL R18, R4, R4 ;  /* 0x0000000404127228 */ /* 0x000fe20000000000 */
[----:B------:R-:W-:Y:S01]  /*0330*/  ULOP3.LUT UR4, UR6, 0x7ffffffc, URZ, 0xc0, !UPT ;  /* 0x7ffffffc06047892 */ /* 0x000fe2000f8ec0ff */
[----:B------:R-:W0:Y:S01]  /*0340*/  LDCU UR16, c[0x0][0x3b8] ;  /* 0x00007700ff1077ac */ /* 0x000e220008000800 */
[----:B------:R-:W1:Y:S05]  /*0350*/  LDCU.128 UR8, c[0x0][0x380] ;  /* 0x00007000ff0877ac */ /* 0x000e6a0008000c00 */
[----:B------:R-:W-:Y:S01]  /*0360*/  DFMA R18, R6, R6, R18 ;  /* 0x000000060612722b */ /* 0x000fe20000000012 */
[----:B------:R-:W-:Y:S02]  /*0370*/  UIMAD UR14, UR25, 0x3, URZ ;  /* 0x00000003190e78a4 */ /* 0x000fe4000f8e02ff */
[----:B------:R-:W-:-:S02]  /*0380*/  USHF.L.U32 UR15, UR25, 0x1, URZ ;  /* 0x00000001190f7899 */ /* 0x000fc400080006ff */
[----:B------:R-:W-:Y:S01]  /*0390*/  UIADD3 UR7, UPT, UPT, -UR4, URZ, URZ ;  /* 0x000000ff04077290 */ /* 0x000fe2000fffe1ff */
[----:B------:R-:W-:Y:S01]  /*03a0*/  UMOV UR24, 0x20 ;  /* 0x0000002000187882 */ /* 0x000fe20000000000 */
[----:B------:R-:W-:Y:S01]  /*03b0*/  UMOV UR23, 0x60 ;  /* 0x0000006000177882 */ /* 0x000fe20000000000 */
[----:B------:R-:W-:Y:S01]  /*03c0*/  UMOV UR22, 0x84 ;  /* 0x0000008400167882 */ /* 0x000fe20000000000 */
[----:B------:R-:W-:-:S08]  /*03d0*/  UMOV UR5, URZ ;  /* 0x000000ff00057c82 */ /* 0x000fd00008000000 */
.L_x_29:
[----:B--2---:R-:W-:Y:S01]  /*03e0*/  IADD3 R23, P0, PT, R2, UR5, RZ ;  /* 0x0000000502177c10 */ /* 0x004fe2000ff1e0ff */
[----:B------:R-:W-:Y:S01]  /*03f0*/  IMAD.U32 R21, RZ, RZ, UR5 ;  /* 0x00000005ff157e24 */ /* 0x000fe2000f8e00ff */
[----:B------:R-:W2:Y:S03]  /*0400*/  LDCU UR17, c[0x3][UR22+-0x8] ;  /* 0x00ffff00161177ac */ /* 0x000ea60008000800 */
[----:B------:R-:W-:Y:S01]  /*0410*/  IMAD.SHL.U32 R22, R23, 0x8, RZ ;  /* 0x0000000817167824 */ /* 0x000fe200078e00ff */
[----:B------:R-:W-:Y:S01]  /*0420*/  LEA.HI.X.SX32 R0, R21, R3, 0x1, P0 ;  /* 0x0000000315007211 */ /* 0x000fe200000f0eff */
[----:B------:R-:W3:Y:S03]  /*0430*/  LDCU.64 UR18, c[0x3][UR23+-0x8] ;  /* 0x00ffff00171277ac */ /* 0x000ee60008000a00 */
[----:B------:R-:W-:-:S02]  /*0440*/  SHF.L.U64.HI R23, R23, 0x3, R0 ;  /* 0x0000000317177819 */ /* 0x000fc40000010200 */
[----:B-1----:R-:W-:-:S04]  /*0450*/  IADD3 R26, P0, PT, R22, UR10, RZ ;  /* 0x0000000a161a7c10 */ /* 0x002fc8000ff1e0ff */
[----:B------:R-:W-:-:S06]  /*0460*/  IADD3.X R27, PT, PT, R23, UR11, RZ, P0, !PT ;  /* 0x0000000b171b7c10 */ /* 0x000fcc00087fe4ff */
[----:B------:R-:W4:Y:S01]  /*0470*/  LDG.E.64 R26, desc[UR12][R26.64] ;  /* 0x0000000c1a1a7981 */ /* 0x000f22000c1e1b00 */
[----:B--2---:R-:W1:Y:S01]  /*0480*/  I2F.F64 R30, UR17 ;  /* 0x00000011001e7d12 */ /* 0x004e620008201c00 */
[----:B------:R-:W-:Y:S01]  /*0490*/  IMAD.MOV.U32 R20, RZ, RZ, 0x0 ;  /* 0x00000000ff147424 */ /* 0x000fe200078e00ff */
[----:B------:R-:W2:Y:S01]  /*04a0*/  LDCU.64 UR20, c[0x3][UR24+-0x10] ;  /* 0x00fffe00181477ac */ /* 0x000ea20008000a00 */
[----:B------:R-:W-:-:S05]  /*04b0*/  IMAD.MOV.U32 R21, RZ, RZ, 0x40080000 ;  /* 0x40080000ff157424 */ /* 0x000fca00078e00ff */
[----:B---3--:R-:W3:Y:S01]  /*04c0*/  I2F.F64 R24, UR18 ;  /* 0x0000001200187d12 */ /* 0x008ee20008201c00 */
[-C--:B-1----:R-:W-:Y:S02]  /*04d0*/  DMUL R28, R4, R30.reuse ;  /* 0x0000001e041c7228 */ /* 0x082fe40000000000 */
[----:B------:R-:W-:-:S06]  /*04e0*/  DMUL R34, R12, R30 ;  /* 0x0000001e0c227228 */ /* 0x000fcc0000000000 */
[-C--:B---3--:R-:W-:Y:S02]  /*04f0*/  DFMA R28, R6, R24.reuse, R28 ;  /* 0x00000018061c722b */ /* 0x088fe4000000001c */
[----:B------:R-:W-:-:S06]  /*0500*/  DFMA R24, R14, R24, R34 ;  /* 0x000000180e18722b */ /* 0x000fcc0000000022 */
[C---:B------:R-:W-:Y:S02]  /*0510*/  DMUL R30, R28.reuse, 4.5 ;  /* 0x401200001c1e7828 */ /* 0x040fe40000000000 */
[----:B------:R-:W-:Y:S02]  /*0520*/  DFMA R32, R28, R20, 1 ;  /* 0x3ff000001c20742b */ /* 0x000fe40000000014 */
[----:B------:R-:W-:-:S06]  /*0530*/  DMUL R34, R24, 4.5 ;  /* 0x4012000018227828 */ /* 0x000fcc0000000000 */
[----:B------:R-:W-:Y:S02]  /*0540*/  DFMA R28, R28, R30, R32 ;  /* 0x0000001e1c1c722b */ /* 0x000fe40000000020 */
[----:B------:R-:W-:Y:S02]  /*0550*/  DFMA R30, R24, R20, 1 ;  /* 0x3ff00000181e742b */ /* 0x000fe40000000014 */
[----:B--2--5:R-:W-:-:S04]  /*0560*/  DMUL R32, R10, UR20 ;  /* 0x000000140a207c28 */ /* 0x024fc80008000000 */
[----:B------:R-:W-:Y:S02]  /*0570*/  DFMA R28, R18, -1.5, R28 ;  /* 0xbff80000121c782b */ /* 0x000fe4000000001c */
[----:B------:R-:W-:Y:S01]  /*0580*/  DFMA R24, R24, R34, R30 ;  /* 0x000000221818722b */ /* 0x000fe2000000001e */
[----:B0-----:R-:W-:Y:S01]  /*0590*/  IADD3 R30, P0, PT, R2, UR16, RZ ;  /* 0x00000010021e7c10 */ /* 0x001fe2000ff1e0ff */
[----:B------:R-:W-:-:S04]  /*05a0*/  IMAD.U32 R31, RZ, RZ, UR16 ;  /* 0x00000010ff1f7e24 */ /* 0x000fc8000f8e00ff */
[----:B------:R-:W-:Y:S02]  /*05b0*/  IMAD.SHL.U32 R0, R30, 0x8, RZ ;  /* 0x000000081e007824 */ /* 0x000fe400078e00ff */
[----:B------:R-:W-:Y:S01]  /*05c0*/  DFMA R24, R16, -1.5, R24 ;  /* 0xbff800001018782b */ /* 0x000fe20000000018 */
[----:B------:R-:W-:Y:S02]  /*05d0*/  LEA.HI.X.SX32 R31, R31, R3, 0x1, P0 ;  /* 0x000000031f1f7211 */ /* 0x000fe400000f0eff */
[----:B------:R-:W-:Y:S02]  /*05e0*/  IADD3 R22, P0, PT, R22, UR8, RZ ;  /* 0x0000000816167c10 */ /* 0x000fe4000ff1e0ff */
[----:B------:R-:W-:Y:S02]  /*05f0*/  SHF.L.U64.HI R30, R30, 0x3, R31 ;  /* 0x000000031e1e7819 */ /* 0x000fe4000001021f */
[----:B------:R-:W-:Y:S01]  /*0600*/  IADD3.X R23, PT, PT, R23, UR9, RZ, P0, !PT ;  /* 0x0000000917177c10 */ /* 0x000fe200087fe4ff */
[----:B----4-:R-:W-:-:S02]  /*0610*/  DFMA R26, -R32, R28, R26 ;  /* 0x0000001c201a722b */ /* 0x010fc4000000011a */
[----:B------:R-:W-:Y:S01]  /*0620*/  DMUL R28, R8, UR20 ;  /* 0x00000014081c7c28 */ /* 0x000fe20008000000 */
[----:B------:R-:W-:-:S04]  /*0630*/  IADD3 R32, P1, PT, R0, UR10, RZ ;  /* 0x0000000a00207c10 */ /* 0x000fc8000ff3e0ff */
[----:B------:R-:W-:-:S03]  /*0640*/  IADD3.X R33, PT, PT, R30, UR11, RZ, P1, !PT ;  /* 0x0000000b1e217c10 */ /* 0x000fc60008ffe4ff */
[----:B------:R-:W-:-:S07]  /*0650*/  DFMA R24, R28, R24, R26 ;  /* 0x000000181c18722b */ /* 0x000fce000000001a */
[----:B------:R0:W-:Y:S04]  /*0660*/  STG.E.64 desc[UR12][R22.64], R24 ;  /* 0x0000001816007986 */ /* 0x0001e8000c101b0c */
[----:B0-----:R0:W2:Y:S01]  /*0670*/  LDG.E.64 R24, desc[UR12][R32.64] ;  /* 0x0000000c20187981 */ /* 0x0010a2000c1e1b00 */
[----:B------:R-:W1:Y:S01]  /*0680*/  LDCU UR17, c[0x3][UR22+-0x4] ;  /* 0x00ffff80161177ac */ /* 0x000e620008000800 */
[----:B------:R-:W-:Y:S01]  /*0690*/  I2F.F64 R28, UR19 ;  /* 0x00000013001c7d12 */ /* 0x000fe20008201c00 */
[----:B------:R-:W3:Y:S07]  /*06a0*/  LDCU.64 UR18, c[0x3][UR24+-0x8] ;  /* 0x00ffff00181277ac */ /* 0x000eee0008000a00 */
[----:B-1----:R-:W1:Y:S02]  /*06b0*/  I2F.F64 R34, UR17 ;  /* 0x0000001100227d12 */ /* 0x002e640008201c00 */
[----:B-1----:R-:W-:-:S02]  /*06c0*/  DMUL R26, R4, R34 ;  /* 0x00000022041a7228 */ /* 0x002fc40000000000 */
[----:B0-----:R-:W-:-:S06]  /*06d0*/  DMUL R32, R12, R34 ;  /* 0x000000220c207228 */ /* 0x001fcc0000000000 */
[-C--:B------:R-:W-:Y:S02]  /*06e0*/  DFMA R26, R6, R28.reuse, R26 ;  /* 0x0000001c061a722b */ /* 0x080fe4000000001a */
[----:B------:R-:W-:Y:S02]  /*06f0*/  DFMA R22, R14, R28, R32 ;  /* 0x0000001c0e16722b */ /* 0x000fe40000000020 */
[----:B---3--:R-:W-:-:S04]  /*0700*/  DMUL R32, R10, UR18 ;  /* 0x000000120a207c28 */ /* 0x008fc80008000000 */
[CC--:B------:R-:W-:Y:S02]  /*0710*/  DFMA R34, R26.reuse, R20.reuse, 1 ;  /* 0x3ff000001a22742b */ /* 0x0c0fe40000000014 */
[----:B------:R-:W-:Y:S02]  /*0720*/  DMUL R36, R26, 4.5 ;  /* 0x401200001a247828 */ /* 0x000fe40000000000 */
[----:B------:R-:W-:-:S06]  /*0730*/  DFMA R28, R22, R20, 1 ;  /* 0x3ff00000161c742b */ /* 0x000fcc0000000014 */
[----:B------:R-:W-:Y:S02]  /*0740*/  DFMA R26, R26, R36, R34 ;  /* 0x000000241a1a722b */ /* 0x000fe40000000022 */
[----:B------:R-:W-:-:S06]  /*0750*/  DMUL R34, R22, 4.5 ;  /* 0x4012000016227828 */ /* 0x000fcc0000000000 */
[----:B------:R-:W-:Y:S02]  /*0760*/  DFMA R26, R18, -1.5, R26 ;  /* 0xbff80000121a782b */ /* 0x000fe4000000001a */
[----:B------:R-:W-:Y:S01]  /*0770*/  DFMA R22, R22, R34, R28 ;  /* 0x000000221616722b */ /* 0x000fe2000000001c */
[----:B------:R-:W-:Y:S01]  /*0780*/  IADD3 R28, P0, PT, R2, UR15, RZ ;  /* 0x0000000f021c7c10 */ /* 0x000fe2000ff1e0ff */
[----:B------:R-:W-:-:S05]  /*0790*/  IMAD.U32 R29, RZ, RZ, UR15 ;  /* 0x0000000fff1d7e24 */ /* 0x000fca000f8e00ff */
[----:B------:R-:W-:Y:S02]  /*07a0*/  LEA.HI.X.SX32 R29, R29, R3, 0x1, P0 ;  /* 0x000000031d1d7211 */ /* 0x000fe400000f0eff */
[----:B------:R-:W-:-:S04]  /*07b0*/  IADD3 R36, P0, PT, R0, UR8, RZ ;  /* 0x0000000800247c10 */ /* 0x000fc8000ff1e0ff */
[----:B------:R-:W-:Y:S01]  /*07c0*/  IADD3.X R37, PT, PT, R30, UR9, RZ, P0, !PT ;  /* 0x000000091e257c10 */ /* 0x000fe200087fe4ff */
[----:B--2---:R-:W-:Y:S02]  /*07d0*/  DFMA R24, -R32, R26, R24 ;  /* 0x0000001a2018722b */ /* 0x004fe40000000118 */
[----:B------:R-:W-:Y:S01]  /*07e0*/  DMUL R26, R8, UR18 ;  /* 0x00000012081a7c28 */ /* 0x000fe20008000000 */
[----:B------:R-:W0:Y:S01]  /*07f0*/  LDCU UR17, c[0x3][UR22] ;  /* 0x00c00000161177ac */ /* 0x000e220008000800 */
[----:B------:R-:W-:Y:S01]  /*0800*/  DFMA R32, R16, -1.5, R22 ;  /* 0xbff800001020782b */ /* 0x000fe20000000016 */
[C---:B------:R-:W-:Y:S01]  /*0810*/  IMAD.SHL.U32 R22, R28.reuse, 0x8, RZ ;  /* 0x000000081c167824 */ /* 0x040fe200078e00ff */
[----:B------:R-:W-:Y:S01]  /*0820*/  SHF.L.U64.HI R28, R28, 0x3, R29 ;  /* 0x000000031c1c7819 */ /* 0x000fe2000001021d */
[----:B------:R-:W1:Y:S03]  /*0830*/  LDCU.64 UR18, c[0x3][UR23] ;  /* 0x00c00000171277ac */ /* 0x000e660008000a00 */
[----:B------:R-:W-:-:S02]  /*0840*/  IADD3 R34, P1, PT, R22, UR10, RZ ;  /* 0x0000000a16227c10 */ /* 0x000fc4000ff3e0ff */
[----:B------:R-:W-:Y:S02]  /*0850*/  DFMA R24, R26, R32, R24 ;  /* 0x000000201a18722b */ /* 0x000fe40000000018 */
[----:B------:R-:W-:-:S05]  /*0860*/  IADD3.X R35, PT, PT, R28, UR11, RZ, P1, !PT ;  /* 0x0000000b1c237c10 */ /* 0x000fca0008ffe4ff */
[----:B------:R1:W-:Y:S04]  /*0870*/  STG.E.64 desc[UR12][R36.64], R24 ;  /* 0x0000001824007986 */ /* 0x0003e8000c101b0c */
[----:B------:R2:W3:Y:S01]  /*0880*/  LDG.E.64 R26, desc[UR12][R34.64] ;  /* 0x0000000c221a7981 */ /* 0x0004e2000c1e1b00 */
[----:B0-----:R-:W0:Y:S01]  /*0890*/  I2F.F64 R32, UR17 ;  /* 0x0000001100207d12 */ /* 0x001e220008201c00 */
[----:B------:R-:W4:Y:S01]  /*08a0*/  LDCU.64 UR20, c[0x3][UR24] ;  /* 0x00c00000181477ac */ /* 0x000f220008000a00 */
[----:B------:R-:W-:Y:S01]  /*08b0*/  IADD3 R0, P0, PT, R2, UR14, RZ ;  /* 0x0000000e02007c10 */ /* 0x000fe2000ff1e0ff */
[----:B------:R-:W-:-:S04]  /*08c0*/  IMAD.U32 R29, RZ, RZ, UR14 ;  /* 0x0000000eff1d7e24 */ /* 0x000fc8000f8e00ff */
[C---:B------:R-:W-:Y:S01]  /*08d0*/  IMAD.SHL.U32 R23, R0.reuse, 0x8, RZ ;  /* 0x0000000800177824 */ /* 0x040fe200078e00ff */
[----:B------:R-:W-:Y:S01]  /*08e0*/  LEA.HI.X.SX32 R29, R29, R3, 0x1, P0 ;  /* 0x000000031d1d7211 */ /* 0x000fe200000f0eff */
[----:B-1----:R-:W1:Y:S03]  /*08f0*/  I2F.F64 R24, UR18 ;  /* 0x0000001200187d12 */ /* 0x002e660008201c00 */
[----:B------:R-:W-:Y:S01]  /*0900*/  SHF.L.U64.HI R0, R0, 0x3, R29 ;  /* 0x0000000300007819 */ /* 0x000fe2000001021d */
[-C--:B0-----:R-:W-:Y:S02]  /*0910*/  DMUL R30, R4, R32.reuse ;  /* 0x00000020041e7228 */ /* 0x081fe40000000000 */
[----:B--2---:R-:W-:-:S06]  /*0920*/  DMUL R34, R12, R32 ;  /* 0x000000200c227228 */ /* 0x004fcc0000000000 */
[-C--:B-1----:R-:W-:Y:S02]  /*0930*/  DFMA R30, R6, R24.reuse, R30 ;  /* 0x00000018061e722b */ /* 0x082fe4000000001e */
[----:B------:R-:W-:-:S06]  /*0940*/  DFMA R24, R14, R24, R34 ;  /* 0x000000180e18722b */ /* 0x000fcc0000000022 */
[CC--:B------:R-:W-:Y:S02]  /*0950*/  DFMA R32, R30.reuse, R20.reuse, 1 ;  /* 0x3ff000001e20742b */ /* 0x0c0fe40000000014 */
[----:B------:R-:W-:Y:S02]  /*0960*/  DMUL R36, R30, 4.5 ;  /* 0x401200001e247828 */ /* 0x000fe40000000000 */
[----:B------:R-:W-:-:S06]  /*0970*/  DFMA R34, R24, R20, 1 ;  /* 0x3ff000001822742b */ /* 0x000fcc0000000014 */
[----:B------:R-:W-:Y:S02]  /*0980*/  DFMA R30, R30, R36, R32 ;  /* 0x000000241e1e722b */ /* 0x000fe40000000020 */
[----:B------:R-:W-:Y:S02]  /*0990*/  DMUL R36, R24, 4.5 ;  /* 0x4012000018247828 */ /* 0x000fe40000000000 */
[----:B----4-:R-:W-:-:S04]  /*09a0*/  DMUL R32, R10, UR20 ;  /* 0x000000140a207c28 */ /* 0x010fc80008000000 */
[----:B------:R-:W-:Y:S02]  /*09b0*/  DFMA R30, R18, -1.5, R30 ;  /* 0xbff80000121e782b */ /* 0x000fe4000000001e */
[----:B------:R-:W-:Y:S01]  /*09c0*/  DFMA R24, R24, R36, R34 ;  /* 0x000000241818722b */ /* 0x000fe20000000022 */
[----:B------:R-:W-:-:S04]  /*09d0*/  IADD3 R34, P0, PT, R22, UR8, RZ ;  /* 0x0000000816227c10 */ /* 0x000fc8000ff1e0ff */
[----:B------:R-:W-:-:S03]  /*09e0*/  IADD3.X R35, PT, PT, R28, UR9, RZ, P0, !PT ;  /* 0x000000091c237c10 */ /* 0x000fc600087fe4ff */
[----:B------:R-:W-:Y:S02]  /*09f0*/  DFMA R24, R16, -1.5, R24 ;  /* 0xbff800001018782b */ /* 0x000fe40000000018 */
[----:B---3--:R-:W-:Y:S02]  /*0a00*/  DFMA R26, -R32, R30, R26 ;  /* 0x0000001e201a722b */ /* 0x008fe4000000011a */
[----:B------:R-:W-:Y:S01]  /*0a10*/  DMUL R30, R8, UR20 ;  /* 0x00000014081e7c28 */ /* 0x000fe20008000000 */
[----:B------:R-:W-:-:S04]  /*0a20*/  IADD3 R32, P1, PT, R23, UR10, RZ ;  /* 0x0000000a17207c10 */ /* 0x000fc8000ff3e0ff */
[----:B------:R-:W-:-:S03]  /*0a30*/  IADD3.X R33, PT, PT, R0, UR11, RZ, P1, !PT ;  /* 0x0000000b00217c10 */ /* 0x000fc60008ffe4ff */
[----:B------:R-:W-:-:S07]  /*0a40*/  DFMA R30, R30, R24, R26 ;  /* 0x000000181e1e722b */ /* 0x000fce000000001a */
[----:B------:R2:W-:Y:S04]  /*0a50*/  STG.E.64 desc[UR12][R34.64], R30 ;  /* 0x0000001e22007986 */ /* 0x0005e8000c101b0c */
[----:B------:R-:W3:Y:S01]  /*0a60*/  LDG.E.64 R32, desc[UR12][R32.64] ;  /* 0x0000000c20207981 */ /* 0x000ee2000c1e1b00 */
[----:B------:R-:W0:Y:S01]  /*0a70*/  LDCU UR17, c[0x3][UR22+0x4] ;  /* 0x00c00080161177ac */ /* 0x000e220008000800 */
[----:B------:R-:W-:Y:S01]  /*0a80*/  I2F.F64 R26, UR19 ;  /* 0x00000013001a7d12 */ /* 0x000fe20008201c00 */
[----:B------:R-:W-:Y:S01]  /*0a90*/  IADD3 R22, P0, PT, R23, UR8, RZ ;  /* 0x0000000817167c10 */ /* 0x000fe2000ff1e0ff */
[----:B------:R-:W1:Y:S03]  /*0aa0*/  LDCU.64 UR18, c[0x3][UR24+0x8] ;  /* 0x00c00100181277ac */ /* 0x000e660008000a00 */
[----:B------:R-:W-:Y:S01]  /*0ab0*/  IADD3.X R23, PT, PT, R0, UR9, RZ, P0, !PT ;  /* 0x0000000900177c10 */ /* 0x000fe200087fe4ff */
[----:B------:R-:W-:-:S02]  /*0ac0*/  UIADD3 UR7, UPT, UPT, UR7, 0x4, URZ ;  /* 0x0000000407077890 */ /* 0x000fc4000fffe0ff */
[----:B------:R-:W-:Y:S02]  /*0ad0*/  ULEA UR5, UR25, UR5, 0x2 ;  /* 0x0000000519057291 */ /* 0x000fe4000f8e10ff */
[----:B------:R-:W-:Y:S02]  /*0ae0*/  UISETP.NE.AND UP0, UPT, UR7, URZ, UPT ;  /* 0x000000ff0700728c */ /* 0x000fe4000bf05270 */
[----:B------:R-:W-:Y:S02]  /*0af0*/  ULEA UR14, UR25, UR14, 0x2 ;  /* 0x0000000e190e7291 */ /* 0x000fe4000f8e10ff */
[----:B------:R-:W-:Y:S01]  /*0b00*/  ULEA UR15, UR25, UR15, 0x2 ;  /* 0x0000000f190f7291 */ /* 0x000fe2000f8e10ff */
[----:B0-----:R-:W0:Y:S01]  /*0b10*/  I2F.F64 R24, UR17 ;  /* 0x0000001100187d12 */ /* 0x001e220008201c00 */
[----:B------:R-:W-:Y:S02]  /*0b20*/  UIADD3 UR24, UPT, UPT, UR24, 0x20, URZ ;  /* 0x0000002018187890 */ /* 0x000fe4000fffe0ff */
[----:B------:R-:W-:-:S02]  /*0b30*/  ULEA UR16, UR25, UR16, 0x2 ;  /* 0x0000001019107291 */ /* 0x000fc4000f8e10ff */
[----:B------:R-:W-:Y:S02]  /*0b40*/  UIADD3 UR23, UPT, UPT, UR23, 0x10, URZ ;  /* 0x0000001017177890 */ /* 0x000fe4000fffe0ff */
[----:B------:R-:W-:Y:S01]  /*0b50*/  UIADD3 UR22, UPT, UPT, UR22, 0x10, URZ ;  /* 0x0000001016167890 */ /* 0x000fe2000fffe0ff */
[-C--:B0-----:R-:W-:Y:S02]  /*0b60*/  DMUL R28, R4, R24.reuse ;  /* 0x00000018041c7228 */ /* 0x081fe40000000000 */
[----:B------:R-:W-:-:S06]  /*0b70*/  DMUL R36, R12, R24 ;  /* 0x000000180c247228 */ /* 0x000fcc0000000000 */
[-C--:B------:R-:W-:Y:S02]  /*0b80*/  DFMA R24, R6, R26.reuse, R28 ;  /* 0x0000001a0618722b */ /* 0x080fe4000000001c */
[----:B------:R-:W-:-:S06]  /*0b90*/  DFMA R26, R14, R26, R36 ;  /* 0x0000001a0e1a722b */ /* 0x000fcc0000000024 */
[CC--:B------:R-:W-:Y:S02]  /*0ba0*/  DFMA R28, R24.reuse, R20.reuse, 1 ;  /* 0x3ff00000181c742b */ /* 0x0c0fe40000000014 */
[----:B------:R-:W-:Y:S02]  /*0bb0*/  DMUL R36, R24, 4.5 ;  /* 0x4012000018247828 */ /* 0x000fe40000000000 */
[----:B------:R-:W-:-:S06]  /*0bc0*/  DFMA R20, R26, R20, 1 ;  /* 0x3ff000001a14742b */ /* 0x000fcc0000000014 */
[----:B------:R-:W-:Y:S02]  /*0bd0*/  DFMA R24, R24, R36, R28 ;  /* 0x000000241818722b */ /* 0x000fe4000000001c */
[----:B------:R-:W-:-:S06]  /*0be0*/  DMUL R28, R26, 4.5 ;  /* 0x401200001a1c7828 */ /* 0x000fcc0000000000 */
[----:B------:R-:W-:Y:S02]  /*0bf0*/  DFMA R24, R18, -1.5, R24 ;  /* 0xbff800001218782b */ /* 0x000fe40000000018 */
[----:B------:R-:W-:Y:S02]  /*0c00*/  DFMA R28, R26, R28, R20 ;  /* 0x0000001c1a1c722b */ /* 0x000fe40000000014 */
[----:B-1----:R-:W-:Y:S02]  /*0c10*/  DMUL R26, R10, UR18 ;  /* 0x000000120a1a7c28 */ /* 0x002fe40008000000 */
[----:B------:R-:W-:-:S04]  /*0c20*/  DMUL R20, R8, UR18 ;  /* 0x0000001208147c28 */ /* 0x000fc80008000000 */
[----:B------:R-:W-:Y:S02]  /*0c30*/  DFMA R28, R16, -1.5, R28 ;  /* 0xbff80000101c782b */ /* 0x000fe4000000001c */
[----:B---3--:R-:W-:-:S08]  /*0c40*/  DFMA R24, -R26, R24, R32 ;  /* 0x000000181a18722b */ /* 0x008fd00000000120 */
[----:B------:R-:W-:-:S07]  /*0c50*/  DFMA R20, R20, R28, R24 ;  /* 0x0000001c1414722b */ /* 0x000fce0000000018 */
[----:B------:R2:W-:Y:S01]  /*0c60*/  STG.E.64 desc[UR12][R22.64], R20 ;  /* 0x0000001416007986 */ /* 0x0005e2000c101b0c */
[----:B------:R-:W-:Y:S05]  /*0c70*/  BRA.U UP0, `(.L_x_29) ;  /* 0xfffffff500d87547 */ /* 0x000fea000b83ffff */
.L_x_28:
[----:B------:R-:W-:-:S06]  /*0c80*/  ULOP3.LUT UP0, UR5, UR6, 0x3, URZ, 0xc0, !UPT ;  /* 0x0000000306057892 */ /* 0x000fcc000f80c0ff */
[----:B------:R-:W-:-:S13]  /*0c90*/  PLOP3.LUT P0, PT, PT, PT, UP0, 0x80, 0x8 ;  /* 0x000000000008781c */ /* 0x000fda0003f0f008 */
[----:B------:R-:W-:Y:S05]  /*0ca0*/  @!P0 EXIT ;  /* 0x000000000000894d */ /* 0x000fea0003800000 */
[----:B------:R-:W-:Y:S01]  /*0cb0*/  DMUL R18, R4, R4 ;  /* 0x0000000404127228 */ /* 0x000fe20000000000 */
[----:B------:R-:W-:Y:S01]  /*0cc0*/  UMOV UR7, 0x10 ;  /* 0x0000001000077882 */ /* 0x000fe20000000000 */
[----:B------:R-:W-:Y:S01]  /*0cd0*/  UMOV UR6, 0x7c ;  /* 0x0000007c00067882 */ /* 0x000fe20000000000 */
[----:B------:R-:W-:Y:S01]  /*0ce0*/  UMOV UR8, 0x58 ;  /* 0x0000005800087882 */ /* 0x000fe20000000000 */
[----:B------:R-:W-:Y:S02]  /*0cf0*/  UIMAD UR9, UR4, UR25, URZ ;  /* 0x00000019040972a4 */ /* 0x000fe4000f8e02ff */
[----:B------:R-:W-:Y:S02]  /*0d00*/  UIMAD UR7, UR4, 0x8, UR7 ;  /* 0x00000008040778a4 */ /* 0x000fe4000f8e0207 */
[----:B------:R-:W-:Y:S01]  /*0d10*/  DFMA R18, R6, R6, R18 ;  /* 0x000000060612722b */ /* 0x000fe20000000012 */
[----:B------:R-:W-:Y:S01]  /*0d20*/  UIMAD UR6, UR4, 0x4, UR6 ;  /* 0x00000004040678a4 */ /* 0x000fe2000f8e0206 */
[----:B------:R-:W0:Y:S01]  /*0d30*/  LDCU.128 UR16, c[0x0][0x380] ;  /* 0x00007000ff1077ac */ /* 0x000e220008000c00 */
[----:B------:R-:W-:-:S02]  /*0d40*/  UIADD3 UR5, UPT, UPT, -UR5, URZ, URZ ;  /* 0x000000ff05057290 */ /* 0x000fc4000fffe1ff */
[----:B------:R-:W-:-:S12]  /*0d50*/  UIMAD UR4, UR4, 0x4, UR8 ;  /* 0x00000004040478a4 */ /* 0x000fd8000f8e0208 */
.L_x_30:
[----:B------:R-:W-:Y:S01]  /*0d60*/  IADD3 R0, P0, PT, R2, UR9, RZ ;  /* 0x0000000902007c10 */ /* 0x000fe2000ff1e0ff */
[----:B-12---:R-:W-:-:S04]  /*0d70*/  IMAD.U32 R21, RZ, RZ, UR9 ;  /* 0x00000009ff157e24 */ /* 0x006fc8000f8e00ff */
[----:B------:R-:W-:Y:S01]  /*0d80*/  IMAD.SHL.U32 R22, R0, 0x8, RZ ;  /* 0x0000000800167824 */ /* 0x000fe200078e00ff */
[----:B------:R-:W-:-:S04]  /*0d90*/  LEA.HI.X.SX32 R21, R21, R3, 0x1, P0 ;  /* 0x0000000315157211 */ /* 0x000fc800000f0eff */
[----:B------:R-:W-:Y:S02]  /*0da0*/  SHF.L.U64.HI R0, R0, 0x3, R21 ;  /* 0x0000000300007819 */ /* 0x000fe40000010215 */
[----:B0-----:R-:W-:-:S04]  /*0db0*/  IADD3 R20, P0, PT, R22, UR18, RZ ;  /* 0x0000001216147c10 */ /* 0x001fc8000ff1e0ff */
[----:B------:R-:W-:-:S06]  /*0dc0*/  IADD3.X R21, PT, PT, R0, UR19, RZ, P0, !PT ;  /* 0x0000001300157c10 */ /* 0x000fcc00087fe4ff */
[----:B------:R-:W2:Y:S01]  /*0dd0*/  LDG.E.64 R20, desc[UR12][R20.64] ;  /* 0x0000000c14147981 */ /* 0x000ea2000c1e1b00 */
[----:B------:R-:W0:Y:S01]  /*0de0*/  LDCU UR10, c[0x3][UR6] ;  /* 0x00c00000060a77ac */ /* 0x000e220008000800 */
[----:B------:R-:W-:Y:S01]  /*0df0*/  IADD3 R22, P0, PT, R22, UR16, RZ ;  /* 0x0000001016167c10 */ /* 0x000fe2000ff1e0ff */
[----:B------:R-:W1:Y:S03]  /*0e00*/  LDCU UR8, c[0x3][UR4] ;  /* 0x00c00000040877ac */ /* 0x000e660008000800 */
[----:B------:R-:W-:Y:S01]  /*0e10*/  IADD3.X R23, PT, PT, R0, UR17, RZ, P0, !PT ;  /* 0x0000001100177c10 */ /* 0x000fe200087fe4ff */
[----:B------:R-:W-:Y:S02]  /*0e20*/  UIADD3 UR5, UPT, UPT, UR5, 0x1, URZ ;  /* 0x0000000105057890 */ /* 0x000fe4000fffe0ff */
[----:B------:R-:W-:Y:S02]  /*0e30*/  UIADD3 UR6, UPT, UPT, UR6, 0x4, URZ ;  /* 0x0000000406067890 */ /* 0x000fe4000fffe0ff */
[----:B------:R-:W-:-:S02]  /*0e40*/  UISETP.NE.AND UP0, UPT, UR5, URZ, UPT ;  /* 0x000000ff0500728c */ /* 0x000fc4000bf05270 */
[----:B------:R-:W-:Y:S02]  /*0e50*/  UIADD3 UR4, UPT, UPT, UR4, 0x4, URZ ;  /* 0x0000000404047890 */ /* 0x000fe4000fffe0ff */
[----:B------:R-:W-:Y:S01]  /*0e60*/  UIADD3 UR9, UPT, UPT, UR9, UR25, URZ ;  /* 0x0000001909097290 */ /* 0x000fe2000fffe0ff */
[----:B0-----:R-:W0:Y:S01]  /*0e70*/  I2F.F64 R24, UR10 ;  /* 0x0000000a00187d12 */ /* 0x001e220008201c00 */
[----:B------:R-:W3:Y:S01]  /*0e80*/  LDCU.64 UR10, c[0x3][UR7] ;  /* 0x00c00000070a77ac */ /* 0x000ee20008000a00 */
[----:B------:R-:W-:-:S06]  /*0e90*/  UIADD3 UR7, UPT, UPT, UR7, 0x8, URZ ;  /* 0x0000000807077890 */ /* 0x000fcc000fffe0ff */
[----:B-1----:R-:W1:Y:S01]  /*0ea0*/  I2F.F64 R28, UR8 ;  /* 0x00000008001c7d12 */ /* 0x002e620008201c00 */
[-C--:B0-----:R-:W-:Y:S02]  /*0eb0*/  DMUL R26, R4, R24.reuse ;  /* 0x00000018041a7228 */ /* 0x081fe40000000000 */
[----:B------:R-:W-:Y:S01]  /*0ec0*/  DMUL R30, R12, R24 ;  /* 0x000000180c1e7228 */ /* 0x000fe20000000000 */
[----:B------:R-:W-:Y:S02]  /*0ed0*/  IMAD.MOV.U32 R24, RZ, RZ, 0x0 ;  /* 0x00000000ff187424 */ /* 0x000fe400078e00ff */
[----:B------:R-:W-:-:S03]  /*0ee0*/  IMAD.MOV.U32 R25, RZ, RZ, 0x40080000 ;  /* 0x40080000ff197424 */ /* 0x000fc600078e00ff */
[-C--:B-1----:R-:W-:Y:S02]  /*0ef0*/  DFMA R26, R6, R28.reuse, R26 ;  /* 0x0000001c061a722b */ /* 0x082fe4000000001a */
[----:B------:R-:W-:-:S06]  /*0f00*/  DFMA R28, R14, R28, R30 ;  /* 0x0000001c0e1c722b */ /* 0x000fcc000000001e */
[C---:B------:R-:W-:Y:S02]  /*0f10*/  DMUL R32, R26.reuse, 4.5 ;  /* 0x401200001a207828 */ /* 0x040fe40000000000 */
[-C--:B------:R-:W-:Y:S02]  /*0f20*/  DFMA R30, R26, R24.reuse, 1 ;  /* 0x3ff000001a1e742b */ /* 0x080fe40000000018 */
[----:B------:R-:W-:-:S06]  /*0f30*/  DFMA R24, R28, R24, 1 ;  /* 0x3ff000001c18742b */ /* 0x000fcc0000000018 */
[----:B------:R-:W-:Y:S02]  /*0f40*/  DFMA R26, R26, R32, R30 ;  /* 0x000000201a1a722b */ /* 0x000fe4000000001e */
[----:B------:R-:W-:-:S06]  /*0f50*/  DMUL R30, R28, 4.5 ;  /* 0x401200001c1e7828 */ /* 0x000fcc0000000000 */
[----:B------:R-:W-:Y:S02]  /*0f60*/  DFMA R26, R18, -1.5, R26 ;  /* 0xbff80000121a782b */ /* 0x000fe4000000001a */
[----:B------:R-:W-:Y:S02]  /*0f70*/  DFMA R30, R28, R30, R24 ;  /* 0x0000001e1c1e722b */ /* 0x000fe40000000018 */
[----:B---3-5:R-:W-:Y:S02]  /*0f80*/  DMUL R28, R10, UR10 ;  /* 0x0000000a0a1c7c28 */ /* 0x028fe40008000000 */
[----:B------:R-:W-:-:S04]  /*0f90*/  DMUL R24, R8, UR10 ;  /* 0x0000000a08187c28 */ /* 0x000fc80008000000 */
[----:B------:R-:W-:Y:S02]  /*0fa0*/  DFMA R30, R16, -1.5, R30 ;  /* 0xbff80000101e782b */ /* 0x000fe4000000001e */
[----:B--2---:R-:W-:-:S08]  /*0fb0*/  DFMA R20, -R28, R26, R20 ;  /* 0x0000001a1c14722b */ /* 0x004fd00000000114 */
[----:B------:R-:W-:-:S07]  /*0fc0*/  DFMA R20, R24, R30, R20 ;  /* 0x0000001e1814722b */ /* 0x000fce0000000014 */
[----:B------:R1:W-:Y:S01]  /*0fd0*/  STG.E.64 desc[UR12][R22.64], R20 ;  /* 0x0000001416007986 */ /* 0x0003e2000c101b0c */
[----:B------:R-:W-:Y:S05]  /*0fe0*/  BRA.U UP0, `(.L_x_30) ;  /* 0xfffffffd005c7547 */ /* 0x000fea000b83ffff */
[----:B------:R-:W-:Y:S05]  /*0ff0*/  EXIT ;  /* 0x000000000000794d */ /* 0x000fea0003800000 */
.L_x_31:
        /* <DEDUP_REMOVED lines=16> */
.L_x_306:


//--------------------- .text._Z21processComputeIbNodeSPdS_ddddid --------------------------
	.section	.text._Z21processComputeIbNodeSPdS_ddddid,"ax",@progbits
	.align	128
        .global         _Z21processComputeIbNodeSPdS_ddddid
        .type           _Z21processComputeIbNodeSPdS_ddddid,@function
        .size           _Z21processComputeIbNodeSPdS_ddddid,(.L_x_297 - _Z21processComputeIbNodeSPdS_ddddid)
        .other          _Z21processComputeIbNodeSPdS_ddddid,@"STO_CUDA_ENTRY STV_DEFAULT"
_Z21processComputeIbNodeSPdS_ddddid:
.text._Z21processComputeIbNodeSPdS_ddddid:
[----:B------:R-:W0:Y:S01]  /*0000*/  LDC R1, c[0x0][0x37c] ;  /* 0x0000df00ff017b82 */ /* 0x000e220000000800 */
[----:B------:R-:W1:Y:S01]  /*0010*/  S2R R2, SR_TID.X ;  /* 0x0000000000027919 */ /* 0x000e620000002100 */
[----:B------:R-:W2:Y:S06]  /*0020*/  LDCU UR6, c[0x0][0x370] ;  /* 0x00006e00ff0677ac */ /* 0x000eac0008000800 */
[----:B------:R-:W-:Y:S01]  /*0030*/  S2UR UR4, SR_CTAID.X ;  /* 0x00000000000479c3 */ /* 0x000fe20000002500 */
[----:B0-----:R-:W-:Y:S01]  /*0040*/  VIADD R1, R1, 0xffffffd8 ;  /* 0xffffffd801017836 */ /* 0x001fe20000000000 */
[----:B------:R-:W1:Y:S01]  /*0050*/  S2R R3, SR_TID.Y ;  /* 0x0000000000037919 */ /* 0x000e620000002200 */
[----:B------:R-:W1:Y:S01]  /*0060*/  LDCU UR7, c[0x0][0x360] ;  /* 0x00006c00ff0777ac */ /* 0x000e620008000800 */
[----:B------:R-:W0:Y:S04]  /*0070*/  LDCU.128 UR8, c[0x0][0x3a0] ;  /* 0x00007400ff0877ac */ /* 0x000e280008000c00 */
[----:B------:R-:W2:Y:S08]  /*0080*/  S2UR UR5, SR_CTAID.Y ;  /* 0x00000000000579c3 */ /* 0x000eb00000002600 */
[----:B------:R-:W3:Y:S01]  /*0090*/  LDC R7, c[0x0][0x364] ;  /* 0x0000d900ff077b82 */ /* 0x000ee20000000800 */
[----:B0-----:R-:W-:Y:S01]  /*00a0*/  FRND.F64.FLOOR R4, UR8 ;  /* 0x0000000800047d13 */ /* 0x001fe20008305800 */
[----:B--2---:R-:W-:-:S07]  /*00b0*/  UIMAD UR4, UR5, UR6, UR4 ;  /* 0x00000006050472a4 */ /* 0x004fce000f8e0204 */
[----:B------:R-:W-:Y:S01]  /*00c0*/  FRND.F64.FLOOR R8, UR10 ;  /* 0x0000000a00087d13 */ /* 0x000fe20008305800 */
[----:B-1----:R-:W-:Y:S02]  /*00d0*/  IMAD R2, R3, UR7, R2 ;  /* 0x0000000703027c24 */ /* 0x002fe4000f8e0202 */
[----:B------:R-:W-:Y:S02]  /*00e0*/  IMAD.MOV.U32 R3, RZ, RZ, RZ ;  /* 0x000000ffff037224 */ /* 0x000fe400078e00ff */
[----:B---3--:R-:W-:-:S04]  /*00f0*/  IMAD R7, R7, UR7, RZ ;  /* 0x0000000707077c24 */ /* 0x008fc8000f8e02ff */
[----:B------:R-:W-:-:S04]  /*0100*/  IMAD.WIDE.U32 R2, R7, UR4, R2 ;  /* 0x0000000407027c25 */ /* 0x000fc8000f8e0002 */
[----:B------:R-:W-:Y:S01]  /*0110*/  IMAD.MOV.U32 R7, RZ, RZ, RZ ;  /* 0x000000ffff077224 */ /* 0x000fe200078e00ff */
[C-C-:B------:R-:W-:Y:S02]  /*0120*/  SHF.R.U64 R10, R2.reuse, 0x2, R3.reuse ;  /* 0x00000002020a7819 */ /* 0x140fe40000001203 */
[----:B------:R-:W-:Y:S02]  /*0130*/  SHF.R.U32.HI R11, RZ, 0x2, R3 ;  /* 0x00000002ff0b7819 */ /* 0x000fe40000011603 */
[C---:B------:R-:W-:Y:S02]  /*0140*/  LOP3.LUT R6, R2.reuse, 0x3, RZ, 0xc0, !PT ;  /* 0x0000000302067812 */ /* 0x040fe400078ec0ff */
[----:B------:R-:W-:Y:S02]  /*0150*/  ISETP.GT.U32.AND P0, PT, R2, 0xf, PT ;  /* 0x0000000f0200780c */ /* 0x000fe40003f04070 */
[----:B------:R-:W0:Y:S02]  /*0160*/  I2F.F64.U64 R10, R10 ;  /* 0x0000000a000a7312 */ /* 0x000e240000301800 */
[----:B------:R-:W-:-:S06]  /*0170*/  ISETP.GT.U32.AND.EX P0, PT, R3, RZ, PT, P0 ;  /* 0x000000ff0300720c */ /* 0x000fcc0003f04100 */
[----:B------:R-:W1:Y:S01]  /*0180*/  I2F.F64.U64 R6, R6 ;  /* 0x0000000600067312 */ /* 0x000e620000301800 */
[----:B0-----:R-:W-:Y:S02]  /*0190*/  DADD R8, R8, R10 ;  /* 0x0000000008087229 */ /* 0x001fe4000000000a */
[----:B-1----:R-:W-:-:S04]  /*01a0*/  DADD R4, R4, R6 ;  /* 0x0000000004047229 */ /* 0x002fc80000000006 */
[----:B------:R-:W-:Y:S07]  /*01b0*/  @P0 EXIT ;  /* 0x000000000000094d */ /* 0x000fee0003800000 */
[----:B------:R-:W-:Y:S01]  /*01c0*/  DADD R8, R8, -1 ;  /* 0xbff0000008087429 */ /* 0x000fe20000000000 */
[----:B------:R-:W-:Y:S01]  /*01d0*/  BSSY.RECONVERGENT B0, `(.L_x_32) ;  /* 0x000001c000007945 */ /* 0x000fe20003800200 */
[----:B------:R-:W-:-:S04]  /*01e0*/  DADD R6, R4, -1 ;  /* 0xbff0000004067429 */ /* 0x000fc80000000000 */
[----:B------:R-:W0:Y:S08]  /*01f0*/  F2I.F64.TRUNC R10, R8 ;  /* 0x00000008000a7311 */ /* 0x000e30000030d100 */
[----:B------:R1:W2:Y:S08]  /*0200*/  F2I.F64.TRUNC R17, R6 ;  /* 0x0000000600117311 */ /* 0x0002b0000030d100 */
[----:B0-----:R-:W0:Y:S01]  /*0210*/  I2F.F64 R4, R10 ;  /* 0x0000000a00047312 */ /* 0x001e220000201c00 */
[----:B-1----:R-:W-:-:S02]  /*0220*/  IMAD.MOV.U32 R6, RZ, RZ, 0x0 ;  /* 0x00000000ff067424 */ /* 0x002fc400078e00ff */
[----:B------:R-:W-:-:S05]  /*0230*/  IMAD.MOV.U32 R7, RZ, RZ, 0x3fd80000 ;  /* 0x3fd80000ff077424 */ /* 0x000fca00078e00ff */
[----:B--2---:R-:W1:Y:S01]  /*0240*/  I2F.F64 R2, R17 ;  /* 0x0000001100027312 */ /* 0x004e620000201c00 */
[----:B0-----:R-:W-:Y:S02]  /*0250*/  DADD R4, R4, -UR10 ;  /* 0x8000000a04047e29 */ /* 0x001fe40008000000 */
[----:B-1----:R-:W-:-:S06]  /*0260*/  DADD R2, R2, -UR8 ;  /* 0x8000000802027e29 */ /* 0x002fcc0008000000 */
[----:B------:R-:W-:-:S08]  /*0270*/  DMUL R4, R4, R4 ;  /* 0x0000000404047228 */ /* 0x000fd00000000000 */
[----:B------:R-:W-:-:S06]  /*0280*/  DFMA R2, R2, R2, R4 ;  /* 0x000000020202722b */ /* 0x000fcc0000000004 */
[----:B------:R-:W0:Y:S04]  /*0290*/  MUFU.RSQ64H R5, R3 ;  /* 0x0000000300057308 */ /* 0x000e280000001c00 */
[----:B------:R-:W-:-:S05]  /*02a0*/  VIADD R4, R3, 0xfcb00000 ;  /* 0xfcb0000003047836 */ /* 0x000fca0000000000 */
[----:B------:R-:W-:Y:S01]  /*02b0*/  ISETP.GE.U32.AND P0, PT, R4, 0x7ca00000, PT ;  /* 0x7ca000000400780c */ /* 0x000fe20003f06070 */
[----:B0-----:R-:W-:-:S08]  /*02c0*/  DMUL R8, R4, R4 ;  /* 0x0000000404087228 */ /* 0x001fd00000000000 */
[----:B------:R-:W-:-:S08]  /*02d0*/  DFMA R8, R2, -R8, 1 ;  /* 0x3ff000000208742b */ /* 0x000fd00000000808 */
[----:B------:R-:W-:Y:S02]  /*02e0*/  DFMA R6, R8, R6, 0.5 ;  /* 0x3fe000000806742b */ /* 0x000fe40000000006 */
[----:B------:R-:W-:-:S08]  /*02f0*/  DMUL R8, R4, R8 ;  /* 0x0000000804087228 */ /* 0x000fd00000000000 */
[----:B------:R-:W-:-:S08]  /*0300*/  DFMA R6, R6, R8, R4 ;  /* 0x000000080606722b */ /* 0x000fd00000000004 */
[----:B------:R-:W-:Y:S02]  /*0310*/  DMUL R8, R2, R6 ;  /* 0x0000000602087228 */ /* 0x000fe40000000000 */
[----:B------:R-:W-:Y:S02]  /*0320*/  VIADD R19, R7, 0xfff00000 ;  /* 0xfff0000007137836 */ /* 0x000fe40000000000 */
[----:B------:R-:W-:-:S04]  /*0330*/  IMAD.MOV.U32 R18, RZ, RZ, R6 ;  /* 0x000000ffff127224 */ /* 0x000fc800078e0006 */
[----:B------:R-:W-:-:S08]  /*0340*/  DFMA R12, R8, -R8, R2 ;  /* 0x80000008080c722b */ /* 0x000fd00000000002 */
[----:B------:R-:W-:Y:S01]  /*0350*/  DFMA R14, R12, R18, R8 ;  /* 0x000000120c0e722b */ /* 0x000fe20000000008 */
[----:B------:R-:W-:Y:S10]  /*0360*/  @!P0 BRA `(.L_x_33) ;  /* 0x0000000000088947 */ /* 0x000ff40003800000 */
[----:B------:R-:W-:-:S07]  /*0370*/  MOV R0, 0x390 ;  /* 0x0000039000007802 */ /* 0x000fce0000000f00 */
[----:B------:R-:W-:Y:S05]  /*0380*/  CALL.REL.NOINC `($__internal_1_$__cuda_sm20_dsqrt_rn_f64_mediumpath_v1) ;  /* 0x0000000400a47944 */ /* 0x000fea0003c00000 */
.L_x_33:
[----:B------:R-:W-:Y:S05]  /*0390*/  BSYNC.RECONVERGENT B0 ;  /* 0x0000000000007941 */ /* 0x000fea0003800200 */
.L_x_32:
[----:B------:R-:W-:-:S14]  /*03a0*/  DSETP.GT.AND P0, PT, R14, 2, PT ;  /* 0x400000000e00742a */ /* 0x000fdc0003f04000 */
[----:B------:R-:W-:Y:S05]  /*03b0*/  @P0 EXIT ;  /* 0x000000000000094d */ /* 0x000fea0003800000 */
[----:B------:R-:W-:Y:S01]  /*03c0*/  UMOV UR4, 0x4d12d84a ;  /* 0x4d12d84a00047882 */ /* 0x000fe20000000000 */
[----:B------:R-:W-:Y:S01]  /*03d0*/  UMOV UR5, 0x400921fb ;  /* 0x400921fb00057882 */ /* 0x000fe20000000000 */
[----:B------:R-:W-:Y:S01]  /*03e0*/  BSSY.RECONVERGENT B1, `(.L_x_34) ;  /* 0x000001c000017945 */ /* 0x000fe20003800200 */
[----:B------:R-:W-:-:S08]  /*03f0*/  DMUL R18, R14, UR4 ;  /* 0x000000040e127c28 */ /* 0x000fd00008000000 */
[----:B------:R-:W-:-:S08]  /*0400*/  DMUL R18, R18, 0.5 ;  /* 0x3fe0000012127828 */ /* 0x000fd00000000000 */
[----:B------:R-:W-:-:S14]  /*0410*/  DSETP.NEU.AND P0, PT, |R18|, +INF , PT ;  /* 0x7ff000001200742a */ /* 0x000fdc0003f0d200 */
[----:B------:R-:W-:Y:S01]  /*0420*/  @!P0 DMUL R2, RZ, R18 ;  /* 0x00000012ff028228 */ /* 0x000fe20000000000 */
[----:B------:R-:W-:Y:S01]  /*0430*/  @!P0 IMAD.MOV.U32 R0, RZ, RZ, 0x1 ;  /* 0x00000001ff008424 */ /* 0x000fe200078e00ff */
[----:B------:R-:W-:Y:S09]  /*0440*/  @!P0 BRA `(.L_x_35) ;  /* 0x0000000000548947 */ /* 0x000ff20003800000 */
[----:B------:R-:W-:Y:S01]  /*0450*/  UMOV UR4, 0x6dc9c883 ;  /* 0x6dc9c88300047882 */ /* 0x000fe20000000000 */
[----:B------:R-:W-:Y:S01]  /*0460*/  UMOV UR5, 0x3fe45f30 ;  /* 0x3fe45f3000057882 */ /* 0x000fe20000000000 */
[C---:B------:R-:W-:Y:S01]  /*0470*/  DSETP.GE.AND P0, PT, |R18|.reuse, 2.14748364800000000000e+09, PT ;  /* 0x41e000001200742a */ /* 0x040fe20003f06200 */
[----:B------:R-:W-:Y:S01]  /*0480*/  BSSY.RECONVERGENT B0, `(.L_x_36) ;  /* 0x0000010000007945 */ /* 0x000fe20003800200 */
[----:B------:R-:W-:Y:S01]  /*0490*/  DMUL R4, R18, UR4 ;  /* 0x0000000412047c28 */ /* 0x000fe20008000000 */
[----:B------:R-:W-:Y:S01]  /*04a0*/  UMOV UR4, 0x54442d18 ;  /* 0x54442d1800047882 */ /* 0x000fe20000000000 */
[----:B------:R-:W-:-:S04]  /*04b0*/  UMOV UR5, 0x3ff921fb ;  /* 0x3ff921fb00057882 */ /* 0x000fc80000000000 */
[----:B------:R-:W0:Y:S08]  /*04c0*/  F2I.F64 R0, R4 ;  /* 0x0000000400007311 */ /* 0x000e300000301100 */
[----:B0-----:R-:W0:Y:S02]  /*04d0*/  I2F.F64 R2, R0 ;  /* 0x0000000000027312 */ /* 0x001e240000201c00 */
[----:B0-----:R-:W-:Y:S01]  /*04e0*/  DFMA R6, R2, -UR4, R18 ;  /* 0x8000000402067c2b */ /* 0x001fe20008000012 */
[----:B------:R-:W-:Y:S01]  /*04f0*/  UMOV UR4, 0x33145c00 ;  /* 0x33145c0000047882 */ /* 0x000fe20000000000 */
[----:B------:R-:W-:-:S06]  /*0500*/  UMOV UR5, 0x3c91a626 ;  /* 0x3c91a62600057882 */ /* 0x000fcc0000000000 */
[----:B------:R-:W-:Y:S01]  /*0510*/  DFMA R6, R2, -UR4, R6 ;  /* 0x8000000402067c2b */ /* 0x000fe20008000006 */
[----:B------:R-:W-:Y:S01]  /*0520*/  UMOV UR4, 0x252049c0 ;  /* 0x252049c000047882 */ /* 0x000fe20000000000 */
[----:B------:R-:W-:-:S06]  /*0530*/  UMOV UR5, 0x397b839a ;  /* 0x397b839a00057882 */ /* 0x000fcc0000000000 */
[----:B------:R-:W-:Y:S01]  /*0540*/  DFMA R2, R2, -UR4, R6 ;  /* 0x8000000402027c2b */ /* 0x000fe20008000006 */
[----:B------:R-:W-:Y:S10]  /*0550*/  @!P0 BRA `(.L_x_37) ;  /* 0x0000000000088947 */ /* 0x000ff40003800000 */
[----:B------:R-:W-:-:S07]  /*0560*/  MOV R12, 0x580 ;  /* 0x00000580000c7802 */ /* 0x000fce0000000f00 */
[----:B------:R-:W-:Y:S05]  /*0570*/  CALL.REL.NOINC `($_Z21processComputeIbNodeSPdS_ddddid$__internal_trig_reduction_slowpathd) ;  /* 0x0000000400d47944 */ /* 0x000fea0003c00000 */
.L_x_37:
[----:B------:R-:W-:Y:S05]  /*0580*/  BSYNC.RECONVERGENT B0 ;  /* 0x0000000000007941 */ /* 0x000fea0003800200 */
.L_x_36:
[----:B------:R-:W-:-:S07]  /*0590*/  VIADD R0, R0, 0x1 ;  /* 0x0000000100007836 */ /* 0x000fce0000000000 */
.L_x_35:
[----:B------:R-:W-:Y:S05]  /*05a0*/  BSYNC.RECONVERGENT B1 ;  /* 0x0000000000017941 */ /* 0x000fea0003800200 */
.L_x_34:
[----:B------:R-:W0:Y:S01]  /*05b0*/  LDC R16, c[0x3][0x8] ;  /* 0x00c00200ff107b82 */ /* 0x000e220000000800 */
[----:B------:R-:W1:Y:S01]  /*05c0*/  LDCU.64 UR6, c[0x4][0x8] ;  /* 0x01000100ff0677ac */ /* 0x000e620008000a00 */
[----:B------:R-:W-:Y:S01]  /*05d0*/  IMAD.SHL.U32 R4, R0, 0x40, RZ ;  /* 0x0000004000047824 */ /* 0x000fe200078e00ff */
[----:B------:R-:W2:Y:S04]  /*05e0*/  LDCU.64 UR4, c[0x0][0x358] ;  /* 0x00006b00ff0477ac */ /* 0x000ea80008000a00 */
[----:B------:R-:W-:Y:S01]  /*05f0*/  LOP3.LUT R4, R4, 0x40, RZ, 0xc0, !PT ;  /* 0x0000004004047812 */ /* 0x000fe200078ec0ff */
[----:B------:R-:W3:Y:S01]  /*0600*/  LDC.64 R24, c[0x0][0x380] ;  /* 0x0000e000ff187b82 */ /* 0x000ee20000000a00 */
[----:B------:R-:W-:Y:S01]  /*0610*/  IMAD.MOV.U32 R23, RZ, RZ, 0x3da8ff83 ;  /* 0x3da8ff83ff177424 */ /* 0x000fe200078e00ff */
[----:B------:R-:W4:Y:S01]  /*0620*/  LDCU.128 UR8, c[0x0][0x390] ;  /* 0x00007200ff0877ac */ /* 0x000f220008000c00 */
[----:B-1----:R-:W-:Y:S01]  /*0630*/  IADD3 R18, P0, PT, R4, UR6, RZ ;  /* 0x0000000604127c10 */ /* 0x002fe2000ff1e0ff */
[----:B------:R-:W1:Y:S01]  /*0640*/  LDCU UR6, c[0x3][URZ] ;  /* 0x00c00000ff0677ac */ /* 0x000e620008000800 */
[----:B0-----:R-:W-:-:S03]  /*0650*/  IABS R20, R16 ;  /* 0x0000001000147213 */ /* 0x001fc60000000000 */
[----:B------:R-:W-:Y:S01]  /*0660*/  IMAD.X R19, RZ, RZ, UR7, P0 ;  /* 0x00000007ff137e24 */ /* 0x000fe200080e06ff */
[----:B------:R-:W0:Y:S04]  /*0670*/  I2F.RP R11, R20 ;  /* 0x00000014000b7306 */ /* 0x000e280000209400 */
[----:B--2---:R-:W2:Y:S04]  /*0680*/  LDG.E.128.CONSTANT R4, desc[UR4][R18.64] ;  /* 0x0000000412047981 */ /* 0x004ea8000c1e9d00 */
[----:B------:R-:W5:Y:S01]  /*0690*/  LDG.E.128.CONSTANT R12, desc[UR4][R18.64+0x10] ;  /* 0x00001004120c7981 */ /* 0x000f62000c1e9d00 */
[----:B0-----:R-:W0:Y:S02]  /*06a0*/  MUFU.RCP R11, R11 ;  /* 0x0000000b000b7308 */ /* 0x001e240000001000 */
[----:B0-----:R-:W-:-:S06]  /*06b0*/  VIADD R8, R11, 0xffffffe ;  /* 0x0ffffffe0b087836 */ /* 0x001fcc0000000000 */
[----:B------:R0:W4:Y:S01]  /*06c0*/  F2I.FTZ.U32.TRUNC.NTZ R9, R8 ;  /* 0x0000000800097305 */ /* 0x000122000021f000 */
[----:B-1----:R-:W-:-:S04]  /*06d0*/  IMAD R17, R10, UR6, R17 ;  /* 0x000000060a117c24 */ /* 0x002fc8000f8e0211 */
[----:B------:R-:W-:Y:S02]  /*06e0*/  IMAD.IADD R17, R17, 0x1, R16 ;  /* 0x0000000111117824 */ /* 0x000fe400078e0210 */
[----:B0-----:R-:W-:Y:S02]  /*06f0*/  IMAD.MOV.U32 R8, RZ, RZ, RZ ;  /* 0x000000ffff087224 */ /* 0x001fe400078e00ff */
[----:B----4-:R-:W-:-:S04]  /*0700*/  IMAD.MOV R21, RZ, RZ, -R9 ;  /* 0x000000ffff157224 */ /* 0x010fc800078e0a09 */
[----:B------:R-:W-:Y:S01]  /*0710*/  IMAD R21, R21, R20, RZ ;  /* 0x0000001415157224 */ /* 0x000fe200078e02ff */
[----:B------:R-:W-:-:S03]  /*0720*/  IABS R22, R17 ;  /* 0x0000001100167213 */ /* 0x000fc60000000000 */
[----:B------:R-:W-:Y:S02]  /*0730*/  IMAD.HI.U32 R21, R9, R21, R8 ;  /* 0x0000001509157227 */ /* 0x000fe400078e0008 */
[----:B------:R-:W4:Y:S04]  /*0740*/  LDG.E.128.CONSTANT R8, desc[UR4][R18.64+0x20] ;  /* 0x0000200412087981 */ /* 0x000f28000c1e9d00 */
[----:B------:R-:W-:-:S04]  /*0750*/  IMAD.HI.U32 R21, R21, R22, RZ ;  /* 0x0000001615157227 */ /* 0x000fc800078e00ff */
[----:B------:R-:W-:-:S04]  /*0760*/  IMAD.MOV R21, RZ, RZ, -R21 ;  /* 0x000000ffff157224 */ /* 0x000fc800078e0a15 */
[----:B------:R-:W-:-:S05]  /*0770*/  IMAD R22, R20, R21, R22 ;  /* 0x0000001514167224 */ /* 0x000fca00078e0216 */
[----:B------:R-:W-:Y:S02]  /*0780*/  ISETP.GT.U32.AND P0, PT, R20, R22, PT ;  /* 0x000000161400720c */ /* 0x000fe40003f04070 */
[----:B------:R-:W-:-:S11]  /*0790*/  ISETP.GE.AND P2, PT, R17, RZ, PT ;  /* 0x000000ff1100720c */ /* 0x000fd60003f46270 */
[----:B------:R-:W-:-:S05]  /*07a0*/  @!P0 IMAD.IADD R22, R22, 0x1, -R20 ;  /* 0x0000000116168824 */ /* 0x000fca00078e0a14 */
[----:B------:R-:W-:Y:S02]  /*07b0*/  ISETP.GT.U32.AND P1, PT, R20, R22, PT ;  /* 0x000000161400720c */ /* 0x000fe40003f24070 */
[----:B------:R-:W-:-:S11]  /*07c0*/  ISETP.NE.AND P0, PT, R16, RZ, PT ;  /* 0x000000ff1000720c */ /* 0x000fd60003f05270 */
[----:B------:R-:W-:-:S04]  /*07d0*/  @!P1 IMAD.IADD R22, R22, 0x1, -R20 ;  /* 0x0000000116169824 */ /* 0x000fc800078e0a14 */
[----:B------:R-:W-:Y:S01]  /*07e0*/  @!P2 IMAD.MOV R22, RZ, RZ, -R22 ;  /* 0x000000ffff16a224 */ /* 0x000fe200078e0a16 */
[----:B------:R-:W-:-:S05]  /*07f0*/  @!P0 LOP3.LUT R22, RZ, R16, RZ, 0x33, !PT ;  /* 0x00000010ff168212 */ /* 0x000fca00078e33ff */
[----:B---3--:R-:W-:-:S05]  /*0800*/  IMAD.WIDE R16, R22, 0x8, R24 ;  /* 0x0000000816107825 */ /* 0x008fca00078e0218 */
[----:B------:R-:W3:Y:S01]  /*0810*/  LDG.E.64 R18, desc[UR4][R16.64] ;  /* 0x0000000410127981 */ /* 0x000ee2000c1e1b00 */
[----:B------:R-:W-:Y:S01]  /*0820*/  LOP3.LUT R20, R0, 0x1, RZ, 0xc0, !PT ;  /* 0x0000000100147812 */ /* 0x000fe200078ec0ff */
[----:B------:R-:W-:-:S03]  /*0830*/  IMAD.MOV.U32 R24, RZ, RZ, 0x20fd8164 ;  /* 0x20fd8164ff187424 */ /* 0x000fc600078e00ff */
[----:B------:R-:W-:Y:S01]  /*0840*/  ISETP.NE.U32.AND P0, PT, R20, 0x1, PT ;  /* 0x000000011400780c */ /* 0x000fe20003f05070 */
[----:B------:R-:W-:-:S03]  /*0850*/  DMUL R20, R2, R2 ;  /* 0x0000000202147228 */ /* 0x000fc60000000000 */
[----:B------:R-:W-:Y:S02]  /*0860*/  FSEL R24, R24, -8.06006814911005101289e+34, !P0 ;  /* 0xf9785eba18187808 */ /* 0x000fe40004000000 */
[----:B------:R-:W-:-:S06]  /*0870*/  FSEL R25, -R23, 0.11223486810922622681, !P0 ;  /* 0x3de5db6517197808 */ /* 0x000fcc0004000100 */
[----:B--2---:R-:W-:-:S08]  /*0880*/  DFMA R4, R20, R24, R4 ;  /* 0x000000181404722b */ /* 0x004fd00000000004 */
[C---:B------:R-:W-:Y:S01]  /*0890*/  DFMA R4, R20.reuse, R4, R6 ;  /* 0x000000041404722b */ /* 0x040fe20000000006 */
[----:B------:R-:W0:Y:S07]  /*08a0*/  LDC.64 R6, c[0x0][0x3b8] ;  /* 0x0000ee00ff067b82 */ /* 0x000e2e0000000a00 */
[----:B-----5:R-:W-:-:S08]  /*08b0*/  DFMA R4, R20, R4, R12 ;  /* 0x000000041404722b */ /* 0x020fd0000000000c */
[----:B------:R-:W-:-:S08]  /*08c0*/  DFMA R4, R20, R4, R14 ;  /* 0x000000041404722b */ /* 0x000fd0000000000e */
[C---:B----4-:R-:W-:Y:S01]  /*08d0*/  DFMA R4, R20.reuse, R4, R8 ;  /* 0x000000041404722b */ /* 0x050fe20000000008 */
[----:B------:R-:W1:Y:S07]  /*08e0*/  LDC.64 R8, c[0x0][0x388] ;  /* 0x0000e200ff087b82 */ /* 0x000e6e0000000a00 */
[----:B------:R-:W-:-:S08]  /*08f0*/  DFMA R4, R20, R4, R10 ;  /* 0x000000041404722b */ /* 0x000fd0000000000a */
[----:B------:R-:W-:Y:S02]  /*0900*/  DFMA R2, R4, R2, R2 ;  /* 0x000000020402722b */ /* 0x000fe40000000002 */
[----:B------:R-:W-:-:S10]  /*0910*/  DFMA R4, R20, R4, 1 ;  /* 0x3ff000001404742b */ /* 0x000fd40000000004 */
[----:B------:R-:W-:Y:S02]  /*0920*/  FSEL R4, R4, R2, !P0 ;  /* 0x0000000204047208 */ /* 0x000fe40004000000 */
[----:B------:R-:W-:-:S06]  /*0930*/  FSEL R5, R5, R3, !P0 ;  /* 0x0000000305057208 */ /* 0x000fcc0004000000 */
[----:B------:R-:W-:Y:S01]  /*0940*/  DADD R2, RZ, -R4 ;  /* 0x00000000ff027229 */ /* 0x000fe20000000804 */
[----:B------:R-:W-:-:S09]  /*0950*/  LOP3.LUT P0, RZ, R0, 0x2, RZ, 0xc0, !PT ;  /* 0x0000000200ff7812 */ /* 0x000fd2000780c0ff */
[----:B------:R-:W-:Y:S02]  /*0960*/  FSEL R2, R4, R2, !P0 ;  /* 0x0000000204027208 */ /* 0x000fe40004000000 */
[----:B------:R-:W-:Y:S01]  /*0970*/  FSEL R3, R5, R3, !P0 ;  /* 0x0000000305037208 */ /* 0x000fe20004000000 */
[----:B0-----:R-:W-:-:S05]  /*0980*/  DMUL R4, R6, 0.25 ;  /* 0x3fd0000006047828 */ /* 0x001fca0000000000 */
[----:B------:R-:W-:-:S08]  /*0990*/  DADD R2, R2, 1 ;  /* 0x3ff0000002027429 */ /* 0x000fd00000000000 */
[----:B------:R-:W-:Y:S01]  /*09a0*/  DMUL R2, R2, R4 ;  /* 0x0000000402027228 */ /* 0x000fe20000000000 */
[----:B-1----:R-:W-:-:S07]  /*09b0*/  IMAD.WIDE R22, R22, 0x8, R8 ;  /* 0x0000000816167825 */ /* 0x002fce00078e0208 */
[----:B---3--:R-:W-:-:S07]  /*09c0*/  DFMA R18, -R2, UR8, R18 ;  /* 0x0000000802127c2b */ /* 0x008fce0008000112 */
[----:B------:R-:W-:Y:S04]  /*09d0*/  STG.E.64 desc[UR4][R16.64], R18 ;  /* 0x0000001210007986 */ /* 0x000fe8000c101b04 */
[----:B------:R-:W2:Y:S02]  /*09e0*/  LDG.E.64 R4, desc[UR4][R22.64] ;  /* 0x0000000416047981 */ /* 0x000ea4000c1e1b00 */
[----:B--2---:R-:W-:-:S07]  /*09f0*/  DFMA R4, -R2, UR10, R4 ;  /* 0x0000000a02047c2b */ /* 0x004fce0008000104 */
[----:B------:R-:W-:Y:S01]  /*0a00*/  STG.E.64 desc[UR4][R22.64], R4 ;  /* 0x0000000416007986 */ /* 0x000fe2000c101b04 */
[----:B------:R-:W-:Y:S05]  /*0a10*/  EXIT ;  /* 0x000000000000794d */ /* 0x000fea0003800000 */
        .weak           $__internal_1_$__cuda_sm20_dsqrt_rn_f64_mediumpath_v1
        .type           $__internal_1_$__cuda_sm20_dsqrt_rn_f64_mediumpath_v1,@function
        .size           $__internal_1_$__cuda_sm20_dsqrt_rn_f64_mediumpath_v1,($_Z21processComputeIbNodeSPdS_ddddid$__internal_trig_reduction_slowpathd - $__internal_1_$__cuda_sm20_dsqrt_rn_f64_mediumpath_v1)
$__internal_1_$__cuda_sm20_dsqrt_rn_f64_mediumpath_v1:
[----:B------:R-:W-:Y:S01]  /*0a20*/  ISETP.GE.U32.AND P0, PT, R4, -0x3400000, PT ;  /* 0xfcc000000400780c */ /* 0x000fe20003f06070 */
[----:B------:R-:W-:Y:S01]  /*0a30*/  BSSY.RECONVERGENT B1, `(.L_x_38) ;  /* 0x0000024000017945 */ /* 0x000fe20003800200 */
[----:B------:R-:W-:-:S11]  /*0a40*/  IMAD.MOV.U32 R7, RZ, RZ, R19 ;  /* 0x000000ffff077224 */ /* 0x000fd600078e0013 */
[----:B------:R-:W-:Y:S05]  /*0a50*/  @!P0 BRA `(.L_x_39) ;  /* 0x0000000000208947 */ /* 0x000fea0003800000 */
[----:B------:R-:W-:-:S10]  /*0a60*/  DFMA.RM R6, R12, R6, R8 ;  /* 0x000000060c06722b */ /* 0x000fd40000004008 */
[----:B------:R-:W-:-:S05]  /*0a70*/  IADD3 R4, P0, PT, R6, 0x1, RZ ;  /* 0x0000000106047810 */ /* 0x000fca0007f1e0ff */
[----:B------:R-:W-:-:S06]  /*0a80*/  IMAD.X R5, RZ, RZ, R7, P0 ;  /* 0x000000ffff057224 */ /* 0x000fcc00000e0607 */
[----:B------:R-:W-:-:S08]  /*0a90*/  DFMA.RP R2, -R6, R4, R2 ;  /* 0x000000040602722b */ /* 0x000fd00000008102 */
[----:B------:R-:W-:-:S06]  /*0aa0*/  DSETP.GT.AND P0, PT, R2, RZ, PT ;  /* 0x000000ff0200722a */ /* 0x000fcc0003f04000 */
[----:B------:R-:W-:Y:S02]  /*0ab0*/  FSEL R4, R4, R6, P0 ;  /* 0x0000000604047208 */ /* 0x000fe40000000000 */
[----:B------:R-:W-:Y:S01]  /*0ac0*/  FSEL R5, R5, R7, P0 ;  /* 0x0000000705057208 */ /* 0x000fe20000000000 */
[----:B------:R-:W-:Y:S06]  /*0ad0*/  BRA `(.L_x_40) ;  /* 0x0000000000647947 */ /* 0x000fec0003800000 */
.L_x_39:
[----:B------:R-:W-:-:S14]  /*0ae0*/  DSETP.NE.AND P0, PT, R2, RZ, PT ;  /* 0x000000ff0200722a */ /* 0x000fdc0003f05000 */
[----:B------:R-:W-:Y:S05]  /*0af0*/  @!P0 BRA `(.L_x_41) ;  /* 0x0000000000588947 */ /* 0x000fea0003800000 */
[----:B------:R-:W-:-:S13]  /*0b00*/  ISETP.GE.AND P0, PT, R3, RZ, PT ;  /* 0x000000ff0300720c */ /* 0x000fda0003f06270 */
[----:B------:R-:W-:Y:S02]  /*0b10*/  @!P0 IMAD.MOV.U32 R4, RZ, RZ, 0x0 ;  /* 0x00000000ff048424 */ /* 0x000fe400078e00ff */
[----:B------:R-:W-:Y:S01]  /*0b20*/  @!P0 IMAD.MOV.U32 R5, RZ, RZ, -0x80000 ;  /* 0xfff80000ff058424 */ /* 0x000fe200078e00ff */
[----:B------:R-:W-:Y:S06]  /*0b30*/  @!P0 BRA `(.L_x_40) ;  /* 0x00000000004c8947 */ /* 0x000fec0003800000 */
[----:B------:R-:W-:-:S13]  /*0b40*/  ISETP.GT.AND P0, PT, R3, 0x7fefffff, PT ;  /* 0x7fefffff0300780c */ /* 0x000fda0003f04270 */
[----:B------:R-:W-:Y:S05]  /*0b50*/  @P0 BRA `(.L_x_41) ;  /* 0x0000000000400947 */ /* 0x000fea0003800000 */
[----:B------:R-:W-:Y:S01]  /*0b60*/  DMUL R2, R2, 8.11296384146066816958e+31 ;  /* 0x4690000002027828 */ /* 0x000fe20000000000 */
[----:B------:R-:W-:Y:S02]  /*0b70*/  IMAD.MOV.U32 R4, RZ, RZ, RZ ;  /* 0x000000ffff047224 */ /* 0x000fe400078e00ff */
[----:B------:R-:W-:Y:S02]  /*0b80*/  IMAD.MOV.U32 R8, RZ, RZ, 0x0 ;  /* 0x00000000ff087424 */ /* 0x000fe400078e00ff */
[----:B------:R-:W-:Y:S01]  /*0b90*/  IMAD.MOV.U32 R9, RZ, RZ, 0x3fd80000 ;  /* 0x3fd80000ff097424 */ /* 0x000fe200078e00ff */
[----:B------:R-:W0:Y:S02]  /*0ba0*/  MUFU.RSQ64H R5, R3 ;  /* 0x0000000300057308 */ /* 0x000e240000001c00 */
[----:B0-----:R-:W-:-:S08]  /*0bb0*/  DMUL R6, R4, R4 ;  /* 0x0000000404067228 */ /* 0x001fd00000000000 */
[----:B------:R-:W-:-:S08]  /*0bc0*/  DFMA R6, R2, -R6, 1 ;  /* 0x3ff000000206742b */ /* 0x000fd00000000806 */
[----:B------:R-:W-:Y:S02]  /*0bd0*/  DFMA R8, R6, R8, 0.5 ;  /* 0x3fe000000608742b */ /* 0x000fe40000000008 */
[----:B------:R-:W-:-:S08]  /*0be0*/  DMUL R6, R4, R6 ;  /* 0x0000000604067228 */ /* 0x000fd00000000000 */
[----:B------:R-:W-:-:S08]  /*0bf0*/  DFMA R6, R8, R6, R4 ;  /* 0x000000060806722b */ /* 0x000fd00000000004 */
[----:B------:R-:W-:Y:S02]  /*0c00*/  DMUL R4, R2, R6 ;  /* 0x0000000602047228 */ /* 0x000fe40000000000 */
[----:B------:R-:W-:-:S06]  /*0c10*/  VIADD R7, R7, 0xfff00000 ;  /* 0xfff0000007077836 */ /* 0x000fcc0000000000 */
[----:B------:R-:W-:-:S08]  /*0c20*/  DFMA R8, R4, -R4, R2 ;  /* 0x800000040408722b */ /* 0x000fd00000000002 */
[----:B------:R-:W-:-:S10]  /*0c30*/  DFMA R4, R6, R8, R4 ;  /* 0x000000080604722b */ /* 0x000fd40000000004 */
[----:B------:R-:W-:Y:S01]  /*0c40*/  VIADD R5, R5, 0xfcb00000 ;  /* 0xfcb0000005057836 */ /* 0x000fe20000000000 */
[----:B------:R-:W-:Y:S06]  /*0c50*/  BRA `(.L_x_40) ;  /* 0x0000000000047947 */ /* 0x000fec0003800000 */
.L_x_41:
[----:B------:R-:W-:-:S11]  /*0c60*/  DADD R4, R2, R2 ;  /* 0x0000000002047229 */ /* 0x000fd60000000002 */
.L_x_40:
[----:B------:R-:W-:Y:S05]  /*0c70*/  BSYNC.RECONVERGENT B1 ;  /* 0x0000000000017941 */ /* 0x000fea0003800200 */
.L_x_38:
[----:B------:R-:W-:Y:S02]  /*0c80*/  IMAD.MOV.U32 R2, RZ, RZ, R0 ;  /* 0x000000ffff027224 */ /* 0x000fe400078e0000 */
[----:B------:R-:W-:Y:S02]  /*0c90*/  IMAD.MOV.U32 R3, RZ, RZ, 0x0 ;  /* 0x00000000ff037424 */ /* 0x000fe400078e00ff */
[----:B------:R-:W-:Y:S02]  /*0ca0*/  IMAD.MOV.U32 R14, RZ, RZ, R4 ;  /* 0x000000ffff0e7224 */ /* 0x000fe400078e0004 */
[----:B------:R-:W-:Y:S01]  /*0cb0*/  IMAD.MOV.U32 R15, RZ, RZ, R5 ;  /* 0x000000ffff0f7224 */ /* 0x000fe200078e0005 */
[----:B------:R-:W-:Y:S06]  /*0cc0*/  RET.REL.NODEC R2 `(_Z21processComputeIbNodeSPdS_ddddid) ;  /* 0xfffffff002cc7950 */ /* 0x000fec0003c3ffff */
        .type           $_Z21processComputeIbNodeSPdS_ddddid$__internal_trig_reduction_slowpathd,@function
        .size           $_Z21processComputeIbNodeSPdS_ddddid$__internal_trig_reduction_slowpathd,(.L_x_297 - $_Z21processComputeIbNodeSPdS_ddddid$__internal_trig_reduction_slowpathd)
$_Z21processComputeIbNodeSPdS_ddddid$__internal_trig_reduction_slowpathd:
[--C-:B------:R-:W-:Y:S01]  /*0cd0*/  SHF.R.U32.HI R4, RZ, 0x14, R19.reuse ;  /* 0x00000014ff047819 */ /* 0x100fe20000011613 */
[----:B------:R-:W-:Y:S02]  /*0ce0*/  IMAD.MOV.U32 R9, RZ, RZ, R18 ;  /* 0x000000ffff097224 */ /* 0x000fe400078e0012 */
[----:B------:R-:W-:Y:S01]  /*0cf0*/  IMAD.MOV.U32 R3, RZ, RZ, R19 ;  /* 0x000000ffff037224 */ /* 0x000fe200078e0013 */
[----:B------:R-:W-:Y:S01]  /*0d00*/  LOP3.LUT R2, R4, 0x7ff, RZ, 0xc0, !PT ;  /* 0x000007ff04027812 */ /* 0x000fe200078ec0ff */
[----:B------:R-:W-:-:S03]  /*0d10*/  IMAD.MOV.U32 R0, RZ, RZ, RZ ;  /* 0x000000ffff007224 */ /* 0x000fc600078e00ff */
[----:B------:R-:W-:-:S13]  /*0d20*/  ISETP.NE.AND P0, PT, R2, 0x7ff, PT ;  /* 0x000007ff0200780c */ /* 0x000fda0003f05270 */
[----:B------:R-:W-:Y:S05]  /*0d30*/  @!P0 BRA `(.L_x_42) ;  /* 0x0000000800488947 */ /* 0x000fea0003800000 */
[----:B------:R-:W-:Y:S01]  /*0d40*/  VIADD R0, R2, 0xfffffc00 ;  /* 0xfffffc0002007836 */ /* 0x000fe20000000000 */
[----:B------:R-:W-:Y:S01]  /*0d50*/  BSSY.RECONVERGENT B2, `(.L_x_43) ;  /* 0x000002f000027945 */ /* 0x000fe20003800200 */
[----:B------:R-:W-:-:S03]  /*0d60*/  CS2R R20, SRZ ;  /* 0x0000000000147805 */ /* 0x000fc6000001ff00 */
[----:B------:R-:W-:Y:S02]  /*0d70*/  SHF.R.U32.HI R5, RZ, 0x6, R0 ;  /* 0x00000006ff057819 */ /* 0x000fe40000011600 */
[----:B------:R-:W-:Y:S02]  /*0d80*/  ISETP.GE.U32.AND P0, PT, R0, 0x80, PT ;  /* 0x000000800000780c */ /* 0x000fe40003f06070 */
[C---:B------:R-:W-:Y:S02]  /*0d90*/  IADD3 R0, PT, PT, -R5.reuse, 0x13, RZ ;  /* 0x0000001305007810 */ /* 0x040fe40007ffe1ff */
[----:B------:R-:W-:Y:S02]  /*0da0*/  IADD3 R15, PT, PT, -R5, 0xf, RZ ;  /* 0x0000000f050f7810 */ /* 0x000fe40007ffe1ff */
[----:B------:R-:W-:-:S04]  /*0db0*/  SEL R0, R0, 0x12, P0 ;  /* 0x0000001200007807 */ /* 0x000fc80000000000 */
[----:B------:R-:W-:-:S13]  /*0dc0*/  ISETP.GE.AND P0, PT, R15, R0, PT ;  /* 0x000000000f00720c */ /* 0x000fda0003f06270 */
[----:B------:R-:W-:Y:S05]  /*0dd0*/  @P0 BRA `(.L_x_44) ;  /* 0x0000000000980947 */ /* 0x000fea0003800000 */
[----:B------:R-:W0:Y:S01]  /*0de0*/  LDC.64 R6, c[0x0][0x358] ;  /* 0x0000d600ff067b82 */ /* 0x000e220000000a00 */
[C---:B------:R-:W-:Y:S01]  /*0df0*/  SHF.L.U64.HI R11, R9.reuse, 0xb, R3 ;  /* 0x0000000b090b7819 */ /* 0x040fe20000010203 */
[----:B------:R-:W-:Y:S01]  /*0e00*/  BSSY.RECONVERGENT B3, `(.L_x_45) ;  /* 0x0000022000037945 */ /* 0x000fe20003800200 */
[----:B------:R-:W-:Y:S01]  /*0e10*/  IMAD.SHL.U32 R9, R9, 0x800, RZ ;  /* 0x0000080009097824 */ /* 0x000fe200078e00ff */
[----:B------:R-:W-:Y:S01]  /*0e20*/  IADD3 R13, PT, PT, RZ, -R5, -R0 ;  /* 0x80000005ff0d7210 */ /* 0x000fe20007ffe800 */
[----:B------:R-:W-:Y:S01]  /*0e30*/  IMAD.MOV.U32 R8, RZ, RZ, RZ ;  /* 0x000000ffff087224 */ /* 0x000fe200078e00ff */
[----:B------:R-:W-:Y:S02]  /*0e40*/  CS2R R20, SRZ ;  /* 0x0000000000147805 */ /* 0x000fe4000001ff00 */
[----:B------:R-:W-:-:S07]  /*0e50*/  LOP3.LUT R11, R11, 0x80000000, RZ, 0xfc, !PT ;  /* 0x800000000b0b7812 */ /* 0x000fce00078efcff */
.L_x_46:
[----:B------:R-:W1:Y:S01]  /*0e60*/  LDC.64 R2, c[0x4][RZ] ;  /* 0x01000000ff027b82 */ /* 0x000e620000000a00 */
[----:B0-----:R-:W-:Y:S02]  /*0e70*/  R2UR UR4, R6 ;  /* 0x00000000060472ca */ /* 0x001fe400000e0000 */
[----:B------:R-:W-:Y:S01]  /*0e80*/  R2UR UR5, R7 ;  /* 0x00000000070572ca */ /* 0x000fe200000e0000 */
[----:B-1----:R-:W-:-:S12]  /*0e90*/  IMAD.WIDE R2, R15, 0x8, R2 ;  /* 0x000000080f027825 */ /* 0x002fd800078e0202 */
[----:B------:R-:W2:Y:S01]  /*0ea0*/  LDG.E.64.CONSTANT R2, desc[UR4][R2.64] ;  /* 0x0000000402027981 */ /* 0x000ea2000c1e9b00 */
[----:B------:R-:W-:Y:S02]  /*0eb0*/  VIADD R13, R13, 0x1 ;  /* 0x000000010d0d7836 */ /* 0x000fe40000000000 */
[----:B------:R-:W-:Y:S02]  /*0ec0*/  VIADD R15, R15, 0x1 ;  /* 0x000000010f0f7836 */ /* 0x000fe40000000000 */
[----:B--2---:R-:W-:-:S04]  /*0ed0*/  IMAD.WIDE.U32 R20, P2, R2, R9, R20 ;  /* 0x0000000902147225 */ /* 0x004fc80007840014 */
[----:B------:R-:W-:Y:S02]  /*0ee0*/  IMAD R23, R2, R11, RZ ;  /* 0x0000000b02177224 */ /* 0x000fe400078e02ff */
[CC--:B------:R-:W-:Y:S02]  /*0ef0*/  IMAD R14, R3.reuse, R9.reuse, RZ ;  /* 0x00000009030e7224 */ /* 0x0c0fe400078e02ff */
[----:B------:R-:W-:Y:S01]  /*0f00*/  IMAD.HI.U32 R25, R3, R9, RZ ;  /* 0x0000000903197227 */ /* 0x000fe200078e00ff */
[----:B------:R-:W-:-:S03]  /*0f10*/  IADD3 R21, P0, PT, R23, R21, RZ ;  /* 0x0000001517157210 */ /* 0x000fc60007f1e0ff */
[----:B------:R-:W-:Y:S01]  /*0f20*/  IMAD R23, R8, 0x8, R1 ;  /* 0x0000000808177824 */ /* 0x000fe200078e0201 */
[----:B------:R-:W-:Y:S01]  /*0f30*/  IADD3 R21, P1, PT, R14, R21, RZ ;  /* 0x000000150e157210 */ /* 0x000fe20007f3e0ff */
[----:B------:R-:W-:-:S04]  /*0f40*/  IMAD.HI.U32 R14, R2, R11, RZ ;  /* 0x0000000b020e7227 */ /* 0x000fc800078e00ff */
[----:B------:R-:W-:Y:S01]  /*0f50*/  IMAD.X R2, RZ, RZ, R14, P2 ;  /* 0x000000ffff027224 */ /* 0x000fe200010e060e */
[----:B------:R0:W-:Y:S01]  /*0f60*/  STL.64 [R23], R20 ;  /* 0x0000001417007387 */ /* 0x0001e20000100a00 */
[----:B------:R-:W-:-:S03]  /*0f70*/  IMAD.HI.U32 R14, R3, R11, RZ ;  /* 0x0000000b030e7227 */ /* 0x000fc600078e00ff */
[----:B------:R-:W-:Y:S01]  /*0f80*/  IADD3.X R2, P0, PT, R25, R2, RZ, P0, !PT ;  /* 0x0000000219027210 */ /* 0x000fe2000071e4ff */
[----:B------:R-:W-:Y:S02]  /*0f90*/  IMAD R3, R3, R11, RZ ;  /* 0x0000000b03037224 */ /* 0x000fe400078e02ff */
[----:B------:R-:W-:-:S03]  /*0fa0*/  VIADD R8, R8, 0x1 ;  /* 0x0000000108087836 */ /* 0x000fc60000000000 */
[----:B------:R-:W-:Y:S01]  /*0fb0*/  IADD3.X R3, P1, PT, R3, R2, RZ, P1, !PT ;  /* 0x0000000203037210 */ /* 0x000fe20000f3e4ff */
[----:B------:R-:W-:Y:S01]  /*0fc0*/  IMAD.X R2, RZ, RZ, R14, P0 ;  /* 0x000000ffff027224 */ /* 0x000fe200000e060e */
[----:B------:R-:W-:-:S03]  /*0fd0*/  ISETP.NE.AND P0, PT, R13, -0xf, PT ;  /* 0xfffffff10d00780c */ /* 0x000fc60003f05270 */
[----:B------:R-:W-:Y:S02]  /*0fe0*/  IMAD.X R2, RZ, RZ, R2, P1 ;  /* 0x000000ffff027224 */ /* 0x000fe400008e0602 */
[----:B0-----:R-:W-:Y:S02]  /*0ff0*/  IMAD.MOV.U32 R20, RZ, RZ, R3 ;  /* 0x000000ffff147224 */ /* 0x001fe400078e0003 */
[----:B------:R-:W-:-:S06]  /*1000*/  IMAD.MOV.U32 R21, RZ, RZ, R2 ;  /* 0x000000ffff157224 */ /* 0x000fcc00078e0002 */
[----:B------:R-:W-:Y:S05]  /*1010*/  @P0 BRA `(.L_x_46) ;  /* 0xfffffffc00900947 */ /* 0x000fea000383ffff */
[----:B------:R-:W-:Y:S05]  /*1020*/  BSYNC.RECONVERGENT B3 ;  /* 0x0000000000037941 */ /* 0x000fea0003800200 */
.L_x_45:
[----:B------:R-:W-:-:S07]  /*1030*/  IMAD.MOV.U32 R15, RZ, RZ, R0 ;  /* 0x000000ffff0f7224 */ /* 0x000fce00078e0000 */
.L_x_44:
[----:B------:R-:W-:Y:S05]  /*1040*/  BSYNC.RECONVERGENT B2 ;  /* 0x0000000000027941 */ /* 0x000fea0003800200 */
.L_x_43:
[----:B------:R-:W-:Y:S01]  /*1050*/  LOP3.LUT P0, R25, R4, 0x3f, RZ, 0xc0, !PT ;  /* 0x0000003f04197812 */ /* 0x000fe2000780c0ff */
[----:B------:R-:W-:-:S04]  /*1060*/  IMAD.IADD R0, R5, 0x1, R15 ;  /* 0x0000000105007824 */ /* 0x000fc800078e020f */
[----:B------:R-:W-:-:S05]  /*1070*/  IMAD.U32 R23, R0, 0x8, R1 ;  /* 0x0000000800177824 */ /* 0x000fca00078e0001 */
[----:B------:R0:W-:Y:S04]  /*1080*/  STL.64 [R23+-0x78], R20 ;  /* 0xffff881417007387 */ /* 0x0001e80000100a00 */
[----:B------:R-:W2:Y:S04]  /*1090*/  @P0 LDL.64 R8, [R1+0x8] ;  /* 0x0000080001080983 */ /* 0x000ea80000100a00 */
[----:B------:R-:W3:Y:S04]  /*10a0*/  LDL.64 R2, [R1+0x10] ;  /* 0x0000100001027983 */ /* 0x000ee80000100a00 */
[----:B------:R-:W4:Y:S01]  /*10b0*/  LDL.64 R4, [R1+0x18] ;  /* 0x0000180001047983 */ /* 0x000f220000100a00 */
[----:B------:R-:W-:Y:S01]  /*10c0*/  @P0 LOP3.LUT R0, R25, 0x3f, RZ, 0x3c, !PT ;  /* 0x0000003f19000812 */ /* 0x000fe200078e3cff */
[----:B------:R-:W-:Y:S01]  /*10d0*/  BSSY.RECONVERGENT B2, `(.L_x_47) ;  /* 0x0000034000027945 */ /* 0x000fe20003800200 */
[----:B--2---:R-:W-:-:S02]  /*10e0*/  @P0 SHF.R.U64 R7, R8, 0x1, R9 ;  /* 0x0000000108070819 */ /* 0x004fc40000001209 */
[----:B------:R-:W-:Y:S02]  /*10f0*/  @P0 SHF.R.U32.HI R9, RZ, 0x1, R9 ;  /* 0x00000001ff090819 */ /* 0x000fe40000011609 */
[CC--:B---3--:R-:W-:Y:S02]  /*1100*/  @P0 SHF.L.U32 R11, R2.reuse, R25.reuse, RZ ;  /* 0x00000019020b0219 */ /* 0x0c8fe400000006ff */
[----:B------:R-:W-:Y:S02]  /*1110*/  @P0 SHF.R.U64 R6, R7, R0, R9 ;  /* 0x0000000007060219 */ /* 0x000fe40000001209 */
[--C-:B------:R-:W-:Y:S02]  /*1120*/  @P0 SHF.R.U32.HI R15, RZ, 0x1, R3.reuse ;  /* 0x00000001ff0f0819 */ /* 0x100fe40000011603 */
[C-C-:B------:R-:W-:Y:S02]  /*1130*/  @P0 SHF.R.U64 R13, R2.reuse, 0x1, R3.reuse ;  /* 0x00000001020d0819 */ /* 0x140fe40000001203 */
[----:B------:R-:W-:-:S02]  /*1140*/  @P0 SHF.L.U64.HI R8, R2, R25, R3 ;  /* 0x0000001902080219 */ /* 0x000fc40000010203 */
[----:B------:R-:W-:Y:S02]  /*1150*/  @P0 SHF.R.U32.HI R7, RZ, R0, R9 ;  /* 0x00000000ff070219 */ /* 0x000fe40000011609 */
[----:B------:R-:W-:Y:S02]  /*1160*/  @P0 LOP3.LUT R2, R11, R6, RZ, 0xfc, !PT ;  /* 0x000000060b020212 */ /* 0x000fe400078efcff */
[----:B----4-:R-:W-:Y:S02]  /*1170*/  @P0 SHF.L.U32 R9, R4, R25, RZ ;  /* 0x0000001904090219 */ /* 0x010fe400000006ff */
[----:B------:R-:W-:Y:S02]  /*1180*/  @P0 SHF.R.U64 R14, R13, R0, R15 ;  /* 0x000000000d0e0219 */ /* 0x000fe4000000120f */
[----:B------:R-:W-:Y:S01]  /*1190*/  @P0 LOP3.LUT R3, R8, R7, RZ, 0xfc, !PT ;  /* 0x0000000708030212 */ /* 0x000fe200078efcff */
[----:B------:R-:W-:Y:S01]  /*11a0*/  IMAD.SHL.U32 R8, R2, 0x4, RZ ;  /* 0x0000000402087824 */ /* 0x000fe200078e00ff */
[----:B------:R-:W-:-:S02]  /*11b0*/  @P0 SHF.L.U64.HI R7, R4, R25, R5 ;  /* 0x0000001904070219 */ /* 0x000fc40000010205 */
[----:B------:R-:W-:Y:S02]  /*11c0*/  @P0 LOP3.LUT R4, R9, R14, RZ, 0xfc, !PT ;  /* 0x0000000e09040212 */ /* 0x000fe400078efcff */
[----:B------:R-:W-:Y:S02]  /*11d0*/  @P0 SHF.R.U32.HI R0, RZ, R0, R15 ;  /* 0x00000000ff000219 */ /* 0x000fe4000001160f */
[----:B------:R-:W-:Y:S02]  /*11e0*/  SHF.L.U64.HI R9, R2, 0x2, R3 ;  /* 0x0000000202097819 */ /* 0x000fe40000010203 */
[----:B------:R-:W-:Y:S02]  /*11f0*/  @P0 LOP3.LUT R5, R7, R0, RZ, 0xfc, !PT ;  /* 0x0000000007050212 */ /* 0x000fe400078efcff */
[----:B------:R-:W-:Y:S02]  /*1200*/  SHF.L.W.U32.HI R3, R3, 0x2, R4 ;  /* 0x0000000203037819 */ /* 0x000fe40000010e04 */
[----:B------:R-:W-:-:S02]  /*1210*/  IADD3 RZ, P0, PT, RZ, -R8, RZ ;  /* 0x80000008ffff7210 */ /* 0x000fc40007f1e0ff */
[----:B------:R-:W-:Y:S02]  /*1220*/  LOP3.LUT R0, RZ, R9, RZ, 0x33, !PT ;  /* 0x00000009ff007212 */ /* 0x000fe400078e33ff */
[----:B------:R-:W-:Y:S02]  /*1230*/  SHF.L.W.U32.HI R4, R4, 0x2, R5 ;  /* 0x0000000204047819 */ /* 0x000fe40000010e05 */
[----:B------:R-:W-:Y:S02]  /*1240*/  LOP3.LUT R2, RZ, R3, RZ, 0x33, !PT ;  /* 0x00000003ff027212 */ /* 0x000fe400078e33ff */
[----:B------:R-:W-:Y:S02]  /*1250*/  IADD3.X R6, P0, PT, RZ, R0, RZ, P0, !PT ;  /* 0x00000000ff067210 */ /* 0x000fe4000071e4ff */
[----:B------:R-:W-:Y:S02]  /*1260*/  LOP3.LUT R7, RZ, R4, RZ, 0x33, !PT ;  /* 0x00000004ff077212 */ /* 0x000fe400078e33ff */
[----:B------:R-:W-:-:S02]  /*1270*/  IADD3.X R0, P1, PT, RZ, R2, RZ, P0, !PT ;  /* 0x00000002ff007210 */ /* 0x000fc4000073e4ff */
[----:B------:R-:W-:-:S03]  /*1280*/  ISETP.GT.U32.AND P2, PT, R3, -0x1, PT ;  /* 0xffffffff0300780c */ /* 0x000fc60003f44070 */
[----:B------:R-:W-:Y:S01]  /*1290*/  IMAD.X R7, RZ, RZ, R7, P1 ;  /* 0x000000ffff077224 */ /* 0x000fe200008e0607 */
[----:B------:R-:W-:-:S04]  /*12a0*/  ISETP.GT.AND.EX P0, PT, R4, -0x1, PT, P2 ;  /* 0xffffffff0400780c */ /* 0x000fc80003f04320 */
[----:B------:R-:W-:Y:S02]  /*12b0*/  SEL R2, R4, R7, P0 ;  /* 0x0000000704027207 */ /* 0x000fe40000000000 */
[----:B------:R-:W-:Y:S02]  /*12c0*/  SEL R13, R3, R0, P0 ;  /* 0x00000000030d7207 */ /* 0x000fe40000000000 */
[----:B------:R-:W-:Y:S02]  /*12d0*/  ISETP.NE.U32.AND P1, PT, R2, RZ, PT ;  /* 0x000000ff0200720c */ /* 0x000fe40003f25070 */
[----:B------:R-:W-:Y:S02]  /*12e0*/  SEL R9, R9, R6, P0 ;  /* 0x0000000609097207 */ /* 0x000fe40000000000 */
[----:B------:R-:W-:Y:S01]  /*12f0*/  SEL R3, R13, R2, !P1 ;  /* 0x000000020d037207 */ /* 0x000fe20004800000 */
[----:B------:R-:W-:-:S05]  /*1300*/  @!P0 IMAD.MOV R8, RZ, RZ, -R8 ;  /* 0x000000ffff088224 */ /* 0x000fca00078e0a08 */
[----:B------:R-:W1:Y:S02]  /*1310*/  FLO.U32 R3, R3 ;  /* 0x0000000300037300 */ /* 0x000e6400000e0000 */
[C---:B-1----:R-:W-:Y:S02]  /*1320*/  IADD3 R7, PT, PT, -R3.reuse, 0x1f, RZ ;  /* 0x0000001f03077810 */ /* 0x042fe40007ffe1ff */
[----:B------:R-:W-:-:S03]  /*1330*/  IADD3 R0, PT, PT, -R3, 0x3f, RZ ;  /* 0x0000003f03007810 */ /* 0x000fc60007ffe1ff */
[----:B------:R-:W-:-:S05]  /*1340*/  @P1 IMAD.MOV R0, RZ, RZ, R7 ;  /* 0x000000ffff001224 */ /* 0x000fca00078e0207 */
[----:B------:R-:W-:-:S13]  /*1350*/  ISETP.NE.AND P1, PT, R0, RZ, PT ;  /* 0x000000ff0000720c */ /* 0x000fda0003f25270 */
[----:B0-----:R-:W-:Y:S05]  /*1360*/  @!P1 BRA `(.L_x_48) ;  /* 0x0000000000289947 */ /* 0x001fea0003800000 */
[--C-:B------:R-:W-:Y:S02]  /*1370*/  SHF.R.U64 R7, R8, 0x1, R9.reuse ;  /* 0x0000000108077819 */ /* 0x100fe40000001209 */
[C---:B------:R-:W-:Y:S02]  /*1380*/  LOP3.LUT R3, R0.reuse, 0x3f, RZ, 0xc0, !PT ;  /* 0x0000003f00037812 */ /* 0x040fe400078ec0ff */
[----:B------:R-:W-:Y:S02]  /*1390*/  SHF.R.U32.HI R9, RZ, 0x1, R9 ;  /* 0x00000001ff097819 */ /* 0x000fe40000011609 */
[----:B------:R-:W-:Y:S02]  /*13a0*/  LOP3.LUT R6, R0, 0x3f, RZ, 0xc, !PT ;  /* 0x0000003f00067812 */ /* 0x000fe400078e0cff */
[CC--:B------:R-:W-:Y:S02]  /*13b0*/  SHF.L.U64.HI R11, R13.reuse, R3.reuse, R2 ;  /* 0x000000030d0b7219 */ /* 0x0c0fe40000010202 */
[----:B------:R-:W-:-:S02]  /*13c0*/  SHF.L.U32 R3, R13, R3, RZ ;  /* 0x000000030d037219 */ /* 0x000fc400000006ff */
[-CC-:B------:R-:W-:Y:S02]  /*13d0*/  SHF.R.U64 R2, R7, R6.reuse, R9.reuse ;  /* 0x0000000607027219 */ /* 0x180fe40000001209 */
[----:B------:R-:W-:Y:S02]  /*13e0*/  SHF.R.U32.HI R6, RZ, R6, R9 ;  /* 0x00000006ff067219 */ /* 0x000fe40000011609 */
[----:B------:R-:W-:Y:S02]  /*13f0*/  LOP3.LUT R13, R3, R2, RZ, 0xfc, !PT ;  /* 0x00000002030d7212 */ /* 0x000fe400078efcff */
[----:B------:R-:W-:-:S07]  /*1400*/  LOP3.LUT R2, R11, R6, RZ, 0xfc, !PT ;  /* 0x000000060b027212 */ /* 0x000fce00078efcff */
.L_x_48:
[----:B------:R-:W-:Y:S05]  /*1410*/  BSYNC.RECONVERGENT B2 ;  /* 0x0000000000027941 */ /* 0x000fea0003800200 */
.L_x_47:
[----:B------:R-:W-:Y:S01]  /*1420*/  IMAD.WIDE.U32 R8, R13, 0x2168c235, RZ ;  /* 0x2168c2350d087825 */ /* 0x000fe200078e00ff */
[----:B------:R-:W-:-:S03]  /*1430*/  SHF.R.U32.HI R5, RZ, 0x1e, R5 ;  /* 0x0000001eff057819 */ /* 0x000fc60000011605 */
[----:B------:R-:W-:Y:S01]  /*1440*/  IMAD.MOV.U32 R6, RZ, RZ, R9 ;  /* 0x000000ffff067224 */ /* 0x000fe200078e0009 */
[----:B------:R-:W-:Y:S01]  /*1450*/  IADD3 RZ, P1, PT, R8, R8, RZ ;  /* 0x0000000808ff7210 */ /* 0x000fe20007f3e0ff */
[----:B------:R-:W-:Y:S02]  /*1460*/  IMAD.MOV.U32 R7, RZ, RZ, RZ ;  /* 0x000000ffff077224 */ /* 0x000fe400078e00ff */
[----:B------:R-:W-:-:S04]  /*1470*/  IMAD.HI.U32 R3, R2, -0x36f0255e, RZ ;  /* 0xc90fdaa202037827 */ /* 0x000fc800078e00ff */
[----:B------:R-:W-:-:S04]  /*1480*/  IMAD.WIDE.U32 R6, R13, -0x36f0255e, R6 ;  /* 0xc90fdaa20d067825 */ /* 0x000fc800078e0006 */
[C---:B------:R-:W-:Y:S02]  /*1490*/  IMAD R9, R2.reuse, -0x36f0255e, RZ ;  /* 0xc90fdaa202097824 */ /* 0x040fe400078e02ff */
[----:B------:R-:W-:-:S04]  /*14a0*/  IMAD.WIDE.U32 R6, P2, R2, 0x2168c235, R6 ;  /* 0x2168c23502067825 */ /* 0x000fc80007840006 */
[----:B------:R-:W-:Y:S01]  /*14b0*/  IMAD.X R2, RZ, RZ, R3, P2 ;  /* 0x000000ffff027224 */ /* 0x000fe200010e0603 */
[----:B------:R-:W-:Y:S02]  /*14c0*/  IADD3 R3, P2, PT, R9, R7, RZ ;  /* 0x0000000709037210 */ /* 0x000fe40007f5e0ff */
[----:B------:R-:W-:Y:S02]  /*14d0*/  IADD3.X RZ, P1, PT, R6, R6, RZ, P1, !PT ;  /* 0x0000000606ff7210 */ /* 0x000fe40000f3e4ff */
[C---:B------:R-:W-:Y:S01]  /*14e0*/  ISETP.GT.U32.AND P3, PT, R3.reuse, RZ, PT ;  /* 0x000000ff0300720c */ /* 0x040fe20003f64070 */
[----:B------:R-:W-:Y:S01]  /*14f0*/  IMAD.X R2, RZ, RZ, R2, P2 ;  /* 0x000000ffff027224 */ /* 0x000fe200010e0602 */
[----:B------:R-:W-:-:S04]  /*1500*/  IADD3.X R6, P2, PT, R3, R3, RZ, P1, !PT ;  /* 0x0000000303067210 */ /* 0x000fc80000f5e4ff */
[C---:B------:R-:W-:Y:S01]  /*1510*/  ISETP.GT.AND.EX P1, PT, R2.reuse, RZ, PT, P3 ;  /* 0x000000ff0200720c */ /* 0x040fe20003f24330 */
[----:B------:R-:W-:-:S03]  /*1520*/  IMAD.X R7, R2, 0x1, R2, P2 ;  /* 0x0000000102077824 */ /* 0x000fc600010e0602 */
[----:B------:R-:W-:Y:S02]  /*1530*/  SEL R6, R6, R3, P1 ;  /* 0x0000000306067207 */ /* 0x000fe40000800000 */
[----:B------:R-:W-:Y:S02]  /*1540*/  SEL R3, R7, R2, P1 ;  /* 0x0000000207037207 */ /* 0x000fe40000800000 */
[----:B------:R-:W-:Y:S02]  /*1550*/  IADD3 R2, P2, PT, R6, 0x1, RZ ;  /* 0x0000000106027810 */ /* 0x000fe40007f5e0ff */
[----:B------:R-:W-:Y:S02]  /*1560*/  SEL R7, RZ, 0xffffffff, !P1 ;  /* 0xffffffffff077807 */ /* 0x000fe40004800000 */
[----:B------:R-:W-:Y:S01]  /*1570*/  LOP3.LUT P1, R19, R19, 0x80000000, RZ, 0xc0, !PT ;  /* 0x8000000013137812 */ /* 0x000fe2000782c0ff */
[----:B------:R-:W-:Y:S02]  /*1580*/  IMAD.X R3, RZ, RZ, R3, P2 ;  /* 0x000000ffff037224 */ /* 0x000fe400010e0603 */
[----:B------:R-:W-:Y:S01]  /*1590*/  IMAD.IADD R6, R7, 0x1, -R0 ;  /* 0x0000000107067824 */ /* 0x000fe200078e0a00 */
[----:B------:R-:W-:-:S02]  /*15a0*/  @!P0 LOP3.LUT R19, R19, 0x80000000, RZ, 0x3c, !PT ;  /* 0x8000000013138812 */ /* 0x000fc400078e3cff */
[----:B------:R-:W-:-:S04]  /*15b0*/  SHF.R.U64 R2, R2, 0xa, R3 ;  /* 0x0000000a02027819 */ /* 0x000fc80000001203 */
[----:B------:R-:W-:-:S04]  /*15c0*/  IADD3 R2, P2, PT, R2, 0x1, RZ ;  /* 0x0000000102027810 */ /* 0x000fc80007f5e0ff */
[----:B------:R-:W-:-:S04]  /*15d0*/  LEA.HI.X R3, R3, RZ, RZ, 0x16, P2 ;  /* 0x000000ff03037211 */ /* 0x000fc800010fb4ff */
[--C-:B------:R-:W-:Y:S01]  /*15e0*/  SHF.R.U64 R0, R2, 0x1, R3.reuse ;  /* 0x0000000102007819 */ /* 0x100fe20000001203 */
[----:B------:R-:W-:Y:S01]  /*15f0*/  IMAD.SHL.U32 R2, R6, 0x100000, RZ ;  /* 0x0010000006027824 */ /* 0x000fe200078e00ff */
[----:B------:R-:W-:Y:S02]  /*1600*/  SHF.R.U32.HI R3, RZ, 0x1, R3 ;  /* 0x00000001ff037819 */ /* 0x000fe40000011603 */
[----:B------:R-:W-:Y:S02]  /*1610*/  IADD3 R9, P2, P3, RZ, RZ, R0 ;  /* 0x000000ffff097210 */ /* 0x000fe40007b5e000 */
[----:B------:R-:W-:Y:S02]  /*1620*/  LEA.HI R0, R4, R5, RZ, 0x1 ;  /* 0x0000000504007211 */ /* 0x000fe400078f08ff */
[----:B------:R-:W-:-:S03]  /*1630*/  IADD3.X R2, PT, PT, R2, 0x3fe00000, R3, P2, P3 ;  /* 0x3fe0000002027810 */ /* 0x000fc600017e6403 */
[----:B------:R-:W-:Y:S01]  /*1640*/  @P1 IMAD.MOV R0, RZ, RZ, -R0 ;  /* 0x000000ffff001224 */ /* 0x000fe200078e0a00 */
[----:B------:R-:W-:-:S07]  /*1650*/  LOP3.LUT R3, R2, R19, RZ, 0xfc, !PT ;  /* 0x0000001302037212 */ /* 0x000fce00078efcff */
.L_x_42:
[----:B------:R-:W-:Y:S02]  /*1660*/  IMAD.MOV.U32 R13, RZ, RZ, 0x0 ;  /* 0x00000000ff0d7424 */ /* 0x000fe400078e00ff */
[----:B------:R-:W-:Y:S02]  /*1670*/  IMAD.MOV.U32 R2, RZ, RZ, R9 ;  /* 0x000000ffff027224 */ /* 0x000fe400078e0009 */
[----:B------:R-:W-:Y:S05]  /*1680*/  RET.REL.NODEC R12 `(_Z21processComputeIbNodeSPdS_ddddid) ;  /* 0xffffffe80c5c7950 */ /* 0x000fea0003c3ffff */
.L_x_49:
        /* <DEDUP_REMOVED lines=15> */
.L_x_297:


//--------------------- .text._Z20processComputeIbNodePdS_PKdS1_S1_S1_di --------------------------
	.section	.text._Z20processComputeIbNodePdS_PKdS1_S1_S1_di,"ax",@progbits
	.align	128
        .global         _Z20processComputeIbNodePdS_PKdS1_S1_S1_di
        .type           _Z20processComputeIbNodePdS_PKdS1_S1_S1_di,@function
        .size           _Z20processComputeIbNodePdS_PKdS1_S1_S1_di,(.L_x_299 - _Z20processComputeIbNodePdS_PKdS1_S1_S1_di)
        .other          _Z20processComputeIbNodePdS_PKdS1_S1_S1_di,@"STO_CUDA_ENTRY STV_DEFAULT"
_Z20processComputeIbNodePdS_PKdS1_S1_S1_di:
.text._Z20processComputeIbNodePdS_PKdS1_S1_S1_di:
        /* <DEDUP_REMOVED lines=10> */
[----:B--2---:R-:W-:Y:S01]  /*00a0*/  UIMAD UR4, UR5, UR6, UR4 ;  /* 0x00000006050472a4 */ /* 0x004fe2000f8e0204 */
[----:B-1----:R-:W-:-:S02]  /*00b0*/  IMAD R2, R3, UR7, R2 ;  /* 0x0000000703027c24 */ /* 0x002fc4000f8e0202 */
[----:B------:R-:W-:Y:S02]  /*00c0*/  IMAD.MOV.U32 R3, RZ, RZ, RZ ;  /* 0x000000ffff037224 */ /* 0x000fe400078e00ff */
[----:B---3--:R-:W-:-:S04]  /*00d0*/  IMAD R5, R5, UR7, RZ ;  /* 0x0000000705057c24 */ /* 0x008fc8000f8e02ff */
[----:B------:R-:W-:Y:S01]  /*00e0*/  IMAD.WIDE.U32 R2, R5, UR4, R2 ;  /* 0x0000000405027c25 */ /* 0x000fe2000f8e0002 */
[----:B0-----:R-:W-:Y:S02]  /*00f0*/  USHF.R.S32.HI UR4, URZ, 0x1f, UR8 ;  /* 0x0000001fff047899 */ /* 0x001fe40008011408 */
[----:B------:R-:W-:-:S04]  /*0100*/  ISETP.GE.U32.AND P0, PT, R2, UR8, PT ;  /* 0x0000000802007c0c */ /* 0x000fc8000bf06070 */
[----:B------:R-:W-:-:S13]  /*0110*/  ISETP.GE.U32.AND.EX P0, PT, R3, UR4, PT, P0 ;  /* 0x0000000403007c0c */ /* 0x000fda000bf06100 */
[----:B------:R-:W-:Y:S05]  /*0120*/  @P0 EXIT ;  /* 0x000000000000094d */ /* 0x000fea0003800000 */
[----:B------:R-:W0:Y:S01]  /*0130*/  LDCU.128 UR4, c[0x0][0x3a0] ;  /* 0x00007400ff0477ac */ /* 0x000e220008000c00 */
[C---:B------:R-:W-:Y:S01]  /*0140*/  IMAD.SHL.U32 R6, R2.reuse, 0x8, RZ ;  /* 0x0000000802067824 */ /* 0x040fe200078e00ff */
[----:B------:R-:W-:Y:S01]  /*0150*/  SHF.L.U64.HI R0, R2, 0x3, R3 ;  /* 0x0000000302007819 */ /* 0x000fe20000010203 */
[----:B------:R-:W1:Y:S01]  /*0160*/  LDC.64 R24, c[0x0][0x3b0] ;  /* 0x0000ec00ff187b82 */ /* 0x000e620000000a00 */
[----:B------:R-:W2:Y:S01]  /*0170*/  LDCU.64 UR8, c[0x0][0x358] ;  /* 0x00006b00ff0877ac */ /* 0x000ea20008000a00 */
[----:B------:R-:W3:Y:S01]  /*0180*/  LDCU.128 UR12, c[0x0][0x390] ;  /* 0x00007200ff0c77ac */ /* 0x000ee20008000c00 */
[----:B------:R-:W4:Y:S01]  /*0190*/  LDCU UR10, c[0x3][0x8] ;  /* 0x00c00100ff0a77ac */ /* 0x000f220008000800 */
[C---:B0-----:R-:W-:Y:S02]  /*01a0*/  IADD3 R26, P0, PT, R6.reuse, UR4, RZ ;  /* 0x00000004061a7c10 */ /* 0x041fe4000ff1e0ff */
[----:B------:R-:W-:Y:S02]  /*01b0*/  IADD3 R2, P1, PT, R6, UR6, RZ ;  /* 0x0000000606027c10 */ /* 0x000fe4000ff3e0ff */
[----:B------:R-:W-:-:S02]  /*01c0*/  IADD3.X R27, PT, PT, R0, UR5, RZ, P0, !PT ;  /* 0x00000005001b7c10 */ /* 0x000fc400087fe4ff */
[----:B------:R-:W-:Y:S01]  /*01d0*/  IADD3.X R3, PT, PT, R0, UR7, RZ, P1, !PT ;  /* 0x0000000700037c10 */ /* 0x000fe20008ffe4ff */
[----:B------:R-:W0:Y:S03]  /*01e0*/  LDCU UR7, c[0x3][URZ] ;  /* 0x00c00000ff0777ac */ /* 0x000e260008000800 */
[----:B--2---:R-:W2:Y:S04]  /*01f0*/  LDG.E.64 R26, desc[UR8][R26.64] ;  /* 0x000000081a1a7981 */ /* 0x004ea8000c1e1b00 */
[----:B------:R-:W4:Y:S01]  /*0200*/  LDG.E.64 R2, desc[UR8][R2.64] ;  /* 0x0000000802027981 */ /* 0x000f22000c1e1b00 */
[C---:B---3--:R-:W-:Y:S02]  /*0210*/  IADD3 R4, P0, PT, R6.reuse, UR12, RZ ;  /* 0x0000000c06047c10 */ /* 0x048fe4000ff1e0ff */
[----:B------:R-:W-:-:S02]  /*0220*/  IADD3 R6, P1, PT, R6, UR14, RZ ;  /* 0x0000000e06067c10 */ /* 0x000fc4000ff3e0ff */
[C---:B------:R-:W-:Y:S02]  /*0230*/  IADD3.X R5, PT, PT, R0.reuse, UR13, RZ, P0, !PT ;  /* 0x0000000d00057c10 */ /* 0x040fe400087fe4ff */
[----:B------:R-:W-:Y:S01]  /*0240*/  IADD3.X R7, PT, PT, R0, UR15, RZ, P1, !PT ;  /* 0x0000000f00077c10 */ /* 0x000fe20008ffe4ff */
[----:B-1----:R-:W-:Y:S01]  /*0250*/  DMUL R24, R24, 0.25 ;  /* 0x3fd0000018187828 */ /* 0x002fe20000000000 */
[----:B------:R-:W1:Y:S02]  /*0260*/  LDCU.64 UR14, c[0x4][0x8] ;  /* 0x01000100ff0e77ac */ /* 0x000e640008000a00 */
[----:B------:R-:W5:Y:S04]  /*0270*/  LDG.E.64 R4, desc[UR8][R4.64] ;  /* 0x0000000804047981 */ /* 0x000f68000c1e1b00 */
[----:B------:R-:W5:Y:S01]  /*0280*/  LDG.E.64 R6, desc[UR8][R6.64] ;  /* 0x0000000806067981 */ /* 0x000f62000c1e1b00 */
[----:B------:R-:W-:Y:S01]  /*0290*/  UMOV UR5, 0x1 ;  /* 0x0000000100057882 */ /* 0x000fe20000000000 */
[----:B--2---:R2:W3:Y:S08]  /*02a0*/  FRND.F64.FLOOR R8, R26 ;  /* 0x0000001a00087313 */ /* 0x0044f00000305800 */
[----:B01--4-:R2:W4:Y:S02]  /*02b0*/  FRND.F64.FLOOR R10, R2 ;  /* 0x00000002000a7313 */ /* 0x0135240000305800 */
.L_x_66:
[----:B------:R-:W-:Y:S01]  /*02c0*/  UIADD3 UR4, UPT, UPT, UR5, -0x1, URZ ;  /* 0xffffffff05047890 */ /* 0x000fe2000fffe0ff */
[----:B------:R-:W-:Y:S03]  /*02d0*/  BSSY.RECONVERGENT B0, `(.L_x_50) ;  /* 0x000002a000007945 */ /* 0x000fe60003800200 */
[----:B------:R-:W-:Y:S02]  /*02e0*/  USHF.R.U32.HI UR6, URZ, 0x2, UR4 ;  /* 0x00000002ff067899 */ /* 0x000fe40008011604 */
[----:B------:R-:W-:-:S07]  /*02f0*/  ULOP3.LUT UR4, UR4, 0x2, URZ, 0xc0, !UPT ;  /* 0x0000000204047892 */ /* 0x000fce000f8ec0ff */
[----:B0-----:R-:W4:Y:S08]  /*0300*/  I2F.F64.U32 R14, UR6 ;  /* 0x00000006000e7d12 */ /* 0x001f300008201800 */
[----:B------:R-:W3:Y:S01]  /*0310*/  I2F.F64.U32 R12, UR4 ;  /* 0x00000004000c7d12 */ /* 0x000ee20008201800 */
[----:B----4-:R-:W-:-:S08]  /*0320*/  DADD R14, R10, R14 ;  /* 0x000000000a0e7229 */ /* 0x010fd0000000000e */
[----:B------:R-:W-:Y:S02]  /*0330*/  DADD R30, R14, -1 ;  /* 0xbff000000e1e7429 */ /* 0x000fe40000000000 */
[----:B---3--:R-:W-:-:S08]  /*0340*/  DADD R12, R8, R12 ;  /* 0x00000000080c7229 */ /* 0x008fd0000000000c */
[----:B------:R-:W0:Y:S01]  /*0350*/  F2I.F64.TRUNC R30, R30 ;  /* 0x0000001e001e7311 */ /* 0x000e22000030d100 */
[----:B------:R-:W-:-:S07]  /*0360*/  DADD R12, R12, -1 ;  /* 0xbff000000c0c7429 */ /* 0x000fce0000000000 */
[----:B------:R1:W3:Y:S08]  /*0370*/  F2I.F64.TRUNC R21, R12 ;  /* 0x0000000c00157311 */ /* 0x0002f0000030d100 */
[----:B0-----:R-:W0:Y:S01]  /*0380*/  I2F.F64 R16, R30 ;  /* 0x0000001e00107312 */ /* 0x001e220000201c00 */
[----:B-1----:R-:W-:Y:S02]  /*0390*/  IMAD.MOV.U32 R12, RZ, RZ, 0x0 ;  /* 0x00000000ff0c7424 */ /* 0x002fe400078e00ff */
[----:B------:R-:W-:-:S05]  /*03a0*/  IMAD.MOV.U32 R13, RZ, RZ, 0x3fd80000 ;  /* 0x3fd80000ff0d7424 */ /* 0x000fca00078e00ff */
[----:B---3--:R-:W1:Y:S01]  /*03b0*/  I2F.F64 R14, R21 ;  /* 0x00000015000e7312 */ /* 0x008e620000201c00 */
[----:B0-----:R-:W-:Y:S02]  /*03c0*/  DADD R16, -R2, R16 ;  /* 0x0000000002107229 */ /* 0x001fe40000000110 */
[----:B-1----:R-:W-:-:S06]  /*03d0*/  DADD R14, -R26, R14 ;  /* 0x000000001a0e7229 */ /* 0x002fcc000000010e */
        /* <DEDUP_REMOVED lines=16> */
[----:B------:R-:W-:Y:S01]  /*04e0*/  IMAD.MOV.U32 R15, RZ, RZ, R23 ;  /* 0x000000ffff0f7224 */ /* 0x000fe200078e0017 */
[----:B------:R-:W-:Y:S01]  /*04f0*/  MOV R20, 0x550 ;  /* 0x0000055000147802 */ /* 0x000fe20000000f00 */
[----:B------:R-:W-:Y:S02]  /*0500*/  IMAD.MOV.U32 R0, RZ, RZ, R34 ;  /* 0x000000ffff007224 */ /* 0x000fe400078e0022 */
[----:B------:R-:W-:Y:S02]  /*0510*/  IMAD.MOV.U32 R16, RZ, RZ, R22 ;  /* 0x000000ffff107224 */ /* 0x000fe400078e0016 */
[----:B------:R-:W-:Y:S02]  /*0520*/  IMAD.MOV.U32 R23, RZ, RZ, R13 ;  /* 0x000000ffff177224 */ /* 0x000fe400078e000d */
[----:B------:R-:W-:-:S07]  /*0530*/  IMAD.MOV.U32 R33, RZ, RZ, R17 ;  /* 0x000000ffff217224 */ /* 0x000fce00078e0011 */
[----:B--2--5:R-:W-:Y:S05]  /*0540*/  CALL.REL.NOINC `($__internal_2_$__cuda_sm20_dsqrt_rn_f64_mediumpath_v1) ;  /* 0x0000000c00d47944 */ /* 0x024fea0003c00000 */
[----:B------:R-:W-:Y:S02]  /*0550*/  IMAD.MOV.U32 R32, RZ, RZ, R22 ;  /* 0x000000ffff207224 */ /* 0x000fe400078e0016 */
[----:B------:R-:W-:-:S07]  /*0560*/  IMAD.MOV.U32 R33, RZ, RZ, R23 ;  /* 0x000000ffff217224 */ /* 0x000fce00078e0017 */
.L_x_51:
[----:B------:R-:W-:Y:S05]  /*0570*/  BSYNC.RECONVERGENT B0 ;  /* 0x0000000000007941 */ /* 0x000fea0003800200 */
.L_x_50:
[----:B------:R-:W-:Y:S01]  /*0580*/  DSETP.GEU.AND P0, PT, R32, 2, PT ;  /* 0x400000002000742a */ /* 0x000fe20003f0e000 */
[----:B------:R-:W-:-:S13]  /*0590*/  BSSY.RECONVERGENT B0, `(.L_x_52) ;  /* 0x0000063000007945 */ /* 0x000fda0003800200 */
[----:B------:R-:W-:Y:S05]  /*05a0*/  @P0 BRA `(.L_x_53) ;  /* 0x0000000400840947 */ /* 0x000fea0003800000 */
[----:B------:R-:W-:Y:S01]  /*05b0*/  UMOV UR12, 0x54524550 ;  /* 0x54524550000c7882 */ /* 0x000fe20000000000 */
[----:B------:R-:W-:Y:S01]  /*05c0*/  UMOV UR13, 0x400921fb ;  /* 0x400921fb000d7882 */ /* 0x000fe20000000000 */
[----:B------:R-:W-:Y:S01]  /*05d0*/  IMAD R0, R30, UR7, R21 ;  /* 0x000000071e007c24 */ /* 0x000fe2000f8e0215 */
[----:B------:R-:W-:Y:S01]  /*05e0*/  DMUL R22, R32, UR12 ;  /* 0x0000000c20167c28 */ /* 0x000fe20008000000 */
[----:B------:R-:W-:Y:S01]  /*05f0*/  BSSY.RECONVERGENT B1, `(.L_x_54) ;  /* 0x000001f000017945 */ /* 0x000fe20003800200 */
[----:B------:R-:W-:Y:S01]  /*0600*/  DMUL R36, RZ, +INF ;  /* 0x7ff00000ff247828 */ /* 0x000fe20000000000 */
[----:B------:R-:W-:Y:S02]  /*0610*/  IMAD.MOV.U32 R31, RZ, RZ, 0x1 ;  /* 0x00000001ff1f7424 */ /* 0x000fe400078e00ff */
[----:B------:R-:W-:-:S03]  /*0620*/  VIADD R0, R0, UR10 ;  /* 0x0000000a00007c36 */ /* 0x000fc60008000000 */
[----:B------:R-:W-:-:S08]  /*0630*/  DMUL R22, R22, 0.5 ;  /* 0x3fe0000016167828 */ /* 0x000fd00000000000 */
[----:B------:R-:W-:-:S14]  /*0640*/  DSETP.NEU.AND P0, PT, R22, +INF , PT ;  /* 0x7ff000001600742a */ /* 0x000fdc0003f0d000 */
[----:B------:R-:W-:Y:S05]  /*0650*/  @!P0 BRA `(.L_x_55) ;  /* 0x0000000000608947 */ /* 0x000fea0003800000 */
[----:B------:R-:W-:Y:S01]  /*0660*/  UMOV UR12, 0x6dc9c883 ;  /* 0x6dc9c883000c7882 */ /* 0x000fe20000000000 */
[----:B------:R-:W-:Y:S01]  /*0670*/  UMOV UR13, 0x3fe45f30 ;  /* 0x3fe45f30000d7882 */ /* 0x000fe20000000000 */
[C---:B------:R-:W-:Y:S01]  /*0680*/  DSETP.GE.AND P0, PT, R22.reuse, 2.14748364800000000000e+09, PT ;  /* 0x41e000001600742a */ /* 0x040fe20003f06000 */
[----:B------:R-:W-:Y:S01]  /*0690*/  BSSY.RECONVERGENT B2, `(.L_x_56) ;  /* 0x0000013000027945 */ /* 0x000fe20003800200 */
[----:B------:R-:W-:Y:S01]  /*06a0*/  DMUL R12, R22, UR12 ;  /* 0x0000000c160c7c28 */ /* 0x000fe20008000000 */
[----:B------:R-:W-:Y:S01]  /*06b0*/  UMOV UR12, 0x54442d18 ;  /* 0x54442d18000c7882 */ /* 0x000fe20000000000 */
[----:B------:R-:W-:-:S08]  /*06c0*/  UMOV UR13, 0x3ff921fb ;  /* 0x3ff921fb000d7882 */ /* 0x000fd00000000000 */
        /* <DEDUP_REMOVED lines=10> */
[----:B------:R-:W-:Y:S01]  /*0770*/  IMAD.MOV.U32 R14, RZ, RZ, R22 ;  /* 0x000000ffff0e7224 */ /* 0x000fe200078e0016 */
[----:B------:R-:W-:-:S07]  /*0780*/  MOV R32, 0x7a0 ;  /* 0x000007a000207802 */ /* 0x000fce0000000f00 */
[----:B--2--5:R-:W-:Y:S05]  /*0790*/  CALL.REL.NOINC `($_Z20processComputeIbNodePdS_PKdS1_S1_S1_di$__internal_trig_reduction_slowpathd) ;  /* 0x0000000c00f47944 */ /* 0x024fea0003c00000 */
[----:B------:R-:W-:Y:S02]  /*07a0*/  IMAD.MOV.U32 R36, RZ, RZ, R14 ;  /* 0x000000ffff247224 */ /* 0x000fe400078e000e */
[----:B------:R-:W-:-:S07]  /*07b0*/  IMAD.MOV.U32 R37, RZ, RZ, R15 ;  /* 0x000000ffff257224 */ /* 0x000fce00078e000f */
.L_x_57:
[----:B------:R-:W-:Y:S05]  /*07c0*/  BSYNC.RECONVERGENT B2 ;  /* 0x0000000000027941 */ /* 0x000fea0003800200 */
.L_x_56:
[----:B------:R-:W-:-:S07]  /*07d0*/  VIADD R31, R12, 0x1 ;  /* 0x000000010c1f7836 */ /* 0x000fce0000000000 */
.L_x_55:
[----:B------:R-:W-:Y:S05]  /*07e0*/  BSYNC.RECONVERGENT B1 ;  /* 0x0000000000017941 */ /* 0x000fea0003800200 */
.L_x_54:
[----:B------:R-:W-:-:S05]  /*07f0*/  IMAD.SHL.U32 R12, R31, 0x40, RZ ;  /* 0x000000401f0c7824 */ /* 0x000fca00078e00ff */
[----:B------:R-:W-:-:S04]  /*0800*/  LOP3.LUT R12, R12, 0x40, RZ, 0xc0, !PT ;  /* 0x000000400c0c7812 */ /* 0x000fc800078ec0ff */
[----:B------:R-:W-:-:S05]  /*0810*/  IADD3 R20, P0, PT, R12, UR14, RZ ;  /* 0x0000000e0c147c10 */ /* 0x000fca000ff1e0ff */
[----:B------:R-:W-:-:S05]  /*0820*/  IMAD.X R21, RZ, RZ, UR15, P0 ;  /* 0x0000000fff157e24 */ /* 0x000fca00080e06ff */
[----:B------:R-:W3:Y:S04]  /*0830*/  LDG.E.128.CONSTANT R12, desc[UR8][R20.64] ;  /* 0x00000008140c7981 */ /* 0x000ee8000c1e9d00 */
[----:B------:R-:W4:Y:S04]  /*0840*/  LDG.E.128.CONSTANT R16, desc[UR8][R20.64+0x10] ;  /* 0x0000100814107981 */ /* 0x000f28000c1e9d00 */
[----:B------:R-:W2:Y:S01]  /*0850*/  LDG.E.128.CONSTANT R20, desc[UR8][R20.64+0x20] ;  /* 0x0000200814147981 */ /* 0x000ea2000c1e9d00 */
[----:B------:R-:W-:Y:S01]  /*0860*/  LOP3.LUT R32, R31, 0x1, RZ, 0xc0, !PT ;  /* 0x000000011f207812 */ /* 0x000fe200078ec0ff */
[----:B------:R-:W-:Y:S01]  /*0870*/  IMAD.MOV.U32 R33, RZ, RZ, 0x3da8ff83 ;  /* 0x3da8ff83ff217424 */ /* 0x000fe200078e00ff */
[----:B------:R-:W-:Y:S01]  /*0880*/  DMUL R34, R36, R36 ;  /* 0x0000002424227228 */ /* 0x000fe20000000000 */
[----:B------:R-:W-:-:S02]  /*0890*/  ISETP.GE.AND P2, PT, R0, RZ, PT ;  /* 0x000000ff0000720c */ /* 0x000fc40003f46270 */
[----:B------:R-:W-:Y:S01]  /*08a0*/  ISETP.NE.U32.AND P0, PT, R32, 0x1, PT ;  /* 0x000000012000780c */ /* 0x000fe20003f05070 */
[----:B------:R-:W-:-:S03]  /*08b0*/  IMAD.MOV.U32 R32, RZ, RZ, 0x20fd8164 ;  /* 0x20fd8164ff207424 */ /* 0x000fc600078e00ff */
[----:B------:R-:W-:Y:S02]  /*08c0*/  FSEL R33, -R33, 0.11223486810922622681, !P0 ;  /* 0x3de5db6521217808 */ /* 0x000fe40004000100 */
[----:B------:R-:W-:-:S06]  /*08d0*/  FSEL R32, R32, -8.06006814911005101289e+34, !P0 ;  /* 0xf9785eba20207808 */ /* 0x000fcc0004000000 */
[----:B---3--:R-:W-:-:S08]  /*08e0*/  DFMA R12, R34, R32, R12 ;  /* 0x00000020220c722b */ /* 0x008fd0000000000c */
[C---:B------:R-:W-:Y:S01]  /*08f0*/  DFMA R12, R34.reuse, R12, R14 ;  /* 0x0000000c220c722b */ /* 0x040fe2000000000e */
[----:B------:R-:W0:Y:S07]  /*0900*/  LDC R14, c[0x3][0x8] ;  /* 0x00c00200ff0e7b82 */ /* 0x000e2e0000000800 */
[----:B----4-:R-:W-:-:S08]  /*0910*/  DFMA R16, R34, R12, R16 ;  /* 0x0000000c2210722b */ /* 0x010fd00000000010 */
[----:B------:R-:W-:-:S08]  /*0920*/  DFMA R16, R34, R16, R18 ;  /* 0x000000102210722b */ /* 0x000fd00000000012 */
[----:B--2---:R-:W-:Y:S01]  /*0930*/  DFMA R16, R34, R16, R20 ;  /* 0x000000102210722b */ /* 0x004fe20000000014 */
[----:B0-----:R-:W-:-:S04]  /*0940*/  IABS R15, R14 ;  /* 0x0000000e000f7213 */ /* 0x001fc80000000000 */
[----:B------:R-:W0:Y:S03]  /*0950*/  I2F.RP R32, R15 ;  /* 0x0000000f00207306 */ /* 0x000e260000209400 */
[----:B------:R-:W-:-:S08]  /*0960*/  DFMA R16, R34, R16, R22 ;  /* 0x000000102210722b */ /* 0x000fd00000000016 */
[----:B------:R-:W-:Y:S02]  /*0970*/  DFMA R36, R16, R36, R36 ;  /* 0x000000241024722b */ /* 0x000fe40000000024 */
[----:B------:R-:W-:Y:S01]  /*0980*/  DFMA R16, R34, R16, 1 ;  /* 0x3ff000002210742b */ /* 0x000fe20000000010 */
[----:B0-----:R-:W0:Y:S09]  /*0990*/  MUFU.RCP R32, R32 ;  /* 0x0000002000207308 */ /* 0x001e320000001000 */
[----:B------:R-:W-:Y:S01]  /*09a0*/  FSEL R18, R16, R36, !P0 ;  /* 0x0000002410127208 */ /* 0x000fe20004000000 */
[----:B0-----:R-:W-:-:S06]  /*09b0*/  VIADD R13, R32, 0xffffffe ;  /* 0x0ffffffe200d7836 */ /* 0x001fcc0000000000 */
[----:B------:R-:W0:Y:S02]  /*09c0*/  F2I.FTZ.U32.TRUNC.NTZ R13, R13 ;  /* 0x0000000d000d7305 */ /* 0x000e24000021f000 */
[----:B0-----:R-:W-:-:S04]  /*09d0*/  IMAD.MOV R12, RZ, RZ, -R13 ;  /* 0x000000ffff0c7224 */ /* 0x001fc800078e0a0d */
[----:B------:R-:W-:Y:S02]  /*09e0*/  IMAD R19, R12, R15, RZ ;  /* 0x0000000f0c137224 */ /* 0x000fe400078e02ff */
[----:B------:R-:W-:-:S04]  /*09f0*/  IMAD.MOV.U32 R12, RZ, RZ, RZ ;  /* 0x000000ffff0c7224 */ /* 0x000fc800078e00ff */
[----:B------:R-:W-:Y:S01]  /*0a00*/  IMAD.HI.U32 R19, R13, R19, R12 ;  /* 0x000000130d137227 */ /* 0x000fe200078e000c */
[----:B------:R-:W-:-:S05]  /*0a10*/  IABS R12, R0 ;  /* 0x00000000000c7213 */ /* 0x000fca0000000000 */
[----:B------:R-:W-:-:S04]  /*0a20*/  IMAD.HI.U32 R19, R19, R12, RZ ;  /* 0x0000000c13137227 */ /* 0x000fc800078e00ff */
[----:B------:R-:W-:-:S04]  /*0a30*/  IMAD.MOV R19, RZ, RZ, -R19 ;  /* 0x000000ffff137224 */ /* 0x000fc800078e0a13 */
[----:B------:R-:W-:Y:S01]  /*0a40*/  IMAD R12, R15, R19, R12 ;  /* 0x000000130f0c7224 */ /* 0x000fe200078e020c */
[----:B------:R-:W-:Y:S02]  /*0a50*/  FSEL R19, R17, R37, !P0 ;  /* 0x0000002511137208 */ /* 0x000fe40004000000 */
[----:B------:R-:W-:Y:S02]  /*0a60*/  LOP3.LUT P0, RZ, R31, 0x2, RZ, 0xc0, !PT ;  /* 0x000000021fff7812 */ /* 0x000fe4000780c0ff */
[----:B------:R-:W-:Y:S02]  /*0a70*/  ISETP.GT.U32.AND P1, PT, R15, R12, PT ;  /* 0x0000000c0f00720c */ /* 0x000fe40003f24070 */
[----:B------:R-:W-:-:S10]  /*0a80*/  DADD R16, RZ, -R18 ;  /* 0x00000000ff107229 */ /* 0x000fd40000000812 */
[----:B------:R-:W-:Y:S01]  /*0a90*/  FSEL R20, R18, R16, !P0 ;  /* 0x0000001012147208 */ /* 0x000fe20004000000 */
[----:B------:R-:W-:Y:S01]  /*0aa0*/  @!P1 IMAD.IADD R12, R12, 0x1, -R15 ;  /* 0x000000010c0c9824 */ /* 0x000fe200078e0a0f */
[----:B------:R-:W-:Y:S02]  /*0ab0*/  FSEL R21, R19, R17, !P0 ;  /* 0x0000001113157208 */ /* 0x000fe40004000000 */
[----:B------:R-:W0:Y:S01]  /*0ac0*/  LDC.64 R18, c[0x0][0x380] ;  /* 0x0000e000ff127b82 */ /* 0x000e220000000a00 */
[----:B------:R-:W-:Y:S02]  /*0ad0*/  ISETP.NE.AND P0, PT, R14, RZ, PT ;  /* 0x000000ff0e00720c */ /* 0x000fe40003f05270 */
[----:B------:R-:W-:Y:S01]  /*0ae0*/  ISETP.GT.U32.AND P1, PT, R15, R12, PT ;  /* 0x0000000c0f00720c */ /* 0x000fe20003f24070 */
[----:B------:R-:W-:-:S04]  /*0af0*/  DADD R20, R20, 1 ;  /* 0x3ff0000014147429 */ /* 0x000fc80000000000 */
[----:B------:R-:W1:Y:S04]  /*0b00*/  LDC.64 R16, c[0x0][0x388] ;  /* 0x0000e200ff107b82 */ /* 0x000e680000000a00 */
[----:B------:R-:W-:-:S04]  /*0b10*/  DMUL R20, R24, R20 ;  /* 0x0000001418147228 */ /* 0x000fc80000000000 */
[----:B------:R-:W-:-:S04]  /*0b20*/  @!P1 IMAD.IADD R12, R12, 0x1, -R15 ;  /* 0x000000010c0c9824 */ /* 0x000fc800078e0a0f */
[----:B------:R-:W-:Y:S01]  /*0b30*/  IMAD.MOV.U32 R15, RZ, RZ, R12 ;  /* 0x000000ffff0f7224 */ /* 0x000fe200078e000c */
[-C--:B-----5:R-:W-:Y:S02]  /*0b40*/  DMUL R12, R4, -R20.reuse ;  /* 0x80000014040c7228 */ /* 0x0a0fe40000000000 */
[----:B------:R-:W-:Y:S01]  /*0b50*/  DMUL R20, R6, -R20 ;  /* 0x8000001406147228 */ /* 0x000fe20000000000 */
[----:B------:R-:W-:Y:S01]  /*0b60*/  @!P2 IMAD.MOV R15, RZ, RZ, -R15 ;  /* 0x000000ffff0fa224 */ /* 0x000fe200078e0a0f */
[----:B------:R-:W-:-:S05]  /*0b70*/  @!P0 LOP3.LUT R15, RZ, R14, RZ, 0x33, !PT ;  /* 0x0000000eff0f8212 */ /* 0x000fca00078e33ff */
[----:B0-----:R-:W-:-:S04]  /*0b80*/  IMAD.WIDE R18, R15, 0x8, R18 ;  /* 0x000000080f127825 */ /* 0x001fc800078e0212 */
[----:B-1----:R-:W-:Y:S01]  /*0b90*/  IMAD.WIDE R16, R15, 0x8, R16 ;  /* 0x000000080f107825 */ /* 0x002fe200078e0210 */
[----:B------:R0:W-:Y:S04]  /*0ba0*/  REDG.E.ADD.F64.RN.STRONG.GPU desc[UR8][R18.64], R12 ;  /* 0x0000000c120079a6 */ /* 0x0001e8000c12ff08 */
[----:B------:R0:W-:Y:S02]  /*0bb0*/  REDG.E.ADD.F64.RN.STRONG.GPU desc[UR8][R16.64], R20 ;  /* 0x00000014100079a6 */ /* 0x0001e4000c12ff08 */
.L_x_53:
[----:B------:R-:W-:Y:S05]  /*0bc0*/  BSYNC.RECONVERGENT B0 ;  /* 0x0000000000007941 */ /* 0x000fea0003800200 */
.L_x_52:
[----:B------:R-:W-:Y:S01]  /*0bd0*/  ULOP3.LUT UR4, UR5, 0x3, URZ, 0xc0, !UPT ;  /* 0x0000000305047892 */ /* 0x000fe2000f8ec0ff */
[----:B0-----:R-:W-:Y:S01]  /*0be0*/  IMAD.MOV.U32 R20, RZ, RZ, 0x0 ;  /* 0x00000000ff147424 */ /* 0x001fe200078e00ff */
[----:B------:R-:W-:Y:S01]  /*0bf0*/  BSSY.RECONVERGENT B0, `(.L_x_58) ;  /* 0x000001f000007945 */ /* 0x000fe20003800200 */
[----:B------:R-:W-:-:S06]  /*0c00*/  IMAD.MOV.U32 R21, RZ, RZ, 0x3fd80000 ;  /* 0x3fd80000ff157424 */ /* 0x000fcc00078e00ff */
[----:B------:R-:W0:Y:S02]  /*0c10*/  I2F.F64.U32 R12, UR4 ;  /* 0x00000004000c7d12 */ /* 0x000e240008201800 */
[----:B0-----:R-:W-:-:S08]  /*0c20*/  DADD R12, R8, R12 ;  /* 0x00000000080c7229 */ /* 0x001fd0000000000c */
[----:B------:R-:W-:-:S06]  /*0c30*/  DADD R12, R12, -1 ;  /* 0xbff000000c0c7429 */ /* 0x000fcc0000000000 */
[----:B------:R-:W0:Y:S08]  /*0c40*/  F2I.F64.TRUNC R17, R12 ;  /* 0x0000000c00117311 */ /* 0x000e30000030d100 */
[----:B0-----:R-:W0:Y:S02]  /*0c50*/  I2F.F64 R14, R17 ;  /* 0x00000011000e7312 */ /* 0x001e240000201c00 */
[----:B0-----:R-:W-:-:S08]  /*0c60*/  DADD R14, -R26, R14 ;  /* 0x000000001a0e7229 */ /* 0x001fd0000000010e */
        /* <DEDUP_REMOVED lines=20> */
[----:B------:R-:W-:Y:S02]  /*0db0*/  IMAD.MOV.U32 R23, RZ, RZ, R21 ;  /* 0x000000ffff177224 */ /* 0x000fe400078e0015 */
[----:B------:R-:W-:-:S07]  /*0dc0*/  IMAD.MOV.U32 R33, RZ, RZ, R13 ;  /* 0x000000ffff217224 */ /* 0x000fce00078e000d */
[----:B--2--5:R-:W-:Y:S05]  /*0dd0*/  CALL.REL.NOINC `($__internal_2_$__cuda_sm20_dsqrt_rn_f64_mediumpath_v1) ;  /* 0x0000000400b07944 */ /* 0x024fea0003c00000 */
.L_x_59:
[----:B------:R-:W-:Y:S05]  /*0de0*/  BSYNC.RECONVERGENT B0 ;  /* 0x0000000000007941 */ /* 0x000fea0003800200 */
.L_x_58:
        /* <DEDUP_REMOVED lines=36> */
.L_x_65:
[----:B------:R-:W-:Y:S05]  /*1030*/  BSYNC.RECONVERGENT B2 ;  /* 0x0000000000027941 */ /* 0x000fea0003800200 */
.L_x_64:
[----:B------:R-:W-:-:S07]  /*1040*/  VIADD R32, R12, 0x1 ;  /* 0x000000010c207836 */ /* 0x000fce0000000000 */
.L_x_63:
[----:B------:R-:W-:Y:S05]  /*1050*/  BSYNC.RECONVERGENT B1 ;  /* 0x0000000000017941 */ /* 0x000fea0003800200 */
.L_x_62:
[----:B------:R-:W-:Y:S01]  /*1060*/  IMAD.SHL.U32 R12, R32, 0x40, RZ ;  /* 0x00000040200c7824 */ /* 0x000fe200078e00ff */
[----:B------:R-:W0:Y:S04]  /*1070*/  LDC R33, c[0x3][0x8] ;  /* 0x00c00200ff217b82 */ /* 0x000e280000000800 */
        /* <DEDUP_REMOVED lines=8> */
[----:B0-----:R-:W-:-:S02]  /*1100*/  ISETP.NE.AND P2, PT, R33, RZ, PT ;  /* 0x000000ff2100720c */ /* 0x001fc40003f45270 */
[----:B------:R-:W-:Y:S01]  /*1110*/  ISETP.NE.U32.AND P0, PT, R30, 0x1, PT ;  /* 0x000000011e00780c */ /* 0x000fe20003f05070 */
[----:B------:R-:W-:-:S03]  /*1120*/  IMAD.MOV.U32 R30, RZ, RZ, 0x3da8ff83 ;  /* 0x3da8ff83ff1e7424 */ /* 0x000fc600078e00ff */
[----:B------:R-:W-:Y:S02]  /*1130*/  FSEL R34, R34, -8.06006814911005101289e+34, !P0 ;  /* 0xf9785eba22227808 */ /* 0x000fe40004000000 */
[----:B------:R-:W-:Y:S01]  /*1140*/  FSEL R35, -R30, 0.11223486810922622681, !P0 ;  /* 0x3de5db651e237808 */ /* 0x000fe20004000100 */
[----:B------:R-:W-:-:S08]  /*1150*/  DMUL R30, R28, R28 ;  /* 0x0000001c1c1e7228 */ /* 0x000fd00000000000 */
[----:B---3--:R-:W-:Y:S01]  /*1160*/  DFMA R12, R30, R34, R12 ;  /* 0x000000221e0c722b */ /* 0x008fe2000000000c */
[----:B------:R-:W-:-:S04]  /*1170*/  IABS R34, R33 ;  /* 0x0000002100227213 */ /* 0x000fc80000000000 */
[----:B------:R-:W0:Y:S03]  /*1180*/  I2F.RP R35, R34 ;  /* 0x0000002200237306 */ /* 0x000e260000209400 */
[----:B------:R-:W-:-:S08]  /*1190*/  DFMA R14, R30, R12, R14 ;  /* 0x0000000c1e0e722b */ /* 0x000fd0000000000e */
[C---:B----4-:R-:W-:Y:S01]  /*11a0*/  DFMA R14, R30.reuse, R14, R16 ;  /* 0x0000000e1e0e722b */ /* 0x050fe20000000010 */
[----:B0-----:R-:W0:Y:S07]  /*11b0*/  MUFU.RCP R35, R35 ;  /* 0x0000002300237308 */ /* 0x001e2e0000001000 */
[----:B------:R-:W-:-:S08]  /*11c0*/  DFMA R18, R30, R14, R18 ;  /* 0x0000000e1e12722b */ /* 0x000fd00000000012 */
[----:B--2---:R-:W-:Y:S01]  /*11d0*/  DFMA R20, R30, R18, R20 ;  /* 0x000000121e14722b */ /* 0x004fe20000000014 */
[----:B0-----:R-:W-:-:S07]  /*11e0*/  VIADD R12, R35, 0xffffffe ;  /* 0x0ffffffe230c7836 */ /* 0x001fce0000000000 */
[----:B------:R-:W-:Y:S01]  /*11f0*/  DFMA R20, R30, R20, R22 ;  /* 0x000000141e14722b */ /* 0x000fe20000000016 */
[----:B------:R0:W1:Y:S07]  /*1200*/  F2I.FTZ.U32.TRUNC.NTZ R13, R12 ;  /* 0x0000000c000d7305 */ /* 0x00006e000021f000 */
[----:B------:R-:W-:Y:S02]  /*1210*/  DFMA R28, R20, R28, R28 ;  /* 0x0000001c141c722b */ /* 0x000fe4000000001c */
[----:B------:R-:W-:Y:S01]  /*1220*/  DFMA R20, R30, R20, 1 ;  /* 0x3ff000001e14742b */ /* 0x000fe20000000014 */
[----:B0-----:R-:W-:-:S02]  /*1230*/  IMAD.MOV.U32 R12, RZ, RZ, RZ ;  /* 0x000000ffff0c7224 */ /* 0x001fc400078e00ff */
[----:B-1----:R-:W-:-:S04]  /*1240*/  IMAD.MOV R16, RZ, RZ, -R13 ;  /* 0x000000ffff107224 */ /* 0x002fc800078e0a0d */
[----:B------:R-:W-:Y:S01]  /*1250*/  IMAD.MOV.U32 R15, RZ, RZ, R16 ;  /* 0x000000ffff0f7224 */ /* 0x000fe200078e0010 */
[----:B------:R-:W-:-:S03]  /*1260*/  IABS R16, R0 ;  /* 0x0000000000107213 */ /* 0x000fc60000000000 */
[----:B------:R-:W-:Y:S02]  /*1270*/  IMAD R15, R15, R34, RZ ;  /* 0x000000220f0f7224 */ /* 0x000fe400078e02ff */
[----:B------:R-:W-:Y:S02]  /*1280*/  IMAD.MOV.U32 R19, RZ, RZ, R16 ;  /* 0x000000ffff137224 */ /* 0x000fe400078e0010 */
[----:B------:R-:W-:Y:S01]  /*1290*/  IMAD.HI.U32 R14, R13, R15, R12 ;  /* 0x0000000f0d0e7227 */ /* 0x000fe200078e000c */
[----:B------:R-:W-:-:S05]  /*12a0*/  FSEL R15, R21, R29, !P0 ;  /* 0x0000001d150f7208 */ /* 0x000fca0004000000 */
[----:B------:R-:W-:Y:S01]  /*12b0*/  IMAD.HI.U32 R12, R14, R19, RZ ;  /* 0x000000130e0c7227 */ /* 0x000fe200078e00ff */
[----:B------:R-:W-:Y:S02]  /*12c0*/  FSEL R14, R20, R28, !P0 ;  /* 0x0000001c140e7208 */ /* 0x000fe40004000000 */
[----:B------:R-:W-:Y:S01]  /*12d0*/  LOP3.LUT P0, RZ, R32, 0x2, RZ, 0xc0, !PT ;  /* 0x0000000220ff7812 */ /* 0x000fe2000780c0ff */
[----:B------:R-:W-:-:S04]  /*12e0*/  IMAD.MOV R12, RZ, RZ, -R12 ;  /* 0x000000ffff0c7224 */ /* 0x000fc800078e0a0c */
[----:B------:R-:W-:Y:S01]  /*12f0*/  IMAD R19, R34, R12, R19 ;  /* 0x0000000c22137224 */ /* 0x000fe200078e0213 */
[----:B------:R-:W-:-:S04]  /*1300*/  DADD R12, RZ, -R14 ;  /* 0x00000000ff0c7229 */ /* 0x000fc8000000080e */
[----:B------:R-:W-:-:S06]  /*1310*/  ISETP.GT.U32.AND P1, PT, R34, R19, PT ;  /* 0x000000132200720c */ /* 0x000fcc0003f24070 */
[----:B------:R-:W-:Y:S02]  /*1320*/  FSEL R16, R14, R12, !P0 ;  /* 0x0000000c0e107208 */ /* 0x000fe40004000000 */
[----:B------:R-:W-:Y:S02]  /*1330*/  FSEL R17, R15, R13, !P0 ;  /* 0x0000000d0f117208 */ /* 0x000fe40004000000 */
[----:B------:R-:W0:Y:S01]  /*1340*/  LDC.64 R14, c[0x0][0x380] ;  /* 0x0000e000ff0e7b82 */ /* 0x000e220000000a00 */
[----:B------:R-:W-:Y:S02]  /*1350*/  ISETP.GE.AND P0, PT, R0, RZ, PT ;  /* 0x000000ff0000720c */ /* 0x000fe40003f06270 */
[----:B------:R-:W-:Y:S01]  /*1360*/  @!P1 IMAD.IADD R19, R19, 0x1, -R34 ;  /* 0x0000000113139824 */ /* 0x000fe200078e0a22 */
[----:B------:R-:W-:-:S04]  /*1370*/  DADD R16, R16, 1 ;  /* 0x3ff0000010107429 */ /* 0x000fc80000000000 */
[----:B------:R-:W-:Y:S01]  /*1380*/  ISETP.GT.U32.AND P1, PT, R34, R19, PT ;  /* 0x000000132200720c */ /* 0x000fe20003f24070 */
[----:B------:R-:W1:Y:S03]  /*1390*/  LDC.64 R12, c[0x0][0x388] ;  /* 0x0000e200ff0c7b82 */ /* 0x000e660000000a00 */
[----:B------:R-:W-:-:S09]  /*13a0*/  DMUL R16, R24, R16 ;  /* 0x0000001018107228 */ /* 0x000fd20000000000 */
        /* <DEDUP_REMOVED lines=10> */
.L_x_61:
[----:B------:R-:W-:Y:S05]  /*1450*/  BSYNC.RECONVERGENT B0 ;  /* 0x0000000000007941 */ /* 0x000fea0003800200 */
.L_x_60:
[----:B------:R-:W-:-:S04]  /*1460*/  UIADD3 UR5, UPT, UPT, UR5, 0x2, URZ ;  /* 0x0000000205057890 */ /* 0x000fc8000fffe0ff */
[----:B------:R-:W-:-:S09]  /*1470*/  UISETP.NE.AND UP0, UPT, UR5, 0x11, UPT ;  /* 0x000000110500788c */ /* 0x000fd2000bf05270 */
[----:B------:R-:W-:Y:S05]  /*1480*/  BRA.U UP0, `(.L_x_66) ;  /* 0xffffffed008c7547 */ /* 0x000fea000b83ffff */
[----:B------:R-:W-:Y:S05]  /*1490*/  EXIT ;  /* 0x000000000000794d */ /* 0x000fea0003800000 */
        .weak           $__internal_2_$__cuda_sm20_dsqrt_rn_f64_mediumpath_v1
        .type           $__internal_2_$__cuda_sm20_dsqrt_rn_f64_mediumpath_v1,@function
        .size           $__internal_2_$__cuda_sm20_dsqrt_rn_f64_mediumpath_v1,($_Z20processComputeIbNodePdS_PKdS1_S1_S1_di$__internal_trig_reduction_slowpathd - $__internal_2_$__cuda_sm20_dsqrt_rn_f64_mediumpath_v1)
$__internal_2_$__cuda_sm20_dsqrt_rn_f64_mediumpath_v1:
[----:B------:R-:W-:Y:S01]  /*14a0*/  ISETP.GE.U32.AND P0, PT, R14, -0x3400000, PT ;  /* 0xfcc000000e00780c */ /* 0x000fe20003f06070 */
[----:B------:R-:W-:Y:S01]  /*14b0*/  BSSY.RECONVERGENT B1, `(.L_x_67) ;  /* 0x0000026000017945 */ /* 0x000fe20003800200 */
[----:B------:R-:W-:Y:S02]  /*14c0*/  IMAD.MOV.U32 R14, RZ, RZ, R16 ;  /* 0x000000ffff0e7224 */ /* 0x000fe400078e0010 */
[----:B------:R-:W-:Y:S02]  /*14d0*/  IMAD.MOV.U32 R32, RZ, RZ, R0 ;  /* 0x000000ffff207224 */ /* 0x000fe400078e0000 */
[----:B------:R-:W-:-:S07]  /*14e0*/  IMAD.MOV.U32 R13, RZ, RZ, R23 ;  /* 0x000000ffff0d7224 */ /* 0x000fce00078e0017 */
        /* <DEDUP_REMOVED lines=9> */
.L_x_68:
        /* <DEDUP_REMOVED lines=24> */
.L_x_70:
[----:B------:R-:W-:-:S11]  /*1700*/  DADD R12, R14, R14 ;  /* 0x000000000e0c7229 */ /* 0x000fd6000000000e */
.L_x_69:
[----:B------:R-:W-:Y:S05]  /*1710*/  BSYNC.RECONVERGENT B1 ;  /* 0x0000000000017941 */ /* 0x000fea0003800200 */
.L_x_67:
[----:B------:R-:W-:Y:S02]  /*1720*/  IMAD.MOV.U32 R22, RZ, RZ, R12 ;  /* 0x000000ffff167224 */ /* 0x000fe400078e000c */
[----:B------:R-:W-:Y:S02]  /*1730*/  IMAD.MOV.U32 R23, RZ, RZ, R13 ;  /* 0x000000ffff177224 */ /* 0x000fe400078e000d */
[----:B------:R-:W-:Y:S02]  /*1740*/  IMAD.MOV.U32 R12, RZ, RZ, R20 ;  /* 0x000000ffff0c7224 */ /* 0x000fe400078e0014 */
[----:B------:R-:W-:-:S04]  /*1750*/  IMAD.MOV.U32 R13, RZ, RZ, 0x0 ;  /* 0x00000000ff0d7424 */ /* 0x000fc800078e00ff */
[----:B------:R-:W-:Y:S05]  /*1760*/  RET.REL.NODEC R12 `(_Z20processComputeIbNodePdS_PKdS1_S1_S1_di) ;  /* 0xffffffe80c247950 */ /* 0x000fea0003c3ffff */
        .type           $_Z20processComputeIbNodePdS_PKdS1_S1_S1_di$__internal_trig_reduction_slowpathd,@function
        .size           $_Z20processComputeIbNodePdS_PKdS1_S1_S1_di$__internal_trig_reduction_slowpathd,(.L_x_299 - $_Z20processComputeIbNodePdS_PKdS1_S1_S1_di$__internal_trig_reduction_slowpathd)
$_Z20processComputeIbNodePdS_PKdS1_S1_S1_di$__internal_trig_reduction_slowpathd:
[--C-:B------:R-:W-:Y:S01]  /*1770*/  SHF.R.U32.HI R22, RZ, 0x14, R23.reuse ;  /* 0x00000014ff167819 */ /* 0x100fe20000011617 */
[----:B------:R-:W-:Y:S02]  /*1780*/  IMAD.MOV.U32 R15, RZ, RZ, R23 ;  /* 0x000000ffff0f7224 */ /* 0x000fe400078e0017 */
[----:B------:R-:W-:Y:S01]  /*1790*/  IMAD.MOV.U32 R12, RZ, RZ, RZ ;  /* 0x000000ffff0c7224 */ /* 0x000fe200078e00ff */
[----:B------:R-:W-:-:S04]  /*17a0*/  LOP3.LUT R13, R22, 0x7ff, RZ, 0xc0, !PT ;  /* 0x000007ff160d7812 */ /* 0x000fc800078ec0ff */
        /* <DEDUP_REMOVED lines=18> */
[----:B------:R-:W-:Y:S02]  /*18d0*/  LOP3.LUT R35, R35, 0x80000000, RZ, 0xfc, !PT ;  /* 0x8000000023237812 */ /* 0x000fe400078efcff */
[----:B------:R-:W-:-:S07]  /*18e0*/  CS2R R16, SRZ ;  /* 0x0000000000107805 */ /* 0x000fce000001ff00 */
.L_x_75:
        /* <DEDUP_REMOVED lines=9> */
[C---:B------:R-:W-:Y:S02]  /*1980*/  IMAD R34, R15.reuse, R19, RZ ;  /* 0x000000130f227224 */ /* 0x040fe400078e02ff */
[----:B------:R-:W-:Y:S01]  /*1990*/  IMAD R36, R15, R35, RZ ;  /* 0x000000230f247224 */ /* 0x000fe200078e02ff */
[----:B------:R-:W-:Y:S01]  /*19a0*/  IADD3 R17, P0, PT, R37, R17, RZ ;  /* 0x0000001125117210 */ /* 0x000fe20007f1e0ff */
[C---:B------:R-:W-:Y:S02]  /*19b0*/  IMAD R37, R33.reuse, 0x8, R1 ;  /* 0x0000000821257824 */ /* 0x040fe400078e0201 */
[----:B------:R-:W-:Y:S01]  /*19c0*/  VIADD R33, R33, 0x1 ;  /* 0x0000000121217836 */ /* 0x000fe20000000000 */
[----:B------:R-:W-:Y:S01]  /*19d0*/  IADD3 R17, P1, PT, R34, R17, RZ ;  /* 0x0000001122117210 */ /* 0x000fe20007f3e0ff */
[----:B------:R-:W-:-:S04]  /*19e0*/  IMAD.HI.U32 R34, R14, R35, RZ ;  /* 0x000000230e227227 */ /* 0x000fc800078e00ff */
[----:B------:R-:W-:Y:S01]  /*19f0*/  IMAD.X R14, RZ, RZ, R34, P2 ;  /* 0x000000ffff0e7224 */ /* 0x000fe200010e0622 */
[----:B------:R0:W-:Y:S01]  /*1a00*/  STL.64 [R37], R16 ;  /* 0x0000001025007387 */ /* 0x0001e20000100a00 */
[----:B------:R-:W-:-:S05]  /*1a10*/  IMAD.HI.U32 R34, R15, R19, RZ ;  /* 0x000000130f227227 */ /* 0x000fca00078e00ff */
[----:B------:R-:W-:Y:S01]  /*1a20*/  IADD3.X R14, P0, PT, R34, R14, RZ, P0, !PT ;  /* 0x0000000e220e7210 */ /* 0x000fe2000071e4ff */
[----:B------:R-:W-:-:S03]  /*1a30*/  IMAD.HI.U32 R34, R15, R35, RZ ;  /* 0x000000230f227227 */ /* 0x000fc600078e00ff */
[----:B------:R-:W-:Y:S01]  /*1a40*/  IADD3.X R15, P1, PT, R36, R14, RZ, P1, !PT ;  /* 0x0000000e240f7210 */ /* 0x000fe20000f3e4ff */
[----:B------:R-:W-:Y:S01]  /*1a50*/  IMAD.X R14, RZ, RZ, R34, P0 ;  /* 0x000000ffff0e7224 */ /* 0x000fe200000e0622 */
[----:B------:R-:W-:-:S03]  /*1a60*/  ISETP.NE.AND P0, PT, R31, -0xf, PT ;  /* 0xfffffff11f00780c */ /* 0x000fc60003f05270 */
[----:B0-----:R-:W-:Y:S02]  /*1a70*/  IMAD.X R17, RZ, RZ, R14, P1 ;  /* 0x000000ffff117224 */ /* 0x001fe400008e060e */
[----:B------:R-:W-:-:S08]  /*1a80*/  IMAD.MOV.U32 R16, RZ, RZ, R15 ;  /* 0x000000ffff107224 */ /* 0x000fd000078e000f */
[----:B------:R-:W-:Y:S05]  /*1a90*/  @P0 BRA `(.L_x_75) ;  /* 0xfffffffc00940947 */ /* 0x000fea000383ffff */
[----:B------:R-:W-:Y:S05]  /*1aa0*/  BSYNC.RECONVERGENT B4 ;  /* 0x0000000000047941 */ /* 0x000fea0003800200 */
.L_x_74:
[----:B------:R-:W-:-:S07]  /*1ab0*/  IMAD.MOV.U32 R18, RZ, RZ, R20 ;  /* 0x000000ffff127224 */ /* 0x000fce00078e0014 */
.L_x_73:
[----:B------:R-:W-:Y:S05]  /*1ac0*/  BSYNC.RECONVERGENT B3 ;  /* 0x0000000000037941 */ /* 0x000fea0003800200 */
.L_x_72:
        /* <DEDUP_REMOVED lines=15> */
[----:B0-----:R-:W-:-:S02]  /*1bc0*/  @P0 SHF.L.U64.HI R17, R14, R33, R15 ;  /* 0x000000210e110219 */ /* 0x001fc4000001020f */
[-C--:B------:R-:W-:Y:S02]  /*1bd0*/  @P0 SHF.R.U32.HI R16, RZ, R18.reuse, R21 ;  /* 0x00000012ff100219 */ /* 0x080fe40000011615 */
[----:B------:R-:W-:Y:S02]  /*1be0*/  @P0 LOP3.LUT R14, R20, R19, RZ, 0xfc, !PT ;  /* 0x00000013140e0212 */ /* 0x000fe400078efcff */
[-C--:B----4-:R-:W-:Y:S02]  /*1bf0*/  @P0 SHF.L.U32 R20, R12, R33.reuse, RZ ;  /* 0x000000210c140219 */ /* 0x090fe400000006ff */
[----:B------:R-:W-:Y:S02]  /*1c00*/  @P0 SHF.R.U64 R31, R31, R18, R35 ;  /* 0x000000121f1f0219 */ /* 0x000fe40000001223 */
[----:B------:R-:W-:Y:S01]  /*1c10*/  @P0 LOP3.LUT R15, R17, R16, RZ, 0xfc, !PT ;  /* 0x00000010110f0212 */ /* 0x000fe200078efcff */
[----:B------:R-:W-:Y:S01]  /*1c20*/  IMAD.SHL.U32 R16, R14, 0x4, RZ ;  /* 0x000000040e107824 */ /* 0x000fe200078e00ff */
[----:B------:R-:W-:-:S02]  /*1c30*/  @P0 SHF.L.U64.HI R33, R12, R33, R13 ;  /* 0x000000210c210219 */ /* 0x000fc4000001020d */
[----:B------:R-:W-:Y:S02]  /*1c40*/  @P0 SHF.R.U32.HI R18, RZ, R18, R35 ;  /* 0x00000012ff120219 */ /* 0x000fe40000011623 */
[----:B------:R-:W-:Y:S02]  /*1c50*/  @P0 LOP3.LUT R12, R20, R31, RZ, 0xfc, !PT ;  /* 0x0000001f140c0212 */ /* 0x000fe400078efcff */
        /* <DEDUP_REMOVED lines=15> */
[----:B------:R-:W-:-:S04]  /*1d50*/  ISETP.NE.U32.AND P1, PT, R19, RZ, PT ;  /* 0x000000ff1300720c */ /* 0x000fc80003f25070 */
[----:B------:R-:W-:Y:S01]  /*1d60*/  SEL R15, R20, R19, !P1 ;  /* 0x00000013140f7207 */ /* 0x000fe20004800000 */
[----:B------:R-:W-:-:S05]  /*1d70*/  @!P0 IMAD.MOV R16, RZ, RZ, -R16 ;  /* 0x000000ffff108224 */ /* 0x000fca00078e0a10 */
[----:B------:R-:W0:Y:S02]  /*1d80*/  FLO.U32 R15, R15 ;  /* 0x0000000f000f7300 */ /* 0x000e2400000e0000 */
[C---:B0-----:R-:W-:Y:S02]  /*1d90*/  IADD3 R21, PT, PT, -R15.reuse, 0x1f, RZ ;  /* 0x0000001f0f157810 */ /* 0x041fe40007ffe1ff */
[----:B------:R-:W-:-:S03]  /*1da0*/  IADD3 R18, PT, PT, -R15, 0x3f, RZ ;  /* 0x0000003f0f127810 */ /* 0x000fc60007ffe1ff */
[----:B------:R-:W-:Y:S01]  /*1db0*/  @P1 IMAD.MOV R18, RZ, RZ, R21 ;  /* 0x000000ffff121224 */ /* 0x000fe200078e0215 */
[----:B------:R-:W-:-:S04]  /*1dc0*/  SEL R21, R14, R17, P0 ;  /* 0x000000110e157207 */ /* 0x000fc80000000000 */
[----:B------:R-:W-:-:S13]  /*1dd0*/  ISETP.NE.AND P1, PT, R18, RZ, PT ;  /* 0x000000ff1200720c */ /* 0x000fda0003f25270 */
[----:B------:R-:W-:Y:S05]  /*1de0*/  @!P1 BRA `(.L_x_77) ;  /* 0x0000000000289947 */ /* 0x000fea0003800000 */
[----:B------:R-:W-:Y:S02]  /*1df0*/  LOP3.LUT R15, R18, 0x3f, RZ, 0xc0, !PT ;  /* 0x0000003f120f7812 */ /* 0x000fe400078ec0ff */
[--C-:B------:R-:W-:Y:S02]  /*1e00*/  SHF.R.U64 R17, R16, 0x1, R21.reuse ;  /* 0x0000000110117819 */ /* 0x100fe40000001215 */
        /* <DEDUP_REMOVED lines=8> */
.L_x_77:
[----:B------:R-:W-:Y:S05]  /*1e90*/  BSYNC.RECONVERGENT B3 ;  /* 0x0000000000037941 */ /* 0x000fea0003800200 */
.L_x_76:
[----:B------:R-:W-:-:S04]  /*1ea0*/  IMAD.WIDE.U32 R16, R20, 0x2168c235, RZ ;  /* 0x2168c23514107825 */ /* 0x000fc800078e00ff */
[----:B------:R-:W-:Y:S01]  /*1eb0*/  IMAD.MOV.U32 R14, RZ, RZ, R17 ;  /* 0x000000ffff0e7224 */ /* 0x000fe200078e0011 */
[----:B------:R-:W-:Y:S01]  /*1ec0*/  IADD3 RZ, P1, PT, R16, R16, RZ ;  /* 0x0000001010ff7210 */ /* 0x000fe20007f3e0ff */
[----:B------:R-:W-:Y:S02]  /*1ed0*/  IMAD.MOV.U32 R15, RZ, RZ, RZ ;  /* 0x000000ffff0f7224 */ /* 0x000fe400078e00ff */
[----:B------:R-:W-:-:S04]  /*1ee0*/  IMAD.HI.U32 R17, R19, -0x36f0255e, RZ ;  /* 0xc90fdaa213117827 */ /* 0x000fc800078e00ff */
[----:B------:R-:W-:-:S04]  /*1ef0*/  IMAD.WIDE.U32 R14, R20, -0x36f0255e, R14 ;  /* 0xc90fdaa2140e7825 */ /* 0x000fc800078e000e */
[----:B------:R-:W-:-:S04]  /*1f00*/  IMAD.WIDE.U32 R14, P2, R19, 0x2168c235, R14 ;  /* 0x2168c235130e7825 */ /* 0x000fc8000784000e */
[----:B------:R-:W-:Y:S01]  /*1f10*/  IMAD R19, R19, -0x36f0255e, RZ ;  /* 0xc90fdaa213137824 */ /* 0x000fe200078e02ff */
[----:B------:R-:W-:Y:S01]  /*1f20*/  IADD3.X RZ, P1, PT, R14, R14, RZ, P1, !PT ;  /* 0x0000000e0eff7210 */ /* 0x000fe20000f3e4ff */
[----:B------:R-:W-:-:S03]  /*1f30*/  IMAD.X R16, RZ, RZ, R17, P2 ;  /* 0x000000ffff107224 */ /* 0x000fc600010e0611 */
[----:B------:R-:W-:-:S04]  /*1f40*/  IADD3 R15, P2, PT, R19, R15, RZ ;  /* 0x0000000f130f7210 */ /* 0x000fc80007f5e0ff */
        /* <DEDUP_REMOVED lines=12> */
[----:B------:R-:W-:-:S02]  /*2010*/  SHF.R.U32.HI R17, RZ, 0x1e, R13 ;  /* 0x0000001eff117819 */ /* 0x000fc4000001160d */
[----:B------:R-:W-:Y:S01]  /*2020*/  SHF.R.U64 R14, R14, 0xa, R15 ;  /* 0x0000000a0e0e7819 */ /* 0x000fe2000000120f */
[----:B------:R-:W-:Y:S01]  /*2030*/  IMAD.SHL.U32 R16, R16, 0x100000, RZ ;  /* 0x0010000010107824 */ /* 0x000fe200078e00ff */
[----:B------:R-:W-:Y:S02]  /*2040*/  LEA.HI R12, R12, R17, RZ, 0x1 ;  /* 0x000000110c0c7211 */ /* 0x000fe400078f08ff */
[----:B------:R-:W-:Y:S02]  /*2050*/  IADD3 R14, P2, PT, R14, 0x1, RZ ;  /* 0x000000010e0e7810 */ /* 0x000fe40007f5e0ff */
[----:B------:R-:W-:Y:S01]  /*2060*/  @!P0 LOP3.LUT R23, R23, 0x80000000, RZ, 0x3c, !PT ;  /* 0x8000000017178812 */ /* 0x000fe200078e3cff */
[----:B------:R-:W-:Y:S01]  /*2070*/  @P1 IMAD.MOV R12, RZ, RZ, -R12 ;  /* 0x000000ffff0c1224 */ /* 0x000fe200078e0a0c */
[----:B------:R-:W-:-:S04]  /*2080*/  LEA.HI.X R15, R15, RZ, RZ, 0x16, P2 ;  /* 0x000000ff0f0f7211 */ /* 0x000fc800010fb4ff */
[--C-:B------:R-:W-:Y:S02]  /*2090*/  SHF.R.U64 R14, R14, 0x1, R15.reuse ;  /* 0x000000010e0e7819 */ /* 0x100fe4000000120f */
[----:B------:R-:W-:Y:S02]  /*20a0*/  SHF.R.U32.HI R13, RZ, 0x1, R15 ;  /* 0x00000001ff0d7819 */ /* 0x000fe4000001160f */
[----:B------:R-:W-:-:S04]  /*20b0*/  IADD3 R14, P2, P3, RZ, RZ, R14 ;  /* 0x000000ffff0e7210 */ /* 0x000fc80007b5e00e */
[----:B------:R-:W-:-:S04]  /*20c0*/  IADD3.X R16, PT, PT, R16, 0x3fe00000, R13, P2, P3 ;  /* 0x3fe0000010107810 */ /* 0x000fc800017e640d */
[----:B------:R-:W-:-:S07]  /*20d0*/  LOP3.LUT R15, R16, R23, RZ, 0xfc, !PT ;  /* 0x00000017100f7212 */ /* 0x000fce00078efcff */
.L_x_71:
[----:B------:R-:W-:-:S04]  /*20e0*/  IMAD.MOV.U32 R33, RZ, RZ, 0x0 ;  /* 0x00000000ff217424 */ /* 0x000fc800078e00ff */
[----:B------:R-:W-:Y:S05]  /*20f0*/  RET.REL.NODEC R32 `(_Z20processComputeIbNodePdS_PKdS1_S1_S1_di) ;  /* 0xffffffdc20c07950 */ /* 0x000fea0003c3ffff */
.L_x_78:
        /* <DEDUP_REMOVED lines=16> */
.L_x_299:


//--------------------- .text._Z19processInterpIbNodePdS_S_S_S_S_PKdS1_S1_S1_i --------------------------
	.section	.text._Z19processInterpIbNodePdS_S_S_S_S_PKdS1_S1_S1_i,"ax",@progbits
	.align	128
        .global         _Z19processInterpIbNodePdS_S_S_S_S_PKdS1_S1_S1_i
        .type           _Z19processInterpIbNodePdS_S_S_S_S_PKdS1_S1_S1_i,@function
        .size           _Z19processInterpIbNodePdS_S_S_S_S_PKdS1_S1_S1_i,(.L_x_300 - _Z19processInterpIbNodePdS_S_S_S_S_PKdS1_S1_S1_i)
        .other          _Z19processInterpIbNodePdS_S_S_S_S_PKdS1_S1_S1_i,@"STO_CUDA_ENTRY STV_DEFAULT"
_Z19processInterpIbNodePdS_S_S_S_S_PKdS1_S1_S1_i:
.text._Z19processInterpIbNodePdS_S_S_S_S_PKdS1_S1_S1_i:
        /* <DEDUP_REMOVED lines=18> */
[----:B------:R-:W0:Y:S01]  /*0120*/  LDCU.128 UR8, c[0x0][0x3c0] ;  /* 0x00007800ff0877ac */ /* 0x000e220008000c00 */
[C---:B------:R-:W-:Y:S01]  /*0130*/  IMAD.SHL.U32 R6, R2.reuse, 0x8, RZ ;  /* 0x0000000802067824 */ /* 0x040fe200078e00ff */
[----:B------:R-:W-:Y:S01]  /*0140*/  SHF.L.U64.HI R5, R2, 0x3, R3 ;  /* 0x0000000302057819 */ /* 0x000fe20000010203 */
[----:B------:R-:W1:Y:S01]  /*0150*/  LDC R19, c[0x3][0x8] ;  /* 0x00c00200ff137b82 */ /* 0x000e620000000800 */
[----:B------:R-:W2:Y:S01]  /*0160*/  LDCU.64 UR4, c[0x0][0x358] ;  /* 0x00006b00ff0477ac */ /* 0x000ea20008000a00 */
[----:B------:R-:W3:Y:S06]  /*0170*/  LDCU UR6, c[0x3][URZ] ;  /* 0x00c00000ff0677ac */ /* 0x000eec0008000800 */
[----:B------:R-:W4:Y:S01]  /*0180*/  LDC.64 R46, c[0x0][0x3b0] ;  /* 0x0000ec00ff2e7b82 */ /* 0x000f220000000a00 */
[----:B0-----:R-:W-:-:S02]  /*0190*/  IADD3 R2, P0, PT, R6, UR8, RZ ;  /* 0x0000000806027c10 */ /* 0x001fc4000ff1e0ff */
[----:B------:R-:W-:Y:S02]  /*01a0*/  IADD3 R10, P1, PT, R6, UR10, RZ ;  /* 0x0000000a060a7c10 */ /* 0x000fe4000ff3e0ff */
[C---:B------:R-:W-:Y:S02]  /*01b0*/  IADD3.X R3, PT, PT, R5.reuse, UR9, RZ, P0, !PT ;  /* 0x0000000905037c10 */ /* 0x040fe400087fe4ff */
[----:B------:R-:W-:-:S04]  /*01c0*/  IADD3.X R11, PT, PT, R5, UR11, RZ, P1, !PT ;  /* 0x0000000b050b7c10 */ /* 0x000fc80008ffe4ff */
[----:B--2---:R-:W2:Y:S04]  /*01d0*/  LDG.E.64 R2, desc[UR4][R2.64] ;  /* 0x0000000402027981 */ /* 0x004ea8000c1e1b00 */
[----:B------:R-:W3:Y:S01]  /*01e0*/  LDG.E.64 R10, desc[UR4][R10.64] ;  /* 0x000000040a0a7981 */ /* 0x000ee2000c1e1b00 */
[-C--:B-1----:R-:W-:Y:S02]  /*01f0*/  IABS R0, R19.reuse ;  /* 0x0000001300007213 */ /* 0x082fe40000000000 */
[----:B------:R-:W-:Y:S02]  /*0200*/  LOP3.LUT R20, RZ, R19, RZ, 0x33, !PT ;  /* 0x00000013ff147212 */ /* 0x000fe400078e33ff */
[----:B------:R-:W0:Y:S08]  /*0210*/  I2F.RP R4, R0 ;  /* 0x0000000000047306 */ /* 0x000e300000209400 */
[----:B0-----:R-:W0:Y:S02]  /*0220*/  MUFU.RCP R4, R4 ;  /* 0x0000000400047308 */ /* 0x001e240000001000 */
[----:B0-----:R-:W-:-:S06]  /*0230*/  VIADD R12, R4, 0xffffffe ;  /* 0x0ffffffe040c7836 */ /* 0x001fcc0000000000 */
[----:B------:R0:W1:Y:S02]  /*0240*/  F2I.FTZ.U32.TRUNC.NTZ R13, R12 ;  /* 0x0000000c000d7305 */ /* 0x000064000021f000 */
[----:B0-----:R-:W-:Y:S02]  /*0250*/  IMAD.MOV.U32 R12, RZ, RZ, RZ ;  /* 0x000000ffff0c7224 */ /* 0x001fe400078e00ff */
[----:B-1----:R-:W-:-:S04]  /*0260*/  IMAD.MOV R17, RZ, RZ, -R13 ;  /* 0x000000ffff117224 */ /* 0x002fc800078e0a0d */
[----:B--2---:R0:W1:Y:S08]  /*0270*/  F2F.F32.F64 R9, R2 ;  /* 0x0000000200097310 */ /* 0x0040700000301000 */
[----:B---3--:R2:W3:Y:S01]  /*0280*/  F2F.F32.F64 R7, R10 ;  /* 0x0000000a00077310 */ /* 0x0084e20000301000 */
[----:B0-----:R-:W-:-:S04]  /*0290*/  IMAD R3, R17, R0, RZ ;  /* 0x0000000011037224 */ /* 0x001fc800078e02ff */
[----:B------:R-:W-:-:S03]  /*02a0*/  IMAD.HI.U32 R16, R13, R3, R12 ;  /* 0x000000030d107227 */ /* 0x000fc600078e000c */
[----:B-1----:R-:W0:Y:S01]  /*02b0*/  F2I.FLOOR.NTZ R14, R9 ;  /* 0x00000009000e7305 */ /* 0x002e220000207100 */
[----:B--2---:R-:W1:Y:S07]  /*02c0*/  LDC.64 R10, c[0x0][0x398] ;  /* 0x0000e600ff0a7b82 */ /* 0x004e6e0000000a00 */
[----:B---3--:R-:W2:Y:S01]  /*02d0*/  F2I.FLOOR.NTZ R8, R7 ;  /* 0x0000000700087305 */ /* 0x008ea20000207100 */
[----:B0-----:R-:W-:-:S05]  /*02e0*/  IADD3 R15, PT, PT, R14, R19, RZ ;  /* 0x000000130e0f7210 */ /* 0x001fca0007ffe0ff */
[----:B--2---:R-:W-:-:S05]  /*02f0*/  IMAD R4, R8, UR6, R15 ;  /* 0x0000000608047c24 */ /* 0x004fca000f8e020f */
[----:B------:R-:W-:Y:S02]  /*0300*/  IABS R17, R4 ;  /* 0x0000000400117213 */ /* 0x000fe40000000000 */
[----:B------:R-:W-:-:S03]  /*0310*/  ISETP.GE.AND P1, PT, R4, RZ, PT ;  /* 0x000000ff0400720c */ /* 0x000fc60003f26270 */
[----:B------:R-:W-:-:S04]  /*0320*/  IMAD.HI.U32 R2, R16, R17, RZ ;  /* 0x0000001110027227 */ /* 0x000fc800078e00ff */
[----:B------:R-:W-:Y:S02]  /*0330*/  IMAD.MOV R3, RZ, RZ, -R2 ;  /* 0x000000ffff037224 */ /* 0x000fe400078e0a02 */
[----:B------:R-:W0:Y:S02]  /*0340*/  FRND.FLOOR R2, R9 ;  /* 0x0000000900027307 */ /* 0x000e240000205000 */
[----:B------:R-:W-:-:S05]  /*0350*/  IMAD R17, R0, R3, R17 ;  /* 0x0000000300117224 */ /* 0x000fca00078e0211 */
[----:B------:R-:W-:Y:S01]  /*0360*/  ISETP.GT.U32.AND P0, PT, R0, R17, PT ;  /* 0x000000110000720c */ /* 0x000fe20003f04070 */
[----:B------:R-:W2:Y:S01]  /*0370*/  FRND.FLOOR R3, R7 ;  /* 0x0000000700037307 */ /* 0x000ea20000205000 */
[----:B0-----:R-:W-:-:S07]  /*0380*/  FADD R2, R2, 1 ;  /* 0x3f80000002027421 */ /* 0x001fce0000000000 */
[----:B------:R-:W0:Y:S04]  /*0390*/  F2I.TRUNC.NTZ R13, R2 ;  /* 0x00000002000d7305 */ /* 0x000e28000020f100 */
[----:B------:R-:W-:Y:S02]  /*03a0*/  @!P0 IMAD.IADD R17, R17, 0x1, -R0 ;  /* 0x0000000111118824 */ /* 0x000fe400078e0a00 */
[----:B--2---:R-:W-:-:S03]  /*03b0*/  FADD R3, R3, 1 ;  /* 0x3f80000003037421 */ /* 0x004fc60000000000 */
[----:B------:R-:W-:Y:S01]  /*03c0*/  ISETP.GT.U32.AND P0, PT, R0, R17, PT ;  /* 0x000000110000720c */ /* 0x000fe20003f04070 */
[----:B------:R-:W2:Y:S01]  /*03d0*/  F2I.TRUNC.NTZ R12, R3 ;  /* 0x00000003000c7305 */ /* 0x000ea2000020f100 */
[----:B0-----:R-:W-:-:S11]  /*03e0*/  IMAD R4, R8, UR6, R13 ;  /* 0x0000000608047c24 */ /* 0x001fd6000f8e020d */
[----:B------:R-:W-:Y:S01]  /*03f0*/  @!P0 IMAD.IADD R17, R17, 0x1, -R0 ;  /* 0x0000000111118824 */ /* 0x000fe200078e0a00 */
[----:B------:R-:W-:Y:S02]  /*0400*/  IADD3 R18, PT, PT, R4, R19, RZ ;  /* 0x0000001304127210 */ /* 0x000fe40007ffe0ff */
[----:B------:R-:W-:Y:S01]  /*0410*/  ISETP.NE.AND P0, PT, R19, RZ, PT ;  /* 0x000000ff1300720c */ /* 0x000fe20003f05270 */
[----:B------:R-:W-:Y:S01]  /*0420*/  @!P1 IMAD.MOV R17, RZ, RZ, -R17 ;  /* 0x000000ffff119224 */ /* 0x000fe200078e0a11 */
[----:B------:R-:W-:Y:S01]  /*0430*/  IABS R21, R18 ;  /* 0x0000001200157213 */ /* 0x000fe20000000000 */
[C---:B--2---:R-:W-:Y:S02]  /*0440*/  IMAD R15, R12.reuse, UR6, R15 ;  /* 0x000000060c0f7c24 */ /* 0x044fe4000f8e020f */
[----:B------:R-:W-:Y:S01]  /*0450*/  IMAD R12, R12, UR6, R13 ;  /* 0x000000060c0c7c24 */ /* 0x000fe2000f8e020d */
[----:B------:R-:W-:Y:S01]  /*0460*/  SEL R4, R20, R17, !P0 ;  /* 0x0000001114047207 */ /* 0x000fe20004000000 */
[----:B------:R-:W-:Y:S01]  /*0470*/  IMAD.HI.U32 R2, R16, R21, RZ ;  /* 0x0000001510027227 */ /* 0x000fe200078e00ff */
[----:B------:R-:W-:-:S03]  /*0480*/  IABS R13, R15 ;  /* 0x0000000f000d7213 */ /* 0x000fc60000000000 */
[----:B-1----:R-:W-:-:S04]  /*0490*/  IMAD.WIDE R40, R4, 0x8, R10 ;  /* 0x0000000804287825 */ /* 0x002fc800078e020a */
[----:B------:R-:W-:Y:S02]  /*04a0*/  IMAD.MOV R2, RZ, RZ, -R2 ;  /* 0x000000ffff027224 */ /* 0x000fe400078e0a02 */
[----:B------:R-:W2:Y:S01]  /*04b0*/  LDG.E.64 R40, desc[UR4][R40.64] ;  /* 0x0000000428287981 */ /* 0x000ea2000c1e1b00 */
[----:B------:R-:W-:Y:S01]  /*04c0*/  IMAD.IADD R12, R12, 0x1, R19 ;  /* 0x000000010c0c7824 */ /* 0x000fe200078e0213 */
[----:B------:R-:W-:Y:S01]  /*04d0*/  ISETP.GE.AND P2, PT, R18, RZ, PT ;  /* 0x000000ff1200720c */ /* 0x000fe20003f46270 */
[----:B------:R-:W-:Y:S01]  /*04e0*/  IMAD R3, R0, R2, R21 ;  /* 0x0000000200037224 */ /* 0x000fe200078e0215 */
[----:B------:R-:W0:Y:S01]  /*04f0*/  LDC.64 R18, c[0x0][0x3a0] ;  /* 0x0000e800ff127b82 */ /* 0x000e220000000a00 */
[----:B------:R-:W-:Y:S01]  /*0500*/  IMAD.HI.U32 R2, R16, R13, RZ ;  /* 0x0000000d10027227 */ /* 0x000fe200078e00ff */
[----:B------:R-:W-:Y:S02]  /*0510*/  IABS R21, R12 ;  /* 0x0000000c00157213 */ /* 0x000fe40000000000 */
[----:B------:R-:W-:Y:S01]  /*0520*/  ISETP.GT.U32.AND P1, PT, R0, R3, PT ;  /* 0x000000030000720c */ /* 0x000fe20003f24070 */
[----:B------:R-:W-:-:S02]  /*0530*/  IMAD.MOV R2, RZ, RZ, -R2 ;  /* 0x000000ffff027224 */ /* 0x000fc400078e0a02 */
[----:B------:R-:W-:-:S04]  /*0540*/  IMAD.HI.U32 R16, R16, R21, RZ ;  /* 0x0000001510107227 */ /* 0x000fc800078e00ff */
[----:B------:R-:W-:Y:S02]  /*0550*/  IMAD R13, R0, R2, R13 ;  /* 0x00000002000d7224 */ /* 0x000fe400078e020d */
[----:B------:R-:W-:Y:S02]  /*0560*/  IMAD.MOV R16, RZ, RZ, -R16 ;  /* 0x000000ffff107224 */ /* 0x000fe400078e0a10 */
[----:B----4-:R-:W-:Y:S01]  /*0570*/  IMAD.WIDE R46, R4, 0x8, R46 ;  /* 0x00000008042e7825 */ /* 0x010fe200078e022e */
[C---:B------:R-:W-:Y:S02]  /*0580*/  ISETP.GT.U32.AND P4, PT, R0.reuse, R13, PT ;  /* 0x0000000d0000720c */ /* 0x040fe40003f84070 */
[----:B------:R-:W-:Y:S01]  /*0590*/  @!P1 IADD3 R3, PT, PT, R3, -R0, RZ ;  /* 0x8000000003039210 */ /* 0x000fe20007ffe0ff */
[C---:B------:R-:W-:Y:S02]  /*05a0*/  IMAD R21, R0.reuse, R16, R21 ;  /* 0x0000001000157224 */ /* 0x040fe400078e0215 */
[----:B------:R-:W3:Y:S01]  /*05b0*/  LDG.E.64 R46, desc[UR4][R46.64] ;  /* 0x000000042e2e7981 */ /* 0x000ee2000c1e1b00 */
[C---:B------:R-:W-:Y:S01]  /*05c0*/  ISETP.GT.U32.AND P3, PT, R0.reuse, R3, PT ;  /* 0x000000030000720c */ /* 0x040fe20003f64070 */
[----:B------:R-:W1:Y:S01]  /*05d0*/  LDC.64 R16, c[0x0][0x3a8] ;  /* 0x0000ea00ff107b82 */ /* 0x000e620000000a00 */
[----:B------:R-:W-:-:S05]  /*05e0*/  ISETP.GT.U32.AND P1, PT, R0, R21, PT ;  /* 0x000000150000720c */ /* 0x000fca0003f24070 */
[----:B------:R-:W-:-:S06]  /*05f0*/  @!P4 IMAD.IADD R13, R13, 0x1, -R0 ;  /* 0x000000010d0dc824 */ /* 0x000fcc00078e0a00 */
[--C-:B------:R-:W-:Y:S01]  /*0600*/  @!P3 IMAD.IADD R3, R3, 0x1, -R0.reuse ;  /* 0x000000010303b824 */ /* 0x100fe200078e0a00 */
[C---:B------:R-:W-:Y:S01]  /*0610*/  ISETP.GT.U32.AND P3, PT, R0.reuse, R13, PT ;  /* 0x0000000d0000720c */ /* 0x040fe20003f64070 */
[----:B------:R-:W-:Y:S01]  /*0620*/  @!P1 IMAD.IADD R21, R21, 0x1, -R0 ;  /* 0x0000000115159824 */ /* 0x000fe200078e0a00 */
[----:B------:R-:W-:Y:S02]  /*0630*/  ISETP.GE.AND P1, PT, R15, RZ, PT ;  /* 0x000000ff0f00720c */ /* 0x000fe40003f26270 */
[----:B------:R-:W-:Y:S02]  /*0640*/  @!P2 IADD3 R3, PT, PT, -R3, RZ, RZ ;  /* 0x000000ff0303a210 */ /* 0x000fe40007ffe1ff */
[----:B------:R-:W-:Y:S02]  /*0650*/  ISETP.GT.U32.AND P2, PT, R0, R21, PT ;  /* 0x000000150000720c */ /* 0x000fe40003f44070 */
[----:B------:R-:W-:-:S05]  /*0660*/  SEL R3, R20, R3, !P0 ;  /* 0x0000000314037207 */ /* 0x000fca0004000000 */
[----:B------:R-:W-:-:S04]  /*0670*/  IMAD.WIDE R38, R3, 0x8, R10 ;  /* 0x0000000803267825 */ /* 0x000fc800078e020a */
[----:B------:R-:W-:Y:S02]  /*0680*/  @!P3 IMAD.IADD R13, R13, 0x1, -R0 ;  /* 0x000000010d0db824 */ /* 0x000fe400078e0a00 */
[----:B------:R-:W4:Y:S02]  /*0690*/  LDG.E.64 R38, desc[UR4][R38.64] ;  /* 0x0000000426267981 */ /* 0x000f24000c1e1b00 */
[----:B------:R-:W-:Y:S01]  /*06a0*/  @!P1 IMAD.MOV R13, RZ, RZ, -R13 ;  /* 0x000000ffff0d9224 */ /* 0x000fe200078e0a0d */
[----:B------:R-:W-:-:S04]  /*06b0*/  ISETP.GE.AND P3, PT, R12, RZ, PT ;  /* 0x000000ff0c00720c */ /* 0x000fc80003f66270 */
[----:B------:R-:W-:-:S05]  /*06c0*/  SEL R2, R20, R13, !P0 ;  /* 0x0000000d14027207 */ /* 0x000fca0004000000 */
[----:B------:R-:W-:-:S04]  /*06d0*/  IMAD.WIDE R36, R2, 0x8, R10 ;  /* 0x0000000802247825 */ /* 0x000fc800078e020a */
[----:B------:R-:W-:Y:S02]  /*06e0*/  @!P2 IMAD.IADD R21, R21, 0x1, -R0 ;  /* 0x000000011515a824 */ /* 0x000fe400078e0a00 */
[----:B------:R-:W4:Y:S02]  /*06f0*/  LDG.E.64 R36, desc[UR4][R36.64] ;  /* 0x0000000424247981 */ /* 0x000f24000c1e1b00 */
[----:B------:R-:W-:-:S05]  /*0700*/  @!P3 IMAD.MOV R21, RZ, RZ, -R21 ;  /* 0x000000ffff15b224 */ /* 0x000fca00078e0a15 */
[----:B------:R-:W-:-:S05]  /*0710*/  SEL R0, R20, R21, !P0 ;  /* 0x0000001514007207 */ /* 0x000fca0004000000 */
[----:B------:R-:W-:-:S06]  /*0720*/  IMAD.WIDE R34, R0, 0x8, R10 ;  /* 0x0000000800227825 */ /* 0x000fcc00078e020a */
[----:B------:R-:W4:Y:S01]  /*0730*/  LDG.E.64 R34, desc[UR4][R34.64] ;  /* 0x0000000422227981 */ /* 0x000f22000c1e1b00 */
[----:B0-----:R-:W-:-:S04]  /*0740*/  IMAD.WIDE R12, R4, 0x8, R18 ;  /* 0x00000008040c7825 */ /* 0x001fc800078e0212 */
[----:B-1----:R-:W-:Y:S02]  /*0750*/  IMAD.WIDE R32, R4, 0x8, R16 ;  /* 0x0000000804207825 */ /* 0x002fe400078e0210 */
[----:B------:R-:W5:Y:S02]  /*0760*/  LDG.E.64 R12, desc[UR4][R12.64] ;  /* 0x000000040c0c7981 */ /* 0x000f64000c1e1b00 */
[C---:B------:R-:W-:Y:S02]  /*0770*/  IMAD.WIDE R10, R2.reuse, 0x8, R18 ;  /* 0x00000008020a7825 */ /* 0x040fe400078e0212 */
[----:B------:R-:W5:Y:S02]  /*0780*/  LDG.E.64 R32, desc[UR4][R32.64] ;  /* 0x0000000420207981 */ /* 0x000f64000c1e1b00 */
[----:B------:R-:W-:Y:S02]  /*0790*/  IMAD.WIDE R30, R2, 0x8, R16 ;  /* 0x00000008021e7825 */ /* 0x000fe400078e0210 */
[----:B------:R-:W5:Y:S02]  /*07a0*/  LDG.E.64 R10, desc[UR4][R10.64] ;  /* 0x000000040a0a7981 */ /* 0x000f64000c1e1b00 */
[----:B------:R-:W-:-:S02]  /*07b0*/  IMAD.WIDE R52, R3, 0x8, R18 ;  /* 0x0000000803347825 */ /* 0x000fc400078e0212 */
[----:B------:R-:W5:Y:S02]  /*07c0*/  LDG.E.64 R30, desc[UR4][R30.64] ;  /* 0x000000041e1e7981 */ /* 0x000f64000c1e1b00 */
[C---:B------:R-:W-:Y:S02]  /*07d0*/  IMAD.WIDE R28, R0.reuse, 0x8, R18 ;  /* 0x00000008001c7825 */ /* 0x040fe400078e0212 */
[----:B------:R-:W5:Y:S02]  /*07e0*/  LDG.E.64 R52, desc[UR4][R52.64] ;  /* 0x0000000434347981 */ /* 0x000f64000c1e1b00 */
[--C-:B------:R-:W-:Y:S02]  /*07f0*/  IMAD.WIDE R26, R3, 0x8, R16.reuse ;  /* 0x00000008031a7825 */ /* 0x100fe400078e0210 */
[----:B------:R-:W5:Y:S02]  /*0800*/  LDG.E.64 R28, desc[UR4][R28.64] ;  /* 0x000000041c1c7981 */ /* 0x000f64000c1e1b00 */
[----:B------:R-:W-:-:S02]  /*0810*/  IMAD.WIDE R24, R0, 0x8, R16 ;  /* 0x0000000800187825 */ /* 0x000fc400078e0210 */
[----:B------:R-:W5:Y:S04]  /*0820*/  LDG.E.64 R26, desc[UR4][R26.64] ;  /* 0x000000041a1a7981 */ /* 0x000f68000c1e1b00 */
[----:B------:R-:W5:Y:S01]  /*0830*/  LDG.E.64 R24, desc[UR4][R24.64] ;  /* 0x0000000418187981 */ /* 0x000f62000c1e1b00 */
[----:B------:R-:W-:Y:S01]  /*0840*/  HFMA2 R16, -RZ, RZ, 0, 5.9604644775390625e-08 ;  /* 0x00000001ff107431 */ /* 0x000fe200000001ff */
[----:B------:R-:W-:Y:S01]  /*0850*/  I2FP.F32.S32 R20, R14 ;  /* 0x0000000e00147245 */ /* 0x000fe20000201400 */
[----:B------:R-:W-:-:S04]  /*0860*/  VIADD R14, R14, 0x1 ;  /* 0x000000010e0e7836 */ /* 0x000fc80000000000 */
[----:B------:R-:W-:Y:S01]  /*0870*/  FADD R22, R9, -R20 ;  /* 0x8000001409167221 */ /* 0x000fe20000000000 */
[----:B------:R-:W-:-:S05]  /*0880*/  I2FP.F32.S32 R20, R14 ;  /* 0x0000000e00147245 */ /* 0x000fca0000201400 */
[----:B------:R-:W4:Y:S01]  /*0890*/  F2F.F64.F32 R22, R22 ;  /* 0x0000001600167310 */ /* 0x000f220000201800 */
[----:B------:R-:W-:-:S07]  /*08a0*/  FADD R20, -R9, R20 ;  /* 0x0000001409147221 */ /* 0x000fce0000000100 */
[----:B------:R-:W0:Y:S01]  /*08b0*/  F2F.F64.F32 R20, R20 ;  /* 0x0000001400147310 */ /* 0x000e220000201800 */
[----:B------:R-:W-:Y:S07]  /*08c0*/  BSSY.RECONVERGENT B0, `(.L_x_79) ;  /* 0x0000024000007945 */ /* 0x000fee0003800200 */
[----:B--2---:R-:W1:Y:S02]  /*08d0*/  MUFU.RCP64H R17, R41 ;  /* 0x0000002900117308 */ /* 0x004e640000001800 */
[----:B-1----:R-:W-:-:S08]  /*08e0*/  DFMA R18, -R40, R16, 1 ;  /* 0x3ff000002812742b */ /* 0x002fd00000000110 */
[----:B------:R-:W-:-:S08]  /*08f0*/  DFMA R18, R18, R18, R18 ;  /* 0x000000121212722b */ /* 0x000fd00000000012 */
[----:B------:R-:W-:Y:S01]  /*0900*/  DFMA R16, R16, R18, R16 ;  /* 0x000000121010722b */ /* 0x000fe20000000010 */
[----:B------:R-:W-:-:S05]  /*0910*/  VIADD R18, R8, 0x1 ;  /* 0x0000000108127836 */ /* 0x000fca0000000000 */
[----:B------:R-:W-:Y:S02]  /*0920*/  I2FP.F32.S32 R18, R18 ;  /* 0x0000001200127245 */ /* 0x000fe40000201400 */
[----:B------:R-:W-:-:S03]  /*0930*/  DFMA R14, -R40, R16, 1 ;  /* 0x3ff00000280e742b */ /* 0x000fc60000000110 */
[----:B------:R-:W-:Y:S01]  /*0940*/  FADD R18, -R7, R18 ;  /* 0x0000001207127221 */ /* 0x000fe20000000100 */
[----:B---3--:R-:W-:-:S04]  /*0950*/  DMUL R46, R46, 0.5 ;  /* 0x3fe000002e2e7828 */ /* 0x008fc80000000000 */
[----:B------:R-:W-:Y:S01]  /*0960*/  DFMA R14, R16, R14, R16 ;  /* 0x0000000e100e722b */ /* 0x000fe20000000010 */
[----:B------:R-:W1:Y:S01]  /*0970*/  F2F.F64.F32 R18, R18 ;  /* 0x0000001200127310 */ /* 0x000e620000201800 */
[----:B------:R-:W-:-:S06]  /*0980*/  I2FP.F32.S32 R8, R8 ;  /* 0x0000000800087245 */ /* 0x000fcc0000201400 */
[----:B------:R-:W-:Y:S02]  /*0990*/  DMUL R42, R46, R14 ;  /* 0x0000000e2e2a7228 */ /* 0x000fe40000000000 */
[----:B----4-:R-:W-:Y:S01]  /*09a0*/  DMUL R16, R38, R22 ;  /* 0x0000001626107228 */ /* 0x010fe20000000000 */
[----:B------:R-:W-:Y:S01]  /*09b0*/  FADD R7, R7, -R8 ;  /* 0x8000000807077221 */ /* 0x000fe20000000000 */
[----:B0-----:R-:W-:-:S04]  /*09c0*/  DMUL R44, R40, R20 ;  /* 0x00000014282c7228 */ /* 0x001fc80000000000 */
[----:B------:R-:W-:Y:S02]  /*09d0*/  DFMA R8, -R40, R42, R46 ;  /* 0x0000002a2808722b */ /* 0x000fe4000000012e */
[----:B-1----:R-:W-:Y:S02]  /*09e0*/  DMUL R48, R18, R16 ;  /* 0x0000001012307228 */ /* 0x002fe40000000000 */
[----:B------:R-:W0:Y:S04]  /*09f0*/  F2F.F64.F32 R16, R7 ;  /* 0x0000000700107310 */ /* 0x000e280000201800 */
[----:B------:R-:W-:Y:S02]  /*0a00*/  DFMA R8, R14, R8, R42 ;  /* 0x000000080e08722b */ /* 0x000fe4000000002a */
[----:B------:R-:W-:-:S02]  /*0a10*/  DFMA R44, R18, R44, R48 ;  /* 0x0000002c122c722b */ /* 0x000fc40000000030 */
[----:B------:R-:W-:Y:S01]  /*0a20*/  DMUL R14, R36, R20 ;  /* 0x00000014240e7228 */ /* 0x000fe20000000000 */
[----:B------:R-:W-:-:S07]  /*0a30*/  FSETP.GEU.AND P1, PT, |R47|, 6.5827683646048100446e-37, PT ;  /* 0x036000002f00780b */ /* 0x000fce0003f2e200 */
[----:B0-----:R-:W-:Y:S01]  /*0a40*/  DFMA R14, R16, R14, R44 ;  /* 0x0000000e100e722b */ /* 0x001fe2000000002c */
[----:B------:R-:W-:-:S05]  /*0a50*/  FFMA R44, RZ, R41, R9 ;  /* 0x00000029ff2c7223 */ /* 0x000fca0000000009 */
[----:B------:R-:W-:Y:S01]  /*0a60*/  FSETP.GT.AND P0, PT, |R44|, 1.469367938527859385e-39, PT ;  /* 0x001000002c00780b */ /* 0x000fe20003f04200 */
[----:B------:R-:W-:-:S08]  /*0a70*/  DMUL R42, R34, R22 ;  /* 0x00000016222a7228 */ /* 0x000fd00000000000 */
[----:B------:R-:W-:-:S04]  /*0a80*/  DFMA R14, R16, R42, R14 ;  /* 0x0000002a100e722b */ /* 0x000fc8000000000e */
[----:B------:R-:W-:Y:S07]  /*0a90*/  @P0 BRA P1, `(.L_x_80) ;  /* 0x0000000000180947 */ /* 0x000fee0000800000 */
[----:B------:R-:W-:Y:S01]  /*0aa0*/  IMAD.MOV.U32 R44, RZ, RZ, R40 ;  /* 0x000000ffff2c7224 */ /* 0x000fe200078e0028 */
[----:B------:R-:W-:Y:S01]  /*0ab0*/  MOV R8, 0xae0 ;  /* 0x00000ae000087802 */ /* 0x000fe20000000f00 */
[----:B------:R-:W-:-:S07]  /*0ac0*/  IMAD.MOV.U32 R45, RZ, RZ, R41 ;  /* 0x000000ffff2d7224 */ /* 0x000fce00078e0029 */
[----:B-----5:R-:W-:Y:S05]  /*0ad0*/  CALL.REL.NOINC `($__internal_3_$__cuda_sm20_div_rn_f64_full) ;  /* 0x0000000c00647944 */ /* 0x020fea0003c00000 */
[----:B------:R-:W-:Y:S01]  /*0ae0*/  MOV R8, R42 ;  /* 0x0000002a00087202 */ /* 0x000fe20000000f00 */
[----:B------:R-:W-:-:S07]  /*0af0*/  IMAD.MOV.U32 R9, RZ, RZ, R43 ;  /* 0x000000ffff097224 */ /* 0x000fce00078e002b */
.L_x_80:
[----:B------:R-:W-:Y:S05]  /*0b00*/  BSYNC.RECONVERGENT B0 ;  /* 0x0000000000007941 */ /* 0x000fea0003800200 */
.L_x_79:
[----:B------:R-:W0:Y:S02]  /*0b10*/  LDC.64 R42, c[0x0][0x3b0] ;  /* 0x0000ec00ff2a7b82 */ /* 0x000e240000000a00 */
[----:B0-----:R-:W-:-:S06]  /*0b20*/  IMAD.WIDE R42, R2, 0x8, R42 ;  /* 0x00000008022a7825 */ /* 0x001fcc00078e022a */
[----:B------:R-:W2:Y:S01]  /*0b30*/  LDG.E.64 R42, desc[UR4][R42.64] ;  /* 0x000000042a2a7981 */ /* 0x000ea2000c1e1b00 */
[----:B------:R-:W0:Y:S01]  /*0b40*/  MUFU.RCP64H R45, R37 ;  /* 0x00000025002d7308 */ /* 0x000e220000001800 */
[----:B------:R-:W-:Y:S01]  /*0b50*/  IMAD.MOV.U32 R44, RZ, RZ, 0x1 ;  /* 0x00000001ff2c7424 */ /* 0x000fe200078e00ff */
[----:B------:R-:W-:Y:S01]  /*0b60*/  BSSY.RECONVERGENT B0, `(.L_x_81) ;  /* 0x0000013000007945 */ /* 0x000fe20003800200 */
[----:B-----5:R-:W-:-:S04]  /*0b70*/  DADD R12, R12, R8 ;  /* 0x000000000c0c7229 */ /* 0x020fc80000000008 */
[----:B0-----:R-:W-:-:S08]  /*0b80*/  DFMA R46, -R36, R44, 1 ;  /* 0x3ff00000242e742b */ /* 0x001fd0000000012c */
[----:B------:R-:W-:-:S08]  /*0b90*/  DFMA R46, R46, R46, R46 ;  /* 0x0000002e2e2e722b */ /* 0x000fd0000000002e */
[----:B------:R-:W-:-:S08]  /*0ba0*/  DFMA R44, R44, R46, R44 ;  /* 0x0000002e2c2c722b */ /* 0x000fd0000000002c */
[----:B------:R-:W-:-:S08]  /*0bb0*/  DFMA R48, -R36, R44, 1 ;  /* 0x3ff000002430742b */ /* 0x000fd0000000012c */
[----:B------:R-:W-:Y:S02]  /*0bc0*/  DFMA R48, R44, R48, R44 ;  /* 0x000000302c30722b */ /* 0x000fe4000000002c */
[----:B--2---:R-:W-:-:S08]  /*0bd0*/  DMUL R46, R42, 0.5 ;  /* 0x3fe000002a2e7828 */ /* 0x004fd00000000000 */
[----:B------:R-:W-:Y:S02]  /*0be0*/  DMUL R44, R46, R48 ;  /* 0x000000302e2c7228 */ /* 0x000fe40000000000 */
[----:B------:R-:W-:-:S06]  /*0bf0*/  FSETP.GEU.AND P1, PT, |R47|, 6.5827683646048100446e-37, PT ;  /* 0x036000002f00780b */ /* 0x000fcc0003f2e200 */
[----:B------:R-:W-:-:S08]  /*0c00*/  DFMA R50, -R36, R44, R46 ;  /* 0x0000002c2432722b */ /* 0x000fd0000000012e */
[----:B------:R-:W-:-:S10]  /*0c10*/  DFMA R42, R48, R50, R44 ;  /* 0x00000032302a722b */ /* 0x000fd4000000002c */
[----:B------:R-:W-:-:S05]  /*0c20*/  FFMA R7, RZ, R37, R43 ;  /* 0x00000025ff077223 */ /* 0x000fca000000002b */
[----:B------:R-:W-:-:S13]  /*0c30*/  FSETP.GT.AND P0, PT, |R7|, 1.469367938527859385e-39, PT ;  /* 0x001000000700780b */ /* 0x000fda0003f04200 */
[----:B------:R-:W-:Y:S05]  /*0c40*/  @P0 BRA P1, `(.L_x_82) ;  /* 0x0000000000100947 */ /* 0x000fea0000800000 */
[----:B------:R-:W-:Y:S01]  /*0c50*/  IMAD.MOV.U32 R44, RZ, RZ, R36 ;  /* 0x000000ffff2c7224 */ /* 0x000fe200078e0024 */
[----:B------:R-:W-:Y:S01]  /*0c60*/  MOV R8, 0xc90 ;  /* 0x00000c9000087802 */ /* 0x000fe20000000f00 */
[----:B------:R-:W-:-:S07]  /*0c70*/  IMAD.MOV.U32 R45, RZ, RZ, R37 ;  /* 0x000000ffff2d7224 */ /* 0x000fce00078e0025 */
[----:B------:R-:W-:Y:S05]  /*0c80*/  CALL.REL.NOINC `($__internal_3_$__cuda_sm20_div_rn_f64_full) ;  /* 0x0000000800f87944 */ /* 0x000fea0003c00000 */
.L_x_82:
[----:B------:R-:W-:Y:S05]  /*0c90*/  BSYNC.RECONVERGENT B0 ;  /* 0x0000000000007941 */ /* 0x000fea0003800200 */
.L_x_81:
[----:B------:R-:W0:Y:S02]  /*0ca0*/  LDC.64 R8, c[0x0][0x3b0] ;  /* 0x0000ec00ff087b82 */ /* 0x000e240000000a00 */
[----:B0-----:R-:W-:-:S06]  /*0cb0*/  IMAD.WIDE R8, R3, 0x8, R8 ;  /* 0x0000000803087825 */ /* 0x001fcc00078e0208 */
[----:B------:R-:W2:Y:S01]  /*0cc0*/  LDG.E.64 R8, desc[UR4][R8.64] ;  /* 0x0000000408087981 */ /* 0x000ea2000c1e1b00 */
[----:B------:R-:W0:Y:S01]  /*0cd0*/  MUFU.RCP64H R45, R39 ;  /* 0x00000027002d7308 */ /* 0x000e220000001800 */
[----:B------:R-:W-:Y:S01]  /*0ce0*/  MOV R44, 0x1 ;  /* 0x00000001002c7802 */ /* 0x000fe20000000f00 */
[----:B------:R-:W-:Y:S01]  /*0cf0*/  BSSY.RECONVERGENT B0, `(.L_x_83) ;  /* 0x0000015000007945 */ /* 0x000fe20003800200 */
[----:B------:R-:W-:-:S04]  /*0d00*/  DADD R10, R10, R42 ;  /* 0x000000000a0a7229 */ /* 0x000fc8000000002a */
        /* <DEDUP_REMOVED lines=17> */
[----:B------:R-:W-:Y:S02]  /*0e20*/  IMAD.MOV.U32 R8, RZ, RZ, R42 ;  /* 0x000000ffff087224 */ /* 0x000fe400078e002a */
[----:B------:R-:W-:-:S07]  /*0e30*/  IMAD.MOV.U32 R9, RZ, RZ, R43 ;  /* 0x000000ffff097224 */ /* 0x000fce00078e002b */
.L_x_84:
[----:B------:R-:W-:Y:S05]  /*0e40*/  BSYNC.RECONVERGENT B0 ;  /* 0x0000000000007941 */ /* 0x000fea0003800200 */
.L_x_83:
        /* <DEDUP_REMOVED lines=24> */
.L_x_86:
[----:B------:R-:W-:Y:S05]  /*0fd0*/  BSYNC.RECONVERGENT B0 ;  /* 0x0000000000007941 */ /* 0x000fea0003800200 */
.L_x_85:
[----:B------:R-:W0:Y:S02]  /*0fe0*/  LDC.64 R48, c[0x0][0x3b8] ;  /* 0x0000ee00ff307b82 */ /* 0x000e240000000a00 */
[----:B0-----:R-:W-:-:S05]  /*0ff0*/  IMAD.WIDE R48, R4, 0x8, R48 ;  /* 0x0000000804307825 */ /* 0x001fca00078e0230 */
[----:B------:R-:W2:Y:S01]  /*1000*/  LDG.E.64 R46, desc[UR4][R48.64] ;  /* 0x00000004302e7981 */ /* 0x000ea2000c1e1b00 */
[----:B------:R-:W0:Y:S01]  /*1010*/  MUFU.RCP64H R9, R41 ;  /* 0x0000002900097308 */ /* 0x000e220000001800 */
[----:B------:R-:W-:Y:S01]  /*1020*/  IMAD.MOV.U32 R8, RZ, RZ, 0x1 ;  /* 0x00000001ff087424 */ /* 0x000fe200078e00ff */
[----:B------:R-:W-:Y:S01]  /*1030*/  DMUL R52, R22, R52 ;  /* 0x0000003416347228 */ /* 0x000fe20000000000 */
[----:B------:R-:W-:Y:S01]  /*1040*/  BSSY.RECONVERGENT B0, `(.L_x_87) ;  /* 0x000001c000007945 */ /* 0x000fe20003800200 */
[----:B------:R-:W-:Y:S02]  /*1050*/  DMUL R12, R20, R12 ;  /* 0x0000000c140c7228 */ /* 0x000fe40000000000 */
[----:B------:R-:W-:Y:S02]  /*1060*/  DADD R28, R28, R42 ;  /* 0x000000001c1c7229 */ /* 0x000fe4000000002a */
[----:B------:R-:W-:Y:S02]  /*1070*/  DMUL R10, R20, R10 ;  /* 0x0000000a140a7228 */ /* 0x000fe40000000000 */
[----:B------:R-:W-:-:S04]  /*1080*/  DMUL R52, R18, R52 ;  /* 0x0000003412347228 */ /* 0x000fc80000000000 */
[----:B------:R-:W-:Y:S02]  /*1090*/  DMUL R28, R22, R28 ;  /* 0x0000001c161c7228 */ /* 0x000fe40000000000 */
[----:B0-----:R-:W-:Y:S02]  /*10a0*/  DFMA R44, -R40, R8, 1 ;  /* 0x3ff00000282c742b */ /* 0x001fe40000000108 */
[----:B------:R-:W-:-:S06]  /*10b0*/  DFMA R12, R18, R12, R52 ;  /* 0x0000000c120c722b */ /* 0x000fcc0000000034 */
[----:B------:R-:W-:Y:S02]  /*10c0*/  DFMA R44, R44, R44, R44 ;  /* 0x0000002c2c2c722b */ /* 0x000fe4000000002c */
[----:B------:R-:W-:-:S06]  /*10d0*/  DFMA R10, R16, R10, R12 ;  /* 0x0000000a100a722b */ /* 0x000fcc000000000c */
[----:B------:R-:W-:Y:S02]  /*10e0*/  DFMA R8, R8, R44, R8 ;  /* 0x0000002c0808722b */ /* 0x000fe40000000008 */
[----:B------:R-:W-:-:S06]  /*10f0*/  DFMA R10, R16, R28, R10 ;  /* 0x0000001c100a722b */ /* 0x000fcc000000000a */
        /* <DEDUP_REMOVED lines=11> */
[----:B------:R-:W-:Y:S02]  /*11b0*/  MOV R45, R41 ;  /* 0x00000029002d7202 */ /* 0x000fe40000000f00 */
[----:B------:R-:W-:-:S07]  /*11c0*/  MOV R8, 0x11e0 ;  /* 0x000011e000087802 */ /* 0x000fce0000000f00 */
[----:B------:R-:W-:Y:S05]  /*11d0*/  CALL.REL.NOINC `($__internal_3_$__cuda_sm20_div_rn_f64_full) ;  /* 0x0000000400a47944 */ /* 0x000fea0003c00000 */
[----:B------:R-:W-:Y:S02]  /*11e0*/  IMAD.MOV.U32 R8, RZ, RZ, R42 ;  /* 0x000000ffff087224 */ /* 0x000fe400078e002a */
[----:B------:R-:W-:-:S07]  /*11f0*/  IMAD.MOV.U32 R9, RZ, RZ, R43 ;  /* 0x000000ffff097224 */ /* 0x000fce00078e002b */
.L_x_88:
[----:B------:R-:W-:Y:S05]  /*1200*/  BSYNC.RECONVERGENT B0 ;  /* 0x0000000000007941 */ /* 0x000fea0003800200 */
.L_x_87:
[----:B------:R-:W0:Y:S02]  /*1210*/  LDC.64 R12, c[0x0][0x3b8] ;  /* 0x0000ee00ff0c7b82 */ /* 0x000e240000000a00 */
[----:B0-----:R-:W-:-:S06]  /*1220*/  IMAD.WIDE R12, R2, 0x8, R12 ;  /* 0x00000008020c7825 */ /* 0x001fcc00078e020c */
[----:B------:R-:W2:Y:S01]  /*1230*/  LDG.E.64 R12, desc[UR4][R12.64] ;  /* 0x000000040c0c7981 */ /* 0x000ea2000c1e1b00 */
[----:B------:R-:W0:Y:S01]  /*1240*/  MUFU.RCP64H R29, R37 ;  /* 0x00000025001d7308 */ /* 0x000e220000001800 */
[----:B------:R-:W-:Y:S01]  /*1250*/  IMAD.MOV.U32 R28, RZ, RZ, 0x1 ;  /* 0x00000001ff1c7424 */ /* 0x000fe200078e00ff */
        /* <DEDUP_REMOVED lines=21> */
.L_x_90:
[----:B------:R-:W-:Y:S05]  /*13b0*/  BSYNC.RECONVERGENT B0 ;  /* 0x0000000000007941 */ /* 0x000fea0003800200 */
.L_x_89:
        /* <DEDUP_REMOVED lines=26> */
.L_x_92:
[----:B------:R-:W-:Y:S05]  /*1560*/  BSYNC.RECONVERGENT B0 ;  /* 0x0000000000007941 */ /* 0x000fea0003800200 */
.L_x_91:
        /* <DEDUP_REMOVED lines=26> */
.L_x_94:
[----:B------:R-:W-:Y:S05]  /*1710*/  BSYNC.RECONVERGENT B0 ;  /* 0x0000000000007941 */ /* 0x000fea0003800200 */
.L_x_93:
[----:B------:R-:W-:Y:S01]  /*1720*/  DMUL R26, R22, R26 ;  /* 0x0000001a161a7228 */ /* 0x000fe20000000000 */
[----:B------:R-:W0:Y:S01]  /*1730*/  LDCU.128 UR8, c[0x0][0x380] ;  /* 0x00007000ff0877ac */ /* 0x000e220008000c00 */
[----:B------:R-:W-:Y:S02]  /*1740*/  DMUL R32, R20, R32 ;  /* 0x0000002014207228 */ /* 0x000fe40000000000 */
[----:B------:R-:W-:Y:S01]  /*1750*/  DADD R24, R24, R8 ;  /* 0x0000000018187229 */ /* 0x000fe20000000008 */
[----:B------:R-:W1:Y:S01]  /*1760*/  LDCU.64 UR6, c[0x0][0x390] ;  /* 0x00007200ff0677ac */ /* 0x000e620008000a00 */
[----:B------:R-:W-:Y:S02]  /*1770*/  DMUL R30, R20, R30 ;  /* 0x0000001e141e7228 */ /* 0x000fe40000000000 */
[----:B------:R-:W-:-:S04]  /*1780*/  DMUL R26, R18, R26 ;  /* 0x0000001a121a7228 */ /* 0x000fc80000000000 */
[----:B------:R-:W-:-:S04]  /*1790*/  DMUL R24, R22, R24 ;  /* 0x0000001816187228 */ /* 0x000fc80000000000 */
[----:B------:R-:W-:Y:S01]  /*17a0*/  DFMA R26, R18, R32, R26 ;  /* 0x00000020121a722b */ /* 0x000fe2000000001a */
[C---:B0-----:R-:W-:Y:S02]  /*17b0*/  IADD3 R2, P0, PT, R6.reuse, UR8, RZ ;  /* 0x0000000806027c10 */ /* 0x041fe4000ff1e0ff */
[C---:B------:R-:W-:Y:S02]  /*17c0*/  IADD3 R8, P1, PT, R6.reuse, UR10, RZ ;  /* 0x0000000a06087c10 */ /* 0x040fe4000ff3e0ff */
[----:B-1----:R-:W-:-:S03]  /*17d0*/  IADD3 R6, P2, PT, R6, UR6, RZ ;  /* 0x0000000606067c10 */ /* 0x002fc6000ff5e0ff */
[C---:B------:R-:W-:Y:S01]  /*17e0*/  DFMA R26, R16.reuse, R30, R26 ;  /* 0x0000001e101a722b */ /* 0x040fe2000000001a */
[C---:B------:R-:W-:Y:S02]  /*17f0*/  IADD3.X R3, PT, PT, R5.reuse, UR9, RZ, P0, !PT ;  /* 0x0000000905037c10 */ /* 0x040fe400087fe4ff */
[C---:B------:R-:W-:Y:S02]  /*1800*/  IADD3.X R9, PT, PT, R5.reuse, UR11, RZ, P1, !PT ;  /* 0x0000000b05097c10 */ /* 0x040fe40008ffe4ff */
[----:B------:R-:W-:Y:S01]  /*1810*/  IADD3.X R7, PT, PT, R5, UR7, RZ, P2, !PT ;  /* 0x0000000705077c10 */ /* 0x000fe200097fe4ff */
[----:B------:R-:W-:Y:S02]  /*1820*/  STG.E.64 desc[UR4][R2.64], R14 ;  /* 0x0000000e02007986 */ /* 0x000fe4000c101b04 */
[----:B------:R-:W-:Y:S02]  /*1830*/  DFMA R24, R16, R24, R26 ;  /* 0x000000181018722b */ /* 0x000fe4000000001a */
[----:B------:R-:W-:Y:S05]  /*1840*/  STG.E.64 desc[UR4][R8.64], R10 ;  /* 0x0000000a08007986 */ /* 0x000fea000c101b04 */
[----:B------:R-:W-:Y:S01]  /*1850*/  STG.E.64 desc[UR4][R6.64], R24 ;  /* 0x0000001806007986 */ /* 0x000fe2000c101b04 */
[----:B------:R-:W-:Y:S05]  /*1860*/  EXIT ;  /* 0x000000000000794d */ /* 0x000fea0003800000 */
        .weak           $__internal_3_$__cuda_sm20_div_rn_f64_full
        .type           $__internal_3_$__cuda_sm20_div_rn_f64_full,@function
        .size           $__internal_3_$__cuda_sm20_div_rn_f64_full,(.L_x_300 - $__internal_3_$__cuda_sm20_div_rn_f64_full)
$__internal_3_$__cuda_sm20_div_rn_f64_full:
[C---:B------:R-:W-:Y:S01]  /*1870*/  FSETP.GEU.AND P0, PT, |R45|.reuse, 1.469367938527859385e-39, PT ;  /* 0x001000002d00780b */ /* 0x040fe20003f0e200 */
[----:B------:R-:W-:Y:S01]  /*1880*/  IMAD.MOV.U32 R9, RZ, RZ, 0x1ca00000 ;  /* 0x1ca00000ff097424 */ /* 0x000fe200078e00ff */
[----:B------:R-:W-:Y:S01]  /*1890*/  LOP3.LUT R42, R45, 0x800fffff, RZ, 0xc0, !PT ;  /* 0x800fffff2d2a7812 */ /* 0x000fe200078ec0ff */
[----:B------:R-:W-:Y:S01]  /*18a0*/  BSSY.RECONVERGENT B1, `(.L_x_95) ;  /* 0x0000054000017945 */ /* 0x000fe20003800200 */
[----:B------:R-:W-:Y:S02]  /*18b0*/  MOV R50, 0x1 ;  /* 0x0000000100327802 */ /* 0x000fe40000000f00 */
[----:B------:R-:W-:Y:S01]  /*18c0*/  LOP3.LUT R43, R42, 0x3ff00000, RZ, 0xfc, !PT ;  /* 0x3ff000002a2b7812 */ /* 0x000fe200078efcff */
[----:B------:R-:W-:Y:S01]  /*18d0*/  IMAD.MOV.U32 R42, RZ, RZ, R44 ;  /* 0x000000ffff2a7224 */ /* 0x000fe200078e002c */
[C---:B------:R-:W-:Y:S02]  /*18e0*/  FSETP.GEU.AND P2, PT, |R47|.reuse, 1.469367938527859385e-39, PT ;  /* 0x001000002f00780b */ /* 0x040fe40003f4e200 */
[----:B------:R-:W-:-:S02]  /*18f0*/  LOP3.LUT R7, R47, 0x7ff00000, RZ, 0xc0, !PT ;  /* 0x7ff000002f077812 */ /* 0x000fc400078ec0ff */
[----:B------:R-:W-:Y:S01]  /*1900*/  LOP3.LUT R55, R45, 0x7ff00000, RZ, 0xc0, !PT ;  /* 0x7ff000002d377812 */ /* 0x000fe200078ec0ff */
[----:B------:R-:W-:Y:S01]  /*1910*/  @!P0 DMUL R42, R44, 8.98846567431157953865e+307 ;  /* 0x7fe000002c2a8828 */ /* 0x000fe20000000000 */
[----:B------:R-:W-:Y:S02]  /*1920*/  MOV R54, R7 ;  /* 0x0000000700367202 */ /* 0x000fe40000000f00 */
[----:B------:R-:W-:-:S03]  /*1930*/  ISETP.GE.U32.AND P1, PT, R7, R55, PT ;  /* 0x000000370700720c */ /* 0x000fc60003f26070 */
[----:B------:R-:W0:Y:S01]  /*1940*/  MUFU.RCP64H R51, R43 ;  /* 0x0000002b00337308 */ /* 0x000e220000001800 */
[----:B------:R-:W-:Y:S02]  /*1950*/  SEL R49, R9, 0x63400000, !P1 ;  /* 0x6340000009317807 */ /* 0x000fe40004800000 */
[----:B------:R-:W-:Y:S02]  /*1960*/  @!P2 LOP3.LUT R48, R45, 0x7ff00000, RZ, 0xc0, !PT ;  /* 0x7ff000002d30a812 */ /* 0x000fe400078ec0ff */
[----:B------:R-:W-:Y:S02]  /*1970*/  LOP3.LUT R49, R49, 0x800fffff, R47, 0xf8, !PT ;  /* 0x800fffff31317812 */ /* 0x000fe400078ef82f */
[----:B------:R-:W-:Y:S02]  /*1980*/  @!P2 ISETP.GE.U32.AND P3, PT, R7, R48, PT ;  /* 0x000000300700a20c */ /* 0x000fe40003f66070 */
[----:B------:R-:W-:Y:S01]  /*1990*/  @!P0 LOP3.LUT R55, R43, 0x7ff00000, RZ, 0xc0, !PT ;  /* 0x7ff000002b378812 */ /* 0x000fe200078ec0ff */
[----:B0-----:R-:W-:-:S08]  /*19a0*/  DFMA R56, R50, -R42, 1 ;  /* 0x3ff000003238742b */ /* 0x001fd0000000082a */
[----:B------:R-:W-:-:S08]  /*19b0*/  DFMA R56, R56, R56, R56 ;  /* 0x000000383838722b */ /* 0x000fd00000000038 */
[----:B------:R-:W-:Y:S01]  /*19c0*/  DFMA R50, R50, R56, R50 ;  /* 0x000000383232722b */ /* 0x000fe20000000032 */
[----:B------:R-:W-:Y:S01]  /*19d0*/  @!P2 SEL R57, R9, 0x63400000, !P3 ;  /* 0x634000000939a807 */ /* 0x000fe20005800000 */
[----:B------:R-:W-:-:S03]  /*19e0*/  @!P2 IMAD.MOV.U32 R56, RZ, RZ, RZ ;  /* 0x000000ffff38a224 */ /* 0x000fc600078e00ff */
[----:B------:R-:W-:-:S03]  /*19f0*/  @!P2 LOP3.LUT R48, R57, 0x80000000, R47, 0xf8, !PT ;  /* 0x800000003930a812 */ /* 0x000fc600078ef82f */
[----:B------:R-:W-:Y:S01]  /*1a00*/  DFMA R58, R50, -R42, 1 ;  /* 0x3ff00000323a742b */ /* 0x000fe2000000082a */
[----:B------:R-:W-:Y:S01]  /*1a10*/  @!P2 LOP3.LUT R57, R48, 0x100000, RZ, 0xfc, !PT ;  /* 0x001000003039a812 */ /* 0x000fe200078efcff */
[----:B------:R-:W-:-:S06]  /*1a20*/  IMAD.MOV.U32 R48, RZ, RZ, R46 ;  /* 0x000000ffff307224 */ /* 0x000fcc00078e002e */
[----:B------:R-:W-:Y:S02]  /*1a30*/  DFMA R58, R50, R58, R50 ;  /* 0x0000003a323a722b */ /* 0x000fe40000000032 */
[----:B------:R-:W-:-:S08]  /*1a40*/  @!P2 DFMA R48, R48, 2, -R56 ;  /* 0x400000003030a82b */ /* 0x000fd00000000838 */
[----:B------:R-:W-:Y:S02]  /*1a50*/  DMUL R56, R58, R48 ;  /* 0x000000303a387228 */ /* 0x000fe40000000000 */
[----:B------:R-:W-:-:S06]  /*1a60*/  @!P2 LOP3.LUT R54, R49, 0x7ff00000, RZ, 0xc0, !PT ;  /* 0x7ff000003136a812 */ /* 0x000fcc00078ec0ff */
[----:B------:R-:W-:-:S08]  /*1a70*/  DFMA R50, R56, -R42, R48 ;  /* 0x8000002a3832722b */ /* 0x000fd00000000030 */
[----:B------:R-:W-:Y:S01]  /*1a80*/  DFMA R50, R58, R50, R56 ;  /* 0x000000323a32722b */ /* 0x000fe20000000038 */
[----:B------:R-:W-:-:S05]  /*1a90*/  VIADD R56, R54, 0xffffffff ;  /* 0xffffffff36387836 */ /* 0x000fca0000000000 */
[----:B------:R-:W-:Y:S01]  /*1aa0*/  ISETP.GT.U32.AND P0, PT, R56, 0x7feffffe, PT ;  /* 0x7feffffe3800780c */ /* 0x000fe20003f04070 */
[----:B------:R-:W-:-:S05]  /*1ab0*/  VIADD R56, R55, 0xffffffff ;  /* 0xffffffff37387836 */ /* 0x000fca0000000000 */
[----:B------:R-:W-:-:S13]  /*1ac0*/  ISETP.GT.U32.OR P0, PT, R56, 0x7feffffe, P0 ;  /* 0x7feffffe3800780c */ /* 0x000fda0000704470 */
[----:B------:R-:W-:Y:S05]  /*1ad0*/  @P0 BRA `(.L_x_96) ;  /* 0x00000000006c0947 */ /* 0x000fea0003800000 */
[----:B------:R-:W-:Y:S01]  /*1ae0*/  LOP3.LUT R46, R45, 0x7ff00000, RZ, 0xc0, !PT ;  /* 0x7ff000002d2e7812 */ /* 0x000fe200078ec0ff */
[----:B------:R-:W-:-:S03]  /*1af0*/  IMAD.MOV.U32 R54, RZ, RZ, RZ ;  /* 0x000000ffff367224 */ /* 0x000fc600078e00ff */
[CC--:B------:R-:W-:Y:S02]  /*1b00*/  VIADDMNMX R47, R7.reuse, -R46.reuse, 0xb9600000, !PT ;  /* 0xb9600000072f7446 */ /* 0x0c0fe4000780092e */
[----:B------:R-:W-:Y:S02]  /*1b10*/  ISETP.GE.U32.AND P0, PT, R7, R46, PT ;  /* 0x0000002e0700720c */ /* 0x000fe40003f06070 */
[----:B------:R-:W-:Y:S02]  /*1b20*/  VIMNMX R47, PT, PT, R47, 0x46a00000, PT ;  /* 0x46a000002f2f7848 */ /* 0x000fe40003fe0100 */
[----:B------:R-:W-:-:S05]  /*1b30*/  SEL R46, R9, 0x63400000, !P0 ;  /* 0x63400000092e7807 */ /* 0x000fca0004000000 */
[----:B------:R-:W-:-:S05]  /*1b40*/  IMAD.IADD R46, R47, 0x1, -R46 ;  /* 0x000000012f2e7824 */ /* 0x000fca00078e0a2e */
[----:B------:R-:W-:-:S06]  /*1b50*/  IADD3 R55, PT, PT, R46, 0x7fe00000, RZ ;  /* 0x7fe000002e377810 */ /* 0x000fcc0007ffe0ff */
[----:B------:R-:W-:-:S10]  /*1b60*/  DMUL R56, R50, R54 ;  /* 0x0000003632387228 */ /* 0x000fd40000000000 */
[----:B------:R-:W-:-:S13]  /*1b70*/  FSETP.GTU.AND P0, PT, |R57|, 1.469367938527859385e-39, PT ;  /* 0x001000003900780b */ /* 0x000fda0003f0c200 */
[----:B------:R-:W-:Y:S05]  /*1b80*/  @P0 BRA `(.L_x_97) ;  /* 0x0000000000940947 */ /* 0x000fea0003800000 */
[----:B------:R-:W-:Y:S01]  /*1b90*/  DFMA R42, R50, -R42, R48 ;  /* 0x8000002a322a722b */ /* 0x000fe20000000030 */
[----:B------:R-:W-:-:S09]  /*1ba0*/  IMAD.MOV.U32 R54, RZ, RZ, RZ ;  /* 0x000000ffff367224 */ /* 0x000fd200078e00ff */
[C---:B------:R-:W-:Y:S02]  /*1bb0*/  FSETP.NEU.AND P0, PT, R43.reuse, RZ, PT ;  /* 0x000000ff2b00720b */ /* 0x040fe40003f0d000 */
[----:B------:R-:W-:-:S04]  /*1bc0*/  LOP3.LUT R44, R43, 0x80000000, R45, 0x48, !PT ;  /* 0x800000002b2c7812 */ /* 0x000fc800078e482d */
[----:B------:R-:W-:-:S07]  /*1bd0*/  LOP3.LUT R55, R44, R55, RZ, 0xfc, !PT ;  /* 0x000000372c377212 */ /* 0x000fce00078efcff */
[----:B------:R-:W-:Y:S05]  /*1be0*/  @!P0 BRA `(.L_x_97) ;  /* 0x00000000007c8947 */ /* 0x000fea0003800000 */
[----:B------:R-:W-:Y:S01]  /*1bf0*/  IMAD.MOV R43, RZ, RZ, -R46 ;  /* 0x000000ffff2b7224 */ /* 0x000fe200078e0a2e */
[----:B------:R-:W-:Y:S02]  /*1c00*/  MOV R42, RZ ;  /* 0x000000ff002a7202 */ /* 0x000fe40000000f00 */
[----:B------:R-:W-:-:S04]  /*1c10*/  IADD3 R7, PT, PT, -R46, -0x43300000, RZ ;  /* 0xbcd000002e077810 */ /* 0x000fc80007ffe1ff */
[----:B------:R-:W-:Y:S02]  /*1c20*/  DFMA R42, R56, -R42, R50 ;  /* 0x8000002a382a722b */ /* 0x000fe40000000032 */
[----:B------:R-:W-:-:S08]  /*1c30*/  DMUL.RP R50, R50, R54 ;  /* 0x0000003632327228 */ /* 0x000fd00000008000 */
[----:B------:R-:W-:Y:S02]  /*1c40*/  FSETP.NEU.AND P0, PT, |R43|, R7, PT ;  /* 0x000000072b00720b */ /* 0x000fe40003f0d200 */
[----:B------:R-:W-:Y:S02]  /*1c50*/  LOP3.LUT R7, R51, R44, RZ, 0x3c, !PT ;  /* 0x0000002c33077212 */ /* 0x000fe400078e3cff */
[----:B------:R-:W-:Y:S02]  /*1c60*/  FSEL R56, R50, R56, !P0 ;  /* 0x0000003832387208 */ /* 0x000fe40004000000 */
[----:B------:R-:W-:Y:S01]  /*1c70*/  FSEL R57, R7, R57, !P0 ;  /* 0x0000003907397208 */ /* 0x000fe20004000000 */
[----:B------:R-:W-:Y:S06]  /*1c80*/  BRA `(.L_x_97) ;  /* 0x0000000000547947 */ /* 0x000fec0003800000 */
.L_x_96:
        /* <DEDUP_REMOVED lines=12> */
[----:B------:R-:W-:Y:S01]  /*1d50*/  @!P0 IMAD.MOV.U32 R56, RZ, RZ, RZ ;  /* 0x000000ffff388224 */ /* 0x000fe200078e00ff */
[----:B------:R-:W-:-:S03]  /*1d60*/  @P0 MOV R56, RZ ;  /* 0x000000ff00380202 */ /* 0x000fc60000000f00 */
[----:B------:R-:W-:Y:S01]  /*1d70*/  @P0 IMAD.MOV.U32 R57, RZ, RZ, R7 ;  /* 0x000000ffff390224 */ /* 0x000fe200078e0007 */
[----:B------:R-:W-:Y:S06]  /*1d80*/  BRA `(.L_x_97) ;  /* 0x0000000000147947 */ /* 0x000fec0003800000 */
.L_x_99:
[----:B------:R-:W-:Y:S01]  /*1d90*/  LOP3.LUT R57, R45, 0x80000, RZ, 0xfc, !PT ;  /* 0x000800002d397812 */ /* 0x000fe200078efcff */
[----:B------:R-:W-:Y:S01]  /*1da0*/  IMAD.MOV.U32 R56, RZ, RZ, R44 ;  /* 0x000000ffff387224 */ /* 0x000fe200078e002c */
[----:B------:R-:W-:Y:S06]  /*1db0*/  BRA `(.L_x_97) ;  /* 0x0000000000087947 */ /* 0x000fec0003800000 */
.L_x_98:
[----:B------:R-:W-:Y:S01]  /*1dc0*/  LOP3.LUT R57, R47, 0x80000, RZ, 0xfc, !PT ;  /* 0x000800002f397812 */ /* 0x000fe200078efcff */
[----:B------:R-:W-:-:S07]  /*1dd0*/  IMAD.MOV.U32 R56, RZ, RZ, R46 ;  /* 0x000000ffff387224 */ /* 0x000fce00078e002e */
.L_x_97:
[----:B------:R-:W-:Y:S05]  /*1de0*/  BSYNC.RECONVERGENT B1 ;  /* 0x0000000000017941 */ /* 0x000fea0003800200 */
.L_x_95:
[----:B------:R-:W-:Y:S01]  /*1df0*/  IMAD.MOV.U32 R9, RZ, RZ, 0x0 ;  /* 0x00000000ff097424 */ /* 0x000fe200078e00ff */
[----:B------:R-:W-:Y:S01]  /*1e00*/  MOV R42, R56 ;  /* 0x00000038002a7202 */ /* 0x000fe20000000f00 */
[----:B------:R-:W-:Y:S02]  /*1e10*/  IMAD.MOV.U32 R43, RZ, RZ, R57 ;  /* 0x000000ffff2b7224 */ /* 0x000fe400078e0039 */
[----:B------:R-:W-:Y:S05]  /*1e20*/  RET.REL.NODEC R8 `(_Z19processInterpIbNodePdS_S_S_S_S_PKdS1_S1_S1_i) ;  /* 0xffffffe008747950 */ /* 0x000fea0003c3ffff */
.L_x_100:
        /* <DEDUP_REMOVED lines=13> */
.L_x_300:


//--------------------- .text._Z14processComputePdS_S_PKdPKb --------------------------
	.section	.text._Z14processComputePdS_S_PKdPKb,"ax",@progbits
	.align	128
        .global         _Z14processComputePdS_S_PKdPKb
        .type           _Z14processComputePdS_S_PKdPKb,@function
        .size           _Z14processComputePdS_S_PKdPKb,(.L_x_301 - _Z14processComputePdS_S_PKdPKb)
        .other          _Z14processComputePdS_S_PKdPKb,@"STO_CUDA_ENTRY STV_DEFAULT"
_Z14processComputePdS_S_PKdPKb:
.text._Z14processComputePdS_S_PKdPKb:
        /* <DEDUP_REMOVED lines=9> */
[----:B--2---:R-:W-:Y:S01]  /*0090*/  IMAD.U32 R24, RZ, RZ, UR8 ;  /* 0x00000008ff187e24 */ /* 0x004fe2000f8e00ff */
[----:B-1----:R-:W-:Y:S01]  /*00a0*/  UIMAD UR4, UR5, UR6, UR4 ;  /* 0x00000006050472a4 */ /* 0x002fe2000f8e0204 */
[----:B0-----:R-:W-:-:S02]  /*00b0*/  IMAD R14, R15, UR7, R14 ;  /* 0x000000070f0e7c24 */ /* 0x001fc4000f8e020e */
        /* <DEDUP_REMOVED lines=13> */
[----:B------:R-:W-:Y:S05]  /*0190*/  @!P0 EXIT ;  /* 0x000000000000894d */ /* 0x000fea0003800000 */
[----:B------:R-:W0:Y:S01]  /*01a0*/  LDCU UR4, c[0x3][0xc] ;  /* 0x00c00180ff0477ac */ /* 0x000e220008000800 */
[----:B------:R-:W-:Y:S02]  /*01b0*/  CS2R R12, SRZ ;  /* 0x00000000000c7805 */ /* 0x000fe4000001ff00 */
[----:B------:R-:W-:Y:S02]  /*01c0*/  CS2R R10, SRZ ;  /* 0x00000000000a7805 */ /* 0x000fe4000001ff00 */
[----:B------:R-:W-:Y:S01]  /*01d0*/  CS2R R8, SRZ ;  /* 0x0000000000087805 */ /* 0x000fe2000001ff00 */
[----:B0-----:R-:W-:-:S09]  /*01e0*/  UISETP.GE.AND UP0, UPT, UR4, 0x1, UPT ;  /* 0x000000010400788c */ /* 0x001fd2000bf06270 */
[----:B------:R-:W-:Y:S05]  /*01f0*/  BRA.U !UP0, `(.L_x_101) ;  /* 0x0000001108187547 */ /* 0x000fea000b800000 */
[----:B------:R-:W0:Y:S01]  /*0200*/  LDCU UR5, c[0x3][0xc] ;  /* 0x00c00180ff0577ac */ /* 0x000e220008000800 */
[----:B------:R-:W-:Y:S01]  /*0210*/  IMAD.MOV.U32 R0, RZ, RZ, RZ ;  /* 0x000000ffff007224 */ /* 0x000fe200078e00ff */
[----:B------:R-:W-:Y:S02]  /*0220*/  CS2R R8, SRZ ;  /* 0x0000000000087805 */ /* 0x000fe4000001ff00 */
[----:B------:R-:W-:Y:S01]  /*0230*/  CS2R R10, SRZ ;  /* 0x00000000000a7805 */ /* 0x000fe2000001ff00 */
[----:B------:R-:W-:Y:S01]  /*0240*/  UISETP.GE.U32.AND UP1, UPT, UR4, 0x8, UPT ;  /* 0x000000080400788c */ /* 0x000fe2000bf26070 */
[----:B------:R-:W-:Y:S01]  /*0250*/  CS2R R12, SRZ ;  /* 0x00000000000c7805 */ /* 0x000fe2000001ff00 */
[----:B0-----:R-:W-:-:S07]  /*0260*/  ULOP3.LUT UP0, UR7, UR5, 0x7, URZ, 0xc0, !UPT ;  /* 0x0000000705077892 */ /* 0x001fce000f80c0ff */
[----:B------:R-:W-:Y:S05]  /*0270*/  BRA.U !UP1, `(.L_x_102) ;  /* 0x0000000909147547 */ /* 0x000fea000b800000 */
[----:B------:R-:W0:Y:S01]  /*0280*/  LDC R23, c[0x3][0x8] ;  /* 0x00c00200ff177b82 */ /* 0x000e220000000800 */
[----:B------:R-:W-:Y:S01]  /*0290*/  ULOP3.LUT UR4, UR4, 0x7ffffff8, URZ, 0xc0, !UPT ;  /* 0x7ffffff804047892 */ /* 0x000fe2000f8ec0ff */
[C---:B------:R-:W-:Y:S01]  /*02a0*/  IMAD R25, R24.reuse, 0x7, RZ ;  /* 0x0000000718197824 */ /* 0x040fe200078e02ff */
[----:B------:R-:W-:Y:S01]  /*02b0*/  CS2R R8, SRZ ;  /* 0x0000000000087805 */ /* 0x000fe2000001ff00 */
[C---:B------:R-:W-:Y:S01]  /*02c0*/  IMAD R3, R24.reuse, 0x6, RZ ;  /* 0x0000000618037824 */ /* 0x040fe200078e02ff */
[----:B------:R-:W1:Y:S01]  /*02d0*/  LDCU.64 UR10, c[0x0][0x398] ;  /* 0x00007300ff0a77ac */ /* 0x000e620008000a00 */
[C---:B------:R-:W-:Y:S02]  /*02e0*/  IMAD R4, R24.reuse, 0x5, RZ ;  /* 0x0000000518047824 */ /* 0x040fe400078e02ff */
[C---:B------:R-:W-:Y:S01]  /*02f0*/  IMAD.SHL.U32 R5, R24.reuse, 0x4, RZ ;  /* 0x0000000418057824 */ /* 0x040fe200078e00ff */
[----:B------:R-:W-:Y:S01]  /*0300*/  UIADD3 UR6, UPT, UPT, -UR4, URZ, URZ ;  /* 0x000000ff04067290 */ /* 0x000fe2000fffe1ff */
[----:B------:R-:W-:-:S02]  /*0310*/  IMAD R6, R24, 0x3, RZ ;  /* 0x0000000318067824 */ /* 0x000fc400078e02ff */
[----:B------:R-:W-:Y:S02]  /*0320*/  IMAD.SHL.U32 R7, R24, 0x2, RZ ;  /* 0x0000000218077824 */ /* 0x000fe400078e00ff */
[----:B------:R-:W-:Y:S02]  /*0330*/  IMAD.MOV.U32 R22, RZ, RZ, 0x8c ;  /* 0x0000008cff167424 */ /* 0x000fe400078e00ff */
[----:B------:R-:W-:Y:S02]  /*0340*/  IMAD.MOV.U32 R2, RZ, RZ, 0x68 ;  /* 0x00000068ff027424 */ /* 0x000fe400078e00ff */
[----:B------:R-:W-:Y:S02]  /*0350*/  IMAD.MOV.U32 R27, RZ, RZ, RZ ;  /* 0x000000ffff1b7224 */ /* 0x000fe400078e00ff */
[----:B------:R-:W-:-:S07]  /*0360*/  IMAD.U32 R0, RZ, RZ, UR4 ;  /* 0x00000004ff007e24 */ /* 0x000fce000f8e00ff */
.L_x_103:
[----:B------:R-:W-:-:S04]  /*0370*/  IADD3 R17, P0, PT, R14, R27, RZ ;  /* 0x0000001b0e117210 */ /* 0x000fc80007f1e0ff */
[----:B------:R-:W-:Y:S02]  /*0380*/  LEA.HI.X.SX32 R18, R27, R15, 0x1, P0 ;  /* 0x0000000f1b127211 */ /* 0x000fe400000f0eff */
[----:B-1----:R-:W-:-:S04]  /*0390*/  LEA R16, P0, R17, UR10, 0x3 ;  /* 0x0000000a11107c11 */ /* 0x002fc8000f8018ff */
[----:B------:R-:W-:-:S06]  /*03a0*/  LEA.HI.X R17, R17, UR11, R18, 0x3, P0 ;  /* 0x0000000b11117c11 */ /* 0x000fcc00080f1c12 */
[----:B------:R-:W2:Y:S01]  /*03b0*/  LDG.E.64 R16, desc[UR8][R16.64] ;  /* 0x0000000810107981 */ /* 0x000ea2000c1e1b00 */
[----:B0-----:R-:W-:-:S04]  /*03c0*/  IADD3 R18, P0, PT, R14, R23, RZ ;  /* 0x000000170e127210 */ /* 0x001fc80007f1e0ff */
[----:B------:R-:W-:Y:S02]  /*03d0*/  LEA.HI.X.SX32 R19, R23, R15, 0x1, P0 ;  /* 0x0000000f17137211 */ /* 0x000fe400000f0eff */
[----:B------:R-:W-:-:S04]  /*03e0*/  LEA R20, P0, R18, UR10, 0x3 ;  /* 0x0000000a12147c11 */ /* 0x000fc8000f8018ff */
[----:B------:R-:W-:-:S06]  /*03f0*/  LEA.HI.X R21, R18, UR11, R19, 0x3, P0 ;  /* 0x0000000b12157c11 */ /* 0x000fcc00080f1c13 */
[----:B------:R-:W3:Y:S01]  /*0400*/  LDG.E.64 R20, desc[UR8][R20.64] ;  /* 0x0000000814147981 */ /* 0x000ee2000c1e1b00 */
[----:B--2---:R-:W-:-:S14]  /*0410*/  DSETP.GEU.AND P1, PT, R16, RZ, PT ;  /* 0x000000ff1000722a */ /* 0x004fdc0003f2e000 */
[----:B------:R-:W0:Y:S01]  /*0420*/  @P1 LDC R26, c[0x3][R2+-0x10] ;  /* 0x00fffc00021a1b82 */ /* 0x000e220000000800 */
[----:B------:R-:W-:Y:S02]  /*0430*/  @P1 DADD R12, R12, R16 ;  /* 0x000000000c0c1229 */ /* 0x000fe40000000010 */
[----:B---3--:R-:W-:-:S05]  /*0440*/  DSETP.GEU.AND P0, PT, R20, RZ, PT ;  /* 0x000000ff1400722a */ /* 0x008fca0003f0e000 */
[----:B------:R-:W1:Y:S09]  /*0450*/  @P1 LDC R28, c[0x3][R22+-0x10] ;  /* 0x00fffc00161c1b82 */ /* 0x000e720000000800 */
[----:B------:R-:W2:Y:S01]  /*0460*/  @P0 LDC R24, c[0x3][R2+-0xc] ;  /* 0x00fffd0002180b82 */ /* 0x000ea20000000800 */
[----:B0-----:R-:W0:Y:S02]  /*0470*/  @P1 I2F.F64 R18, R26 ;  /* 0x0000001a00121312 */ /* 0x001e240000201c00 */
[----:B0-----:R-:W-:-:S06]  /*0480*/  @P1 DFMA R10, R16, R18, R10 ;  /* 0x00000012100a122b */ /* 0x001fcc000000000a */
[----:B-1----:R-:W0:Y:S01]  /*0490*/  @P1 I2F.F64 R18, R28 ;  /* 0x0000001c00121312 */ /* 0x002e220000201c00 */
[----:B------:R-:W1:Y:S01]  /*04a0*/  @P0 LDC R26, c[0x3][R22+-0xc] ;  /* 0x00fffd00161a0b82 */ /* 0x000e620000000800 */
[----:B0-----:R-:W-:Y:S01]  /*04b0*/  @P1 DFMA R8, R16, R18, R8 ;  /* 0x000000121008122b */ /* 0x001fe20000000008 */
[----:B------:R-:W-:-:S04]  /*04c0*/  IADD3 R18, P2, PT, R14, R7, RZ ;  /* 0x000000070e127210 */ /* 0x000fc80007f5e0ff */
[----:B------:R-:W-:Y:S02]  /*04d0*/  LEA.HI.X.SX32 R17, R7, R15, 0x1, P2 ;  /* 0x0000000f07117211 */ /* 0x000fe400010f0eff */
[----:B------:R-:W-:-:S04]  /*04e0*/  LEA R16, P1, R18, UR10, 0x3 ;  /* 0x0000000a12107c11 */ /* 0x000fc8000f8218ff */
[----:B------:R-:W-:-:S06]  /*04f0*/  LEA.HI.X R17, R18, UR11, R17, 0x3, P1 ;  /* 0x0000000b12117c11 */ /* 0x000fcc00088f1c11 */
[----:B------:R-:W3:Y:S01]  /*0500*/  LDG.E.64 R16, desc[UR8][R16.64] ;  /* 0x0000000810107981 */ /* 0x000ee2000c1e1b00 */
[----:B--2---:R-:W0:Y:S02]  /*0510*/  @P0 I2F.F64 R18, R24 ;  /* 0x0000001800120312 */ /* 0x004e240000201c00 */
[----:B0-----:R-:W-:-:S06]  /*0520*/  @P0 DFMA R10, R20, R18, R10 ;  /* 0x00000012140a022b */ /* 0x001fcc000000000a */
[----:B-1----:R-:W0:Y:S02]  /*0530*/  @P0 I2F.F64 R18, R26 ;  /* 0x0000001a00120312 */ /* 0x002e240000201c00 */
[----:B0-----:R-:W-:Y:S01]  /*0540*/  @P0 DFMA R8, R20, R18, R8 ;  /* 0x000000121408022b */ /* 0x001fe20000000008 */
[----:B------:R-:W-:-:S04]  /*0550*/  IADD3 R19, P1, PT, R14, R6, RZ ;  /* 0x000000060e137210 */ /* 0x000fc80007f3e0ff */
[----:B------:R-:W-:Y:S02]  /*0560*/  LEA.HI.X.SX32 R28, R6, R15, 0x1, P1 ;  /* 0x0000000f061c7211 */ /* 0x000fe400008f0eff */
[----:B------:R-:W-:-:S04]  /*0570*/  LEA R18, P1, R19, UR10, 0x3 ;  /* 0x0000000a13127c11 */ /* 0x000fc8000f8218ff */
[----:B------:R-:W-:-:S06]  /*0580*/  LEA.HI.X R19, R19, UR11, R28, 0x3, P1 ;  /* 0x0000000b13137c11 */ /* 0x000fcc00088f1c1c */
[----:B------:R-:W2:Y:S01]  /*0590*/  LDG.E.64 R18, desc[UR8][R18.64] ;  /* 0x0000000812127981 */ /* 0x000ea2000c1e1b00 */
[----:B------:R-:W-:Y:S02]  /*05a0*/  @P0 DADD R12, R12, R20 ;  /* 0x000000000c0c0229 */ /* 0x000fe40000000014 */
[----:B---3--:R-:W-:-:S14]  /*05b0*/  DSETP.GEU.AND P1, PT, R16, RZ, PT ;  /* 0x000000ff1000722a */ /* 0x008fdc0003f2e000 */
[----:B------:R-:W0:Y:S01]  /*05c0*/  @P1 LDC R28, c[0x3][R2+-0x8] ;  /* 0x00fffe00021c1b82 */ /* 0x000e220000000800 */
[----:B------:R-:W-:-:S07]  /*05d0*/  @P1 DADD R12, R12, R16 ;  /* 0x000000000c0c1229 */ /* 0x000fce0000000010 */
[----:B------:R-:W1:Y:S01]  /*05e0*/  @P1 LDC R26, c[0x3][R22+-0x8] ;  /* 0x00fffe00161a1b82 */ /* 0x000e620000000800 */
[----:B0-----:R-:W0:Y:S01]  /*05f0*/  @P1 I2F.F64 R20, R28 ;  /* 0x0000001c00141312 */ /* 0x001e220000201c00 */
[----:B--2---:R-:W-:Y:S02]  /*0600*/  DSETP.GEU.AND P0, PT, R18, RZ, PT ;  /* 0x000000ff1200722a */ /* 0x004fe40003f0e000 */
[----:B0-----:R-:W-:-:S05]  /*0610*/  @P1 DFMA R10, R16, R20, R10 ;  /* 0x00000014100a122b */ /* 0x001fca000000000a */
[----:B-1----:R-:W0:Y:S07]  /*0620*/  @P1 I2F.F64 R20, R26 ;  /* 0x0000001a00141312 */ /* 0x002e2e0000201c00 */
[----:B------:R-:W1:Y:S01]  /*0630*/  @P0 LDC R24, c[0x3][R2+-0x4] ;  /* 0x00ffff0002180b82 */ /* 0x000e620000000800 */
[----:B0-----:R-:W-:Y:S01]  /*0640*/  @P1 DFMA R8, R16, R20, R8 ;  /* 0x000000141008122b */ /* 0x001fe20000000008 */
[----:B------:R-:W-:-:S04]  /*0650*/  IADD3 R21, P2, PT, R14, R5, RZ ;  /* 0x000000050e157210 */ /* 0x000fc80007f5e0ff */
[----:B------:R-:W-:Y:S02]  /*0660*/  LEA.HI.X.SX32 R16, R5, R15, 0x1, P2 ;  /* 0x0000000f05107211 */ /* 0x000fe400010f0eff */
[----:B------:R-:W-:-:S04]  /*0670*/  LEA R20, P1, R21, UR10, 0x3 ;  /* 0x0000000a15147c11 */ /* 0x000fc8000f8218ff */
[----:B------:R-:W-:Y:S01]  /*0680*/  LEA.HI.X R21, R21, UR11, R16, 0x3, P1 ;  /* 0x0000000b15157c11 */ /* 0x000fe200088f1c10 */
[----:B------:R-:W0:Y:S05]  /*0690*/  @P0 LDC R26, c[0x3][R22+-0x4] ;  /* 0x00ffff00161a0b82 */ /* 0x000e2a0000000800 */
[----:B------:R-:W2:Y:S01]  /*06a0*/  LDG.E.64 R20, desc[UR8][R20.64] ;  /* 0x0000000814147981 */ /* 0x000ea2000c1e1b00 */
[----:B-1----:R-:W1:Y:S02]  /*06b0*/  @P0 I2F.F64 R16, R24 ;  /* 0x0000001800100312 */ /* 0x002e640000201c00 */
[----:B-1----:R-:W-:-:S06]  /*06c0*/  @P0 DFMA R10, R18, R16, R10 ;  /* 0x00000010120a022b */ /* 0x002fcc000000000a */
[----:B0-----:R-:W0:Y:S02]  /*06d0*/  @P0 I2F.F64 R16, R26 ;  /* 0x0000001a00100312 */ /* 0x001e240000201c00 */
[----:B0-----:R-:W-:Y:S01]  /*06e0*/  @P0 DFMA R8, R18, R16, R8 ;  /* 0x000000101208022b */ /* 0x001fe20000000008 */
[----:B------:R-:W-:-:S04]  /*06f0*/  IADD3 R17, P1, PT, R14, R4, RZ ;  /* 0x000000040e117210 */ /* 0x000fc80007f3e0ff */
[----:B------:R-:W-:Y:S02]  /*0700*/  LEA.HI.X.SX32 R28, R4, R15, 0x1, P1 ;  /* 0x0000000f041c7211 */ /* 0x000fe400008f0eff */
[----:B------:R-:W-:-:S04]  /*0710*/  LEA R16, P1, R17, UR10, 0x3 ;  /* 0x0000000a11107c11 */ /* 0x000fc8000f8218ff */
[----:B------:R-:W-:-:S06]  /*0720*/  LEA.HI.X R17, R17, UR11, R28, 0x3, P1 ;  /* 0x0000000b11117c11 */ /* 0x000fcc00088f1c1c */
[----:B------:R-:W3:Y:S01]  /*0730*/  LDG.E.64 R16, desc[UR8][R16.64] ;  /* 0x0000000810107981 */ /* 0x000ee2000c1e1b00 */
[----:B------:R-:W-:Y:S02]  /*0740*/  @P0 DADD R12, R12, R18 ;  /* 0x000000000c0c0229 */ /* 0x000fe40000000012 */
[----:B--2---:R-:W-:-:S14]  /*0750*/  DSETP.GEU.AND P1, PT, R20, RZ, PT ;  /* 0x000000ff1400722a */ /* 0x004fdc0003f2e000 */
[----:B------:R-:W0:Y:S01]  /*0760*/  @P1 LDC R28, c[0x3][R2] ;  /* 0x00c00000021c1b82 */ /* 0x000e220000000800 */
[----:B------:R-:W-:-:S07]  /*0770*/  @P1 DADD R12, R12, R20 ;  /* 0x000000000c0c1229 */ /* 0x000fce0000000014 */
[----:B------:R-:W1:Y:S01]  /*0780*/  @P1 LDC R26, c[0x3][R22] ;  /* 0x00c00000161a1b82 */ /* 0x000e620000000800 */
[----:B0-----:R-:W0:Y:S01]  /*0790*/  @P1 I2F.F64 R18, R28 ;  /* 0x0000001c00121312 */ /* 0x001e220000201c00 */
[----:B---3--:R-:W-:Y:S02]  /*07a0*/  DSETP.GEU.AND P0, PT, R16, RZ, PT ;  /* 0x000000ff1000722a */ /* 0x008fe40003f0e000 */
        /* <DEDUP_REMOVED lines=10> */
[----:B-1----:R1:W3:Y:S01]  /*0850*/  @P0 I2F.F64 R20, R24 ;  /* 0x0000001800140312 */ /* 0x0022e20000201c00 */
[----:B------:R-:W-:Y:S01]  /*0860*/  @P0 DADD R12, R12, R16 ;  /* 0x000000000c0c0229 */ /* 0x000fe20000000010 */
[----:B-1----:R-:W1:Y:S01]  /*0870*/  LDC R24, c[0x3][0x8] ;  /* 0x00c00200ff187b82 */ /* 0x002e620000000800 */
[----:B---3--:R-:W-:-:S05]  /*0880*/  @P0 DFMA R10, R16, R20, R10 ;  /* 0x00000014100a022b */ /* 0x008fca000000000a */
[----:B0-----:R-:W0:Y:S02]  /*0890*/  @P0 I2F.F64 R20, R26 ;  /* 0x0000001a00140312 */ /* 0x001e240000201c00 */
[----:B0-----:R-:W-:Y:S01]  /*08a0*/  @P0 DFMA R8, R16, R20, R8 ;  /* 0x000000141008022b */ /* 0x001fe20000000008 */
[----:B------:R-:W-:-:S04]  /*08b0*/  IADD3 R21, P1, PT, R14, R25, RZ ;  /* 0x000000190e157210 */ /* 0x000fc80007f3e0ff */
[----:B------:R-:W-:Y:S02]  /*08c0*/  LEA.HI.X.SX32 R28, R25, R15, 0x1, P1 ;  /* 0x0000000f191c7211 */ /* 0x000fe400008f0eff */
[----:B------:R-:W-:-:S04]  /*08d0*/  LEA R20, P1, R21, UR10, 0x3 ;  /* 0x0000000a15147c11 */ /* 0x000fc8000f8218ff */
[----:B------:R-:W-:-:S06]  /*08e0*/  LEA.HI.X R21, R21, UR11, R28, 0x3, P1 ;  /* 0x0000000b15157c11 */ /* 0x000fcc00088f1c1c */
[----:B------:R-:W3:Y:S01]  /*08f0*/  LDG.E.64 R20, desc[UR8][R20.64] ;  /* 0x0000000814147981 */ /* 0x000ee2000c1e1b00 */
[----:B------:R-:W-:Y:S01]  /*0900*/  UIADD3 UR6, UPT, UPT, UR6, 0x8, URZ ;  /* 0x0000000806067890 */ /* 0x000fe2000fffe0ff */
[C---:B-1----:R-:W-:Y:S02]  /*0910*/  IMAD R27, R24.reuse, 0x8, R27 ;  /* 0x00000008181b7824 */ /* 0x042fe400078e021b */
[C---:B------:R-:W-:Y:S01]  /*0920*/  IMAD R25, R24.reuse, 0x8, R25 ;  /* 0x0000000818197824 */ /* 0x040fe200078e0219 */
[----:B------:R-:W-:Y:S01]  /*0930*/  UISETP.NE.AND UP1, UPT, UR6, URZ, UPT ;  /* 0x000000ff0600728c */ /* 0x000fe2000bf25270 */
[C---:B------:R-:W-:Y:S02]  /*0940*/  IMAD R3, R24.reuse, 0x8, R3 ;  /* 0x0000000818037824 */ /* 0x040fe400078e0203 */
[C---:B------:R-:W-:Y:S02]  /*0950*/  IMAD R4, R24.reuse, 0x8, R4 ;  /* 0x0000000818047824 */ /* 0x040fe400078e0204 */
[----:B------:R-:W-:-:S02]  /*0960*/  IMAD R5, R24, 0x8, R5 ;  /* 0x0000000818057824 */ /* 0x000fc400078e0205 */
[C---:B------:R-:W-:Y:S02]  /*0970*/  IMAD R6, R24.reuse, 0x8, R6 ;  /* 0x0000000818067824 */ /* 0x040fe400078e0206 */
[C---:B------:R-:W-:Y:S02]  /*0980*/  IMAD R7, R24.reuse, 0x8, R7 ;  /* 0x0000000818077824 */ /* 0x040fe400078e0207 */
[----:B------:R-:W-:Y:S01]  /*0990*/  IMAD R23, R24, 0x8, R23 ;  /* 0x0000000818177824 */ /* 0x000fe200078e0217 */
        /* <DEDUP_REMOVED lines=8> */
[----:B------:R1:W2:Y:S01]  /*0a20*/  @P0 LDC R29, c[0x3][R2+0xc] ;  /* 0x00c00300021d0b82 */ /* 0x0002a20000000800 */
[----:B------:R-:W-:Y:S02]  /*0a30*/  @P0 DADD R12, R12, R20 ;  /* 0x000000000c0c0229 */ /* 0x000fe40000000014 */
[----:B0-----:R-:W-:-:S05]  /*0a40*/  @P1 DFMA R8, R18, R16, R8 ;  /* 0x000000101208122b */ /* 0x001fca0000000008 */
[----:B------:R0:W3:Y:S01]  /*0a50*/  @P0 LDC R16, c[0x3][R22+0xc] ;  /* 0x00c0030016100b82 */ /* 0x0000e20000000800 */
[----:B-1----:R-:W-:Y:S02]  /*0a60*/  VIADD R2, R2, 0x20 ;  /* 0x0000002002027836 */ /* 0x002fe40000000000 */
[----:B0-----:R-:W-:Y:S01]  /*0a70*/  VIADD R22, R22, 0x20 ;  /* 0x0000002016167836 */ /* 0x001fe20000000000 */
[----:B--2---:R-:W0:Y:S08]  /*0a80*/  @P0 I2F.F64 R18, R29 ;  /* 0x0000001d00120312 */ /* 0x004e300000201c00 */
[----:B---3--:R-:W1:Y:S01]  /*0a90*/  @P0 I2F.F64 R16, R16 ;  /* 0x0000001000100312 */ /* 0x008e620000201c00 */
[----:B0-----:R-:W-:-:S02]  /*0aa0*/  @P0 DFMA R10, R20, R18, R10 ;  /* 0x00000012140a022b */ /* 0x001fc4000000000a */
[----:B-1----:R-:W-:Y:S01]  /*0ab0*/  @P0 DFMA R8, R20, R16, R8 ;  /* 0x000000101408022b */ /* 0x002fe20000000008 */
[----:B------:R-:W-:Y:S10]  /*0ac0*/  BRA.U UP1, `(.L_x_103) ;  /* 0xfffffff901287547 */ /* 0x000ff4000b83ffff */
.L_x_102:
[----:B------:R-:W-:Y:S05]  /*0ad0*/  BRA.U !UP0, `(.L_x_101) ;  /* 0x0000000508e07547 */ /* 0x000fea000b800000 */
[----:B------:R-:W-:Y:S02]  /*0ae0*/  UISETP.GE.U32.AND UP0, UPT, UR7, 0x4, UPT ;  /* 0x000000040700788c */ /* 0x000fe4000bf06070 */
[----:B------:R-:W-:-:S04]  /*0af0*/  ULOP3.LUT UR6, UR5, 0x3, URZ, 0xc0, !UPT ;  /* 0x0000000305067892 */ /* 0x000fc8000f8ec0ff */
[----:B------:R-:W-:-:S03]  /*0b00*/  UISETP.NE.AND UP1, UPT, UR6, URZ, UPT ;  /* 0x000000ff0600728c */ /* 0x000fc6000bf25270 */
[----:B------:R-:W-:Y:S08]  /*0b10*/  BRA.U !UP0, `(.L_x_104) ;  /* 0x0000000108f87547 */ /* 0x000ff0000b800000 */
[----:B------:R-:W0:Y:S01]  /*0b20*/  LDCU.64 UR10, c[0x0][0x398] ;  /* 0x00007300ff0a77ac */ /* 0x000e220008000a00 */
[----:B------:R-:W-:-:S05]  /*0b30*/  IMAD R5, R0, R24, RZ ;  /* 0x0000001800057224 */ /* 0x000fca00078e02ff */
[----:B------:R-:W-:-:S04]  /*0b40*/  IADD3 R2, P0, PT, R14, R5, RZ ;  /* 0x000000050e027210 */ /* 0x000fc80007f1e0ff */
[----:B------:R-:W-:Y:S02]  /*0b50*/  LEA.HI.X.SX32 R3, R5, R15, 0x1, P0 ;  /* 0x0000000f05037211 */ /* 0x000fe400000f0eff */
[----:B0-----:R-:W-:-:S04]  /*0b60*/  LEA R20, P0, R2, UR10, 0x3 ;  /* 0x0000000a02147c11 */ /* 0x001fc8000f8018ff */
[----:B------:R-:W-:-:S06]  /*0b70*/  LEA.HI.X R21, R2, UR11, R3, 0x3, P0 ;  /* 0x0000000b02157c11 */ /* 0x000fcc00080f1c03 */
[----:B------:R-:W2:Y:S01]  /*0b80*/  LDG.E.64 R20, desc[UR8][R20.64] ;  /* 0x0000000814147981 */ /* 0x000ea2000c1e1b00 */
[----:B------:R-:W-:-:S05]  /*0b90*/  IMAD.IADD R5, R5, 0x1, R24 ;  /* 0x0000000105057824 */ /* 0x000fca00078e0218 */
[----:B------:R-:W-:-:S04]  /*0ba0*/  IADD3 R2, P0, PT, R14, R5, RZ ;  /* 0x000000050e027210 */ /* 0x000fc80007f1e0ff */
[C---:B------:R-:W-:Y:S01]  /*0bb0*/  LEA.HI.X.SX32 R3, R5.reuse, R15, 0x1, P0 ;  /* 0x0000000f05037211 */ /* 0x040fe200000f0eff */
[----:B------:R-:W-:Y:S01]  /*0bc0*/  IMAD.IADD R5, R5, 0x1, R24 ;  /* 0x0000000105057824 */ /* 0x000fe200078e0218 */
[----:B------:R-:W-:-:S04]  /*0bd0*/  LEA R6, P0, R2, UR10, 0x3 ;  /* 0x0000000a02067c11 */ /* 0x000fc8000f8018ff */
[----:B------:R-:W-:Y:S01]  /*0be0*/  LEA.HI.X R7, R2, UR11, R3, 0x3, P0 ;  /* 0x0000000b02077c11 */ /* 0x000fe200080f1c03 */
[----:B------:R-:W-:Y:S01]  /*0bf0*/  IMAD.IADD R3, R5, 0x1, R24 ;  /* 0x0000000105037824 */ /* 0x000fe200078e0218 */
[----:B------:R-:W-:-:S04]  /*0c00*/  IADD3 R2, P0, PT, R14, R5, RZ ;  /* 0x000000050e027210 */ /* 0x000fc80007f1e0ff */
[----:B------:R-:W-:Y:S01]  /*0c10*/  LEA.HI.X.SX32 R5, R5, R15, 0x1, P0 ;  /* 0x0000000f05057211 */ /* 0x000fe200000f0eff */
[----:B------:R-:W3:Y:S01]  /*0c20*/  LDG.E.64 R6, desc[UR8][R6.64] ;  /* 0x0000000806067981 */ /* 0x000ee2000c1e1b00 */
[----:B------:R-:W-:Y:S02]  /*0c30*/  LEA R4, P0, R2, UR10, 0x3 ;  /* 0x0000000a02047c11 */ /* 0x000fe4000f8018ff */
[----:B------:R-:W-:Y:S02]  /*0c40*/  IADD3 R16, P1, PT, R14, R3, RZ ;  /* 0x000000030e107210 */ /* 0x000fe40007f3e0ff */
[----:B------:R-:W-:Y:S02]  /*0c50*/  LEA.HI.X R5, R2, UR11, R5, 0x3, P0 ;  /* 0x0000000b02057c11 */ /* 0x000fe400080f1c05 */
[----:B------:R-:W-:Y:S02]  /*0c60*/  LEA.HI.X.SX32 R3, R3, R15, 0x1, P1 ;  /* 0x0000000f03037211 */ /* 0x000fe400008f0eff */
[----:B------:R-:W-:-:S02]  /*0c70*/  LEA R2, P0, R16, UR10, 0x3 ;  /* 0x0000000a10027c11 */ /* 0x000fc4000f8018ff */
[----:B------:R-:W4:Y:S02]  /*0c80*/  LDG.E.64 R4, desc[UR8][R4.64] ;  /* 0x0000000804047981 */ /* 0x000f24000c1e1b00 */
[----:B------:R-:W-:-:S06]  /*0c90*/  LEA.HI.X R3, R16, UR11, R3, 0x3, P0 ;  /* 0x0000000b10037c11 */ /* 0x000fcc00080f1c03 */
[----:B------:R-:W5:Y:S01]  /*0ca0*/  LDG.E.64 R2, desc[UR8][R2.64] ;  /* 0x0000000802027981 */ /* 0x000f62000c1e1b00 */
[----:B--2---:R-:W-:-:S14]  /*0cb0*/  DSETP.GEU.AND P0, PT, R20, RZ, PT ;  /* 0x000000ff1400722a */ /* 0x004fdc0003f0e000 */
[----:B------:R-:W-:-:S04]  /*0cc0*/  @P0 IMAD.SHL.U32 R19, R0, 0x4, RZ ;  /* 0x0000000400130824 */ /* 0x000fc800078e00ff */
[----:B------:R-:W0:Y:S01]  /*0cd0*/  @P0 LDC R23, c[0x3][R19+0x58] ;  /* 0x00c0160013170b82 */ /* 0x000e220000000800 */
[----:B---3--:R-:W-:-:S07]  /*0ce0*/  DSETP.GEU.AND P1, PT, R6, RZ, PT ;  /* 0x000000ff0600722a */ /* 0x008fce0003f2e000 */
[----:B------:R-:W1:Y:S01]  /*0cf0*/  @P0 LDC R29, c[0x3][R19+0x7c] ;  /* 0x00c01f00131d0b82 */ /* 0x000e620000000800 */
[----:B----4-:R-:W-:-:S06]  /*0d00*/  DSETP.GEU.AND P2, PT, R4, RZ, PT ;  /* 0x000000ff0400722a */ /* 0x010fcc0003f4e000 */
[C---:B------:R-:W-:Y:S01]  /*0d10*/  @P1 IMAD.SHL.U32 R26, R0.reuse, 0x4, RZ ;  /* 0x00000004001a1824 */ /* 0x040fe200078e00ff */
[----:B0-----:R-:W0:Y:S01]  /*0d20*/  @P0 I2F.F64 R22, R23 ;  /* 0x0000001700160312 */ /* 0x001e220000201c00 */
[----:B-----5:R-:W-:Y:S02]  /*0d30*/  DSETP.GEU.AND P3, PT, R2, RZ, PT ;  /* 0x000000ff0200722a */ /* 0x020fe40003f6e000 */
[----:B------:R2:W3:Y:S08]  /*0d40*/  @P1 LDC R28, c[0x3][R26+0x5c] ;  /* 0x00c017001a1c1b82 */ /* 0x0004f00000000800 */
[----:B------:R2:W4:Y:S01]  /*0d50*/  @P1 LDC R18, c[0x3][R26+0x80] ;  /* 0x00c020001a121b82 */ /* 0x0005220000000800 */
[----:B-1----:R1:W5:Y:S01]  /*0d60*/  @P0 I2F.F64 R16, R29 ;  /* 0x0000001d00100312 */ /* 0x0023620000201c00 */
[----:B0-----:R-:W-:Y:S01]  /*0d70*/  @P0 DFMA R10, R20, R22, R10 ;  /* 0x00000016140a022b */ /* 0x001fe2000000000a */
[----:B-1----:R-:W-:-:S05]  /*0d80*/  @P2 IMAD.SHL.U32 R29, R0, 0x4, RZ ;  /* 0x00000004001d2824 */ /* 0x002fca00078e00ff */
[----:B------:R-:W0:Y:S01]  /*0d90*/  @P2 LDC R27, c[0x3][R29+0x60] ;  /* 0x00c018001d1b2b82 */ /* 0x000e220000000800 */
[----:B------:R-:W-:-:S07]  /*0da0*/  @P3 IMAD.SHL.U32 R19, R0, 0x4, RZ ;  /* 0x0000000400133824 */ /* 0x000fce00078e00ff */
[----:B------:R-:W1:Y:S01]  /*0db0*/  @P2 LDC R22, c[0x3][R29+0x84] ;  /* 0x00c021001d162b82 */ /* 0x000e620000000800 */
[----:B-----5:R-:W-:-:S07]  /*0dc0*/  @P0 DFMA R8, R20, R16, R8 ;  /* 0x000000101408022b */ /* 0x020fce0000000008 */
[----:B------:R4:W5:Y:S08]  /*0dd0*/  @P3 LDC R25, c[0x3][R19+0x64] ;  /* 0x00c0190013193b82 */ /* 0x0009700000000800 */
[----:B--2---:R4:W2:Y:S01]  /*0de0*/  @P3 LDC R26, c[0x3][R19+0x88] ;  /* 0x00c02200131a3b82 */ /* 0x0048a20000000800 */
[----:B---3--:R-:W3:Y:S01]  /*0df0*/  @P1 I2F.F64 R16, R28 ;  /* 0x0000001c00101312 */ /* 0x008ee20000201c00 */
[----:B------:R-:W-:-:S07]  /*0e00*/  @P0 DADD R12, R12, R20 ;  /* 0x000000000c0c0229 */ /* 0x000fce0000000014 */
[----:B----4-:R-:W4:Y:S01]  /*0e10*/  @P1 I2F.F64 R18, R18 ;  /* 0x0000001200121312 */ /* 0x010f220000201c00 */
[----:B------:R-:W-:-:S07]  /*0e20*/  @P1 DADD R12, R12, R6 ;  /* 0x000000000c0c1229 */ /* 0x000fce0000000006 */
[----:B0-----:R-:W0:Y:S01]  /*0e30*/  @P2 I2F.F64 R20, R27 ;  /* 0x0000001b00142312 */ /* 0x001e220000201c00 */
[----:B---3--:R-:W-:-:S07]  /*0e40*/  @P1 DFMA R10, R6, R16, R10 ;  /* 0x00000010060a122b */ /* 0x008fce000000000a */
[----:B-1----:R-:W1:Y:S01]  /*0e50*/  @P2 I2F.F64 R22, R22 ;  /* 0x0000001600162312 */ /* 0x002e620000201c00 */
[----:B----4-:R-:W-:-:S07]  /*0e60*/  @P1 DFMA R8, R6, R18, R8 ;  /* 0x000000120608122b */ /* 0x010fce0000000008 */
[----:B-----5:R-:W3:Y:S01]  /*0e70*/  @P3 I2F.F64 R16, R25 ;  /* 0x0000001900103312 */ /* 0x020ee20000201c00 */
[----:B0-----:R-:W-:-:S07]  /*0e80*/  @P2 DFMA R10, R4, R20, R10 ;  /* 0x00000014040a222b */ /* 0x001fce000000000a */
[----:B--2---:R-:W0:Y:S01]  /*0e90*/  @P3 I2F.F64 R6, R26 ;  /* 0x0000001a00063312 */ /* 0x004e220000201c00 */
[----:B------:R-:W-:Y:S02]  /*0ea0*/  @P2 DADD R12, R12, R4 ;  /* 0x000000000c0c2229 */ /* 0x000fe40000000004 */
[----:B-1----:R-:W-:Y:S01]  /*0eb0*/  @P2 DFMA R8, R4, R22, R8 ;  /* 0x000000160408222b */ /* 0x002fe20000000008 */
[----:B------:R-:W-:Y:S01]  /*0ec0*/  VIADD R0, R0, 0x4 ;  /* 0x0000000400007836 */ /* 0x000fe20000000000 */
[----:B---3--:R-:W-:-:S04]  /*0ed0*/  @P3 DFMA R10, R2, R16, R10 ;  /* 0x00000010020a322b */ /* 0x008fc8000000000a */
[----:B------:R-:W-:Y:S02]  /*0ee0*/  @P3 DADD R12, R12, R2 ;  /* 0x000000000c0c3229 */ /* 0x000fe40000000002 */
[----:B0-----:R-:W-:-:S11]  /*0ef0*/  @P3 DFMA R8, R2, R6, R8 ;  /* 0x000000060208322b */ /* 0x001fd60000000008 */
.L_x_104:
[----:B------:R-:W-:Y:S05]  /*0f00*/  BRA.U !UP1, `(.L_x_101) ;  /* 0x0000000109d47547 */ /* 0x000fea000b800000 */
[----:B------:R-:W-:Y:S02]  /*0f10*/  UISETP.NE.AND UP0, UPT, UR6, 0x1, UPT ;  /* 0x000000010600788c */ /* 0x000fe4000bf05270 */
[----:B------:R-:W-:-:S04]  /*0f20*/  ULOP3.LUT UR4, UR5, 0x1, URZ, 0xc0, !UPT ;  /* 0x0000000105047892 */ /* 0x000fc8000f8ec0ff */
[----:B------:R-:W-:-:S03]  /*0f30*/  UISETP.NE.U32.AND UP1, UPT, UR4, 0x1, UPT ;  /* 0x000000010400788c */ /* 0x000fc6000bf25070 */
[----:B------:R-:W-:Y:S08]  /*0f40*/  BRA.U !UP0, `(.L_x_105) ;  /* 0x0000000108807547 */ /* 0x000ff0000b800000 */
[----:B------:R-:W0:Y:S01]  /*0f50*/  LDCU.64 UR4, c[0x0][0x398] ;  /* 0x00007300ff0477ac */ /* 0x000e220008000a00 */
[----:B------:R-:W-:-:S04]  /*0f60*/  IMAD R7, R0, R24, RZ ;  /* 0x0000001800077224 */ /* 0x000fc800078e02ff */
[----:B------:R-:W-:Y:S01]  /*0f70*/  IMAD.IADD R5, R7, 0x1, R24 ;  /* 0x0000000107057824 */ /* 0x000fe200078e0218 */
[----:B------:R-:W-:-:S04]  /*0f80*/  IADD3 R3, P0, PT, R14, R7, RZ ;  /* 0x000000070e037210 */ /* 0x000fc80007f1e0ff */
[----:B------:R-:W-:Y:S02]  /*0f90*/  LEA.HI.X.SX32 R4, R7, R15, 0x1, P0 ;  /* 0x0000000f07047211 */ /* 0x000fe400000f0eff */
[----:B------:R-:W-:-:S04]  /*0fa0*/  IADD3 R6, P1, PT, R14, R5, RZ ;  /* 0x000000050e067210 */ /* 0x000fc80007f3e0ff */
[----:B------:R-:W-:Y:S02]  /*0fb0*/  LEA.HI.X.SX32 R5, R5, R15, 0x1, P1 ;  /* 0x0000000f05057211 */ /* 0x000fe400008f0eff */
[----:B0-----:R-:W-:-:S04]  /*0fc0*/  LEA R2, P0, R3, UR4, 0x3 ;  /* 0x0000000403027c11 */ /* 0x001fc8000f8018ff */
[----:B------:R-:W-:Y:S02]  /*0fd0*/  LEA.HI.X R3, R3, UR5, R4, 0x3, P0 ;  /* 0x0000000503037c11 */ /* 0x000fe400080f1c04 */
[----:B------:R-:W-:-:S04]  /*0fe0*/  LEA R4, P0, R6, UR4, 0x3 ;  /* 0x0000000406047c11 */ /* 0x000fc8000f8018ff */
[----:B------:R-:W2:Y:S01]  /*0ff0*/  LDG.E.64 R2, desc[UR8][R2.64] ;  /* 0x0000000802027981 */ /* 0x000ea2000c1e1b00 */
[----:B------:R-:W-:-:S06]  /*1000*/  LEA.HI.X R5, R6, UR5, R5, 0x3, P0 ;  /* 0x0000000506057c11 */ /* 0x000fcc00080f1c05 */
[----:B------:R-:W3:Y:S01]  /*1010*/  LDG.E.64 R4, desc[UR8][R4.64] ;  /* 0x0000000804047981 */ /* 0x000ee2000c1e1b00 */
[----:B--2---:R-:W-:Y:S02]  /*1020*/  DSETP.GEU.AND P0, PT, R2, RZ, PT ;  /* 0x000000ff0200722a */ /* 0x004fe40003f0e000 */
[----:B---3--:R-:W-:-:S12]  /*1030*/  DSETP.GEU.AND P1, PT, R4, RZ, PT ;  /* 0x000000ff0400722a */ /* 0x008fd80003f2e000 */
[----:B------:R-:W-:Y:S01]  /*1040*/  @P0 IMAD.SHL.U32 R22, R0, 0x4, RZ ;  /* 0x0000000400160824 */ /* 0x000fe200078e00ff */
[----:B------:R-:W-:-:S03]  /*1050*/  @P0 DADD R12, R12, R2 ;  /* 0x000000000c0c0229 */ /* 0x000fc60000000002 */
[----:B------:R-:W0:Y:S01]  /*1060*/  @P0 LDC R6, c[0x3][R22+0x58] ;  /* 0x00c0160016060b82 */ /* 0x000e220000000800 */
[----:B------:R-:W-:-:S04]  /*1070*/  @P1 IMAD.SHL.U32 R23, R0, 0x4, RZ ;  /* 0x0000000400171824 */ /* 0x000fc800078e00ff */
[----:B------:R-:W-:Y:S01]  /*1080*/  @P1 DADD R12, R12, R4 ;  /* 0x000000000c0c1229 */ /* 0x000fe20000000004 */
[----:B------:R-:W-:Y:S02]  /*1090*/  VIADD R0, R0, 0x2 ;  /* 0x0000000200007836 */ /* 0x000fe40000000000 */
[----:B------:R-:W1:Y:S08]  /*10a0*/  @P0 LDC R16, c[0x3][R22+0x7c] ;  /* 0x00c01f0016100b82 */ /* 0x000e700000000800 */
[----:B------:R-:W2:Y:S08]  /*10b0*/  @P1 LDC R18, c[0x3][R23+0x5c] ;  /* 0x00c0170017121b82 */ /* 0x000eb00000000800 */
[----:B------:R-:W3:Y:S01]  /*10c0*/  @P1 LDC R20, c[0x3][R23+0x80] ;  /* 0x00c0200017141b82 */ /* 0x000ee20000000800 */
[----:B0-----:R-:W0:Y:S08]  /*10d0*/  @P0 I2F.F64 R6, R6 ;  /* 0x0000000600060312 */ /* 0x001e300000201c00 */
[----:B-1----:R-:W1:Y:S01]  /*10e0*/  @P0 I2F.F64 R16, R16 ;  /* 0x0000001000100312 */ /* 0x002e620000201c00 */
[----:B0-----:R-:W-:-:S07]  /*10f0*/  @P0 DFMA R10, R6, R2, R10 ;  /* 0x00000002060a022b */ /* 0x001fce000000000a */
[----:B--2---:R-:W0:Y:S01]  /*1100*/  @P1 I2F.F64 R18, R18 ;  /* 0x0000001200121312 */ /* 0x004e220000201c00 */
[----:B-1----:R-:W-:-:S07]  /*1110*/  @P0 DFMA R8, R16, R2, R8 ;  /* 0x000000021008022b */ /* 0x002fce0000000008 */
[----:B---3--:R-:W1:Y:S01]  /*1120*/  @P1 I2F.F64 R20, R20 ;  /* 0x0000001400141312 */ /* 0x008e620000201c00 */
[-C--:B0-----:R-:W-:Y:S02]  /*1130*/  @P1 DFMA R10, R18, R4.reuse, R10 ;  /* 0x00000004120a122b */ /* 0x081fe4000000000a */
[----:B-1----:R-:W-:-:S11]  /*1140*/  @P1 DFMA R8, R20, R4, R8 ;  /* 0x000000041408122b */ /* 0x002fd60000000008 */
.L_x_105:
[----:B------:R-:W-:Y:S05]  /*1150*/  BRA.U UP1, `(.L_x_101) ;  /* 0x0000000101407547 */ /* 0x000fea000b800000 */
[----:B------:R-:W0:Y:S01]  /*1160*/  LDCU.64 UR4, c[0x0][0x398] ;  /* 0x00007300ff0477ac */ /* 0x000e220008000a00 */
[----:B------:R-:W-:-:S05]  /*1170*/  IMAD R3, R0, R24, RZ ;  /* 0x0000001800037224 */ /* 0x000fca00078e02ff */
[----:B------:R-:W-:-:S04]  /*1180*/  IADD3 R2, P0, PT, R14, R3, RZ ;  /* 0x000000030e027210 */ /* 0x000fc80007f1e0ff */
[----:B------:R-:W-:Y:S02]  /*1190*/  LEA.HI.X.SX32 R3, R3, R15, 0x1, P0 ;  /* 0x0000000f03037211 */ /* 0x000fe400000f0eff */
[----:B0-----:R-:W-:-:S04]  /*11a0*/  LEA R6, P0, R2, UR4, 0x3 ;  /* 0x0000000402067c11 */ /* 0x001fc8000f8018ff */
[----:B------:R-:W-:-:S06]  /*11b0*/  LEA.HI.X R7, R2, UR5, R3, 0x3, P0 ;  /* 0x0000000502077c11 */ /* 0x000fcc00080f1c03 */
[----:B------:R-:W2:Y:S02]  /*11c0*/  LDG.E.64 R6, desc[UR8][R6.64] ;  /* 0x0000000806067981 */ /* 0x000ea4000c1e1b00 */
[----:B--2---:R-:W-:-:S14]  /*11d0*/  DSETP.GEU.AND P0, PT, R6, RZ, PT ;  /* 0x000000ff0600722a */ /* 0x004fdc0003f0e000 */
[----:B------:R-:W-:Y:S01]  /*11e0*/  @P0 IMAD.SHL.U32 R0, R0, 0x4, RZ ;  /* 0x0000000400000824 */ /* 0x000fe200078e00ff */
[----:B------:R-:W-:-:S03]  /*11f0*/  @P0 DADD R12, R12, R6 ;  /* 0x000000000c0c0229 */ /* 0x000fc60000000006 */
[----:B------:R-:W0:Y:S08]  /*1200*/  @P0 LDC R2, c[0x3][R0+0x58] ;  /* 0x00c0160000020b82 */ /* 0x000e300000000800 */
[----:B------:R-:W1:Y:S01]  /*1210*/  @P0 LDC R4, c[0x3][R0+0x7c] ;  /* 0x00c01f0000040b82 */ /* 0x000e620000000800 */
[----:B0-----:R-:W0:Y:S08]  /*1220*/  @P0 I2F.F64 R2, R2 ;  /* 0x0000000200020312 */ /* 0x001e300000201c00 */
[----:B-1----:R-:W1:Y:S01]  /*1230*/  @P0 I2F.F64 R4, R4 ;  /* 0x0000000400040312 */ /* 0x002e620000201c00 */
[----:B0-----:R-:W-:-:S02]  /*1240*/  @P0 DFMA R10, R6, R2, R10 ;  /* 0x00000002060a022b */ /* 0x001fc4000000000a */
[----:B-1----:R-:W-:-:S11]  /*1250*/  @P0 DFMA R8, R6, R4, R8 ;  /* 0x000000040608022b */ /* 0x002fd60000000008 */
.L_x_101:
[----:B------:R-:W0:Y:S01]  /*1260*/  MUFU.RCP64H R3, R13 ;  /* 0x0000000d00037308 */ /* 0x000e220000001800 */
[----:B------:R-:W-:Y:S01]  /*1270*/  IMAD.MOV.U32 R2, RZ, RZ, 0x1 ;  /* 0x00000001ff027424 */ /* 0x000fe200078e00ff */
[----:B------:R-:W-:Y:S01]  /*1280*/  FSETP.GEU.AND P1, PT, |R11|, 6.5827683646048100446e-37, PT ;  /* 0x036000000b00780b */ /* 0x000fe20003f2e200 */
[----:B------:R-:W-:Y:S04]  /*1290*/  BSSY.RECONVERGENT B0, `(.L_x_106) ;  /* 0x0000014000007945 */ /* 0x000fe80003800200 */
[----:B0-----:R-:W-:-:S08]  /*12a0*/  DFMA R4, R2, -R12, 1 ;  /* 0x3ff000000204742b */ /* 0x001fd0000000080c */
[----:B------:R-:W-:-:S08]  /*12b0*/  DFMA R4, R4, R4, R4 ;  /* 0x000000040404722b */ /* 0x000fd00000000004 */
[----:B------:R-:W-:-:S08]  /*12c0*/  DFMA R4, R2, R4, R2 ;  /* 0x000000040204722b */ /* 0x000fd00000000002 */
[----:B------:R-:W-:-:S08]  /*12d0*/  DFMA R2, R4, -R12, 1 ;  /* 0x3ff000000402742b */ /* 0x000fd0000000080c */
[----:B------:R-:W-:-:S08]  /*12e0*/  DFMA R2, R4, R2, R4 ;  /* 0x000000020402722b */ /* 0x000fd00000000004 */
[----:B------:R-:W-:-:S08]  /*12f0*/  DMUL R4, R2, R10 ;  /* 0x0000000a02047228 */ /* 0x000fd00000000000 */
[----:B------:R-:W-:-:S08]  /*1300*/  DFMA R6, R4, -R12, R10 ;  /* 0x8000000c0406722b */ /* 0x000fd0000000000a */
[----:B------:R-:W-:-:S10]  /*1310*/  DFMA R2, R2, R6, R4 ;  /* 0x000000060202722b */ /* 0x000fd40000000004 */
[----:B------:R-:W-:-:S05]  /*1320*/  FFMA R0, RZ, R13, R3 ;  /* 0x0000000dff007223 */ /* 0x000fca0000000003 */
[----:B------:R-:W-:-:S13]  /*1330*/  FSETP.GT.AND P0, PT, |R0|, 1.469367938527859385e-39, PT ;  /* 0x001000000000780b */ /* 0x000fda0003f04200 */
[----:B------:R-:W-:Y:S05]  /*1340*/  @P0 BRA P1, `(.L_x_107) ;  /* 0x0000000000200947 */ /* 0x000fea0000800000 */
[----:B------:R-:W-:Y:S01]  /*1350*/  IMAD.MOV.U32 R16, RZ, RZ, R10 ;  /* 0x000000ffff107224 */ /* 0x000fe200078e000a */
[----:B------:R-:W-:Y:S01]  /*1360*/  MOV R0, 0x13b0 ;  /* 0x000013b000007802 */ /* 0x000fe20000000f00 */
[----:B------:R-:W-:Y:S02]  /*1370*/  IMAD.MOV.U32 R17, RZ, RZ, R11 ;  /* 0x000000ffff117224 */ /* 0x000fe400078e000b */
[----:B------:R-:W-:Y:S02]  /*1380*/  IMAD.MOV.U32 R10, RZ, RZ, R12 ;  /* 0x000000ffff0a7224 */ /* 0x000fe400078e000c */
[----:B------:R-:W-:-:S07]  /*1390*/  IMAD.MOV.U32 R11, RZ, RZ, R13 ;  /* 0x000000ffff0b7224 */ /* 0x000fce00078e000d */
[----:B------:R-:W-:Y:S05]  /*13a0*/  CALL.REL.NOINC `($__internal_4_$__cuda_sm20_div_rn_f64_full) ;  /* 0x0000000000a47944 */ /* 0x000fea0003c00000 */
[----:B------:R-:W-:Y:S02]  /*13b0*/  IMAD.MOV.U32 R2, RZ, RZ, R18 ;  /* 0x000000ffff027224 */ /* 0x000fe400078e0012 */
[----:B------:R-:W-:-:S07]  /*13c0*/  IMAD.MOV.U32 R3, RZ, RZ, R19 ;  /* 0x000000ffff037224 */ /* 0x000fce00078e0013 */
.L_x_107:
[----:B------:R-:W-:Y:S05]  /*13d0*/  BSYNC.RECONVERGENT B0 ;  /* 0x0000000000007941 */ /* 0x000fea0003800200 */
.L_x_106:
        /* <DEDUP_REMOVED lines=23> */
.L_x_109:
[----:B------:R-:W-:Y:S05]  /*1550*/  BSYNC.RECONVERGENT B0 ;  /* 0x0000000000007941 */ /* 0x000fea0003800200 */
.L_x_108:
[----:B------:R-:W0:Y:S01]  /*1560*/  LDCU.128 UR4, c[0x0][0x380] ;  /* 0x00007000ff0477ac */ /* 0x000e220008000c00 */
[C---:B------:R-:W-:Y:S01]  /*1570*/  IMAD.SHL.U32 R10, R14.reuse, 0x8, RZ ;  /* 0x000000080e0a7824 */ /* 0x040fe200078e00ff */
[----:B------:R-:W-:Y:S01]  /*1580*/  SHF.L.U64.HI R14, R14, 0x3, R15 ;  /* 0x000000030e0e7819 */ /* 0x000fe2000001020f */
[----:B------:R-:W1:Y:S03]  /*1590*/  LDCU.64 UR10, c[0x0][0x390] ;  /* 0x00007200ff0a77ac */ /* 0x000e660008000a00 */
[C---:B0-----:R-:W-:Y:S02]  /*15a0*/  IADD3 R6, P0, PT, R10.reuse, UR4, RZ ;  /* 0x000000040a067c10 */ /* 0x041fe4000ff1e0ff */
[C---:B------:R-:W-:Y:S02]  /*15b0*/  IADD3 R8, P1, PT, R10.reuse, UR6, RZ ;  /* 0x000000060a087c10 */ /* 0x040fe4000ff3e0ff */
[----:B-1----:R-:W-:-:S02]  /*15c0*/  IADD3 R10, P2, PT, R10, UR10, RZ ;  /* 0x0000000a0a0a7c10 */ /* 0x002fc4000ff5e0ff */
[C---:B------:R-:W-:Y:S02]  /*15d0*/  IADD3.X R7, PT, PT, R14.reuse, UR5, RZ, P0, !PT ;  /* 0x000000050e077c10 */ /* 0x040fe400087fe4ff */
[C---:B------:R-:W-:Y:S02]  /*15e0*/  IADD3.X R9, PT, PT, R14.reuse, UR7, RZ, P1, !PT ;  /* 0x000000070e097c10 */ /* 0x040fe40008ffe4ff */
[----:B------:R-:W-:Y:S01]  /*15f0*/  IADD3.X R11, PT, PT, R14, UR11, RZ, P2, !PT ;  /* 0x0000000b0e0b7c10 */ /* 0x000fe200097fe4ff */
[----:B------:R-:W-:Y:S04]  /*1600*/  STG.E.64 desc[UR8][R6.64], R12 ;  /* 0x0000000c06007986 */ /* 0x000fe8000c101b08 */
[----:B------:R-:W-:Y:S04]  /*1610*/  STG.E.64 desc[UR8][R8.64], R2 ;  /* 0x0000000208007986 */ /* 0x000fe8000c101b08 */
[----:B------:R-:W-:Y:S01]  /*1620*/  STG.E.64 desc[UR8][R10.64], R4 ;  /* 0x000000040a007986 */ /* 0x000fe2000c101b08 */
[----:B------:R-:W-:Y:S05]  /*1630*/  EXIT ;  /* 0x000000000000794d */ /* 0x000fea0003800000 */
        .weak           $__internal_4_$__cuda_sm20_div_rn_f64_full
        .type           $__internal_4_$__cuda_sm20_div_rn_f64_full,@function
        .size           $__internal_4_$__cuda_sm20_div_rn_f64_full,(.L_x_301 - $__internal_4_$__cuda_sm20_div_rn_f64_full)
$__internal_4_$__cuda_sm20_div_rn_f64_full:
[C---:B------:R-:W-:Y:S01]  /*1640*/  FSETP.GEU.AND P0, PT, |R11|.reuse, 1.469367938527859385e-39, PT ;  /* 0x001000000b00780b */ /* 0x040fe20003f0e200 */
[----:B------:R-:W-:Y:S01]  /*1650*/  IMAD.MOV.U32 R18, RZ, RZ, 0x1 ;  /* 0x00000001ff127424 */ /* 0x000fe200078e00ff */
[----:B------:R-:W-:Y:S01]  /*1660*/  LOP3.LUT R6, R11, 0x800fffff, RZ, 0xc0, !PT ;  /* 0x800fffff0b067812 */ /* 0x000fe200078ec0ff */
[----:B------:R-:W-:Y:S01]  /*1670*/  IMAD.MOV.U32 R25, RZ, RZ, 0x1ca00000 ;  /* 0x1ca00000ff197424 */ /* 0x000fe200078e00ff */
[C---:B------:R-:W-:Y:S01]  /*1680*/  FSETP.GEU.AND P2, PT, |R17|.reuse, 1.469367938527859385e-39, PT ;  /* 0x001000001100780b */ /* 0x040fe20003f4e200 */
[----:B------:R-:W-:Y:S01]  /*1690*/  BSSY.RECONVERGENT B1, `(.L_x_110) ;  /* 0x0000052000017945 */ /* 0x000fe20003800200 */
[----:B------:R-:W-:Y:S01]  /*16a0*/  LOP3.LUT R7, R6, 0x3ff00000, RZ, 0xfc, !PT ;  /* 0x3ff0000006077812 */ /* 0x000fe200078efcff */
[----:B------:R-:W-:Y:S01]  /*16b0*/  IMAD.MOV.U32 R6, RZ, RZ, R10 ;  /* 0x000000ffff067224 */ /* 0x000fe200078e000a */
[----:B------:R-:W-:Y:S02]  /*16c0*/  LOP3.LUT R24, R17, 0x7ff00000, RZ, 0xc0, !PT ;  /* 0x7ff0000011187812 */ /* 0x000fe400078ec0ff */
[----:B------:R-:W-:-:S03]  /*16d0*/  LOP3.LUT R27, R11, 0x7ff00000, RZ, 0xc0, !PT ;  /* 0x7ff000000b1b7812 */ /* 0x000fc600078ec0ff */
[----:B------:R-:W-:Y:S01]  /*16e0*/  @!P0 DMUL R6, R10, 8.98846567431157953865e+307 ;  /* 0x7fe000000a068828 */ /* 0x000fe20000000000 */
[C---:B------:R-:W-:Y:S01]  /*16f0*/  ISETP.GE.U32.AND P1, PT, R24.reuse, R27, PT ;  /* 0x0000001b1800720c */ /* 0x040fe20003f26070 */
[----:B------:R-:W-:Y:S02]  /*1700*/  IMAD.MOV.U32 R26, RZ, RZ, R24 ;  /* 0x000000ffff1a7224 */ /* 0x000fe400078e0018 */
[----:B------:R-:W-:Y:S02]  /*1710*/  @!P2 LOP3.LUT R21, R11, 0x7ff00000, RZ, 0xc0, !PT ;  /* 0x7ff000000b15a812 */ /* 0x000fe400078ec0ff */
[----:B------:R-:W0:Y:S02]  /*1720*/  MUFU.RCP64H R19, R7 ;  /* 0x0000000700137308 */ /* 0x000e240000001800 */
[----:B------:R-:W-:Y:S02]  /*1730*/  @!P2 ISETP.GE.U32.AND P3, PT, R24, R21, PT ;  /* 0x000000151800a20c */ /* 0x000fe40003f66070 */
[----:B------:R-:W-:-:S02]  /*1740*/  @!P0 LOP3.LUT R27, R7, 0x7ff00000, RZ, 0xc0, !PT ;  /* 0x7ff00000071b8812 */ /* 0x000fc400078ec0ff */
[----:B------:R-:W-:-:S04]  /*1750*/  @!P2 SEL R21, R25, 0x63400000, !P3 ;  /* 0x634000001915a807 */ /* 0x000fc80005800000 */
[----:B------:R-:W-:-:S04]  /*1760*/  @!P2 LOP3.LUT R22, R21, 0x80000000, R17, 0xf8, !PT ;  /* 0x800000001516a812 */ /* 0x000fc800078ef811 */
[----:B------:R-:W-:Y:S01]  /*1770*/  @!P2 LOP3.LUT R23, R22, 0x100000, RZ, 0xfc, !PT ;  /* 0x001000001617a812 */ /* 0x000fe200078efcff */
[----:B------:R-:W-:Y:S01]  /*1780*/  @!P2 IMAD.MOV.U32 R22, RZ, RZ, RZ ;  /* 0x000000ffff16a224 */ /* 0x000fe200078e00ff */
        /* <DEDUP_REMOVED lines=13> */
[----:B------:R-:W-:Y:S01]  /*1860*/  VIADD R28, R27, 0xffffffff ;  /* 0xffffffff1b1c7836 */ /* 0x000fe20000000000 */
[----:B------:R-:W-:-:S04]  /*1870*/  DFMA R22, R18, -R6, R4 ;  /* 0x800000061216722b */ /* 0x000fc80000000004 */
[----:B------:R-:W-:-:S04]  /*1880*/  ISETP.GT.U32.OR P0, PT, R28, 0x7feffffe, P0 ;  /* 0x7feffffe1c00780c */ /* 0x000fc80000704470 */
[----:B------:R-:W-:-:S09]  /*1890*/  DFMA R22, R20, R22, R18 ;  /* 0x000000161416722b */ /* 0x000fd20000000012 */
[----:B------:R-:W-:Y:S05]  /*18a0*/  @P0 BRA `(.L_x_111) ;  /* 0x00000000006c0947 */ /* 0x000fea0003800000 */
[----:B------:R-:W-:Y:S01]  /*18b0*/  LOP3.LUT R17, R11, 0x7ff00000, RZ, 0xc0, !PT ;  /* 0x7ff000000b117812 */ /* 0x000fe200078ec0ff */
[----:B------:R-:W-:-:S03]  /*18c0*/  IMAD.MOV.U32 R20, RZ, RZ, RZ ;  /* 0x000000ffff147224 */ /* 0x000fc600078e00ff */
[CC--:B------:R-:W-:Y:S02]  /*18d0*/  VIADDMNMX R16, R24.reuse, -R17.reuse, 0xb9600000, !PT ;  /* 0xb960000018107446 */ /* 0x0c0fe40007800911 */
[----:B------:R-:W-:Y:S02]  /*18e0*/  ISETP.GE.U32.AND P0, PT, R24, R17, PT ;  /* 0x000000111800720c */ /* 0x000fe40003f06070 */
[----:B------:R-:W-:Y:S02]  /*18f0*/  VIMNMX R16, PT, PT, R16, 0x46a00000, PT ;  /* 0x46a0000010107848 */ /* 0x000fe40003fe0100 */
[----:B------:R-:W-:-:S05]  /*1900*/  SEL R25, R25, 0x63400000, !P0 ;  /* 0x6340000019197807 */ /* 0x000fca0004000000 */
[----:B------:R-:W-:-:S04]  /*1910*/  IMAD.IADD R16, R16, 0x1, -R25 ;  /* 0x0000000110107824 */ /* 0x000fc800078e0a19 */
[----:B------:R-:W-:-:S06]  /*1920*/  VIADD R21, R16, 0x7fe00000 ;  /* 0x7fe0000010157836 */ /* 0x000fcc0000000000 */
        /* <DEDUP_REMOVED lines=19> */
.L_x_111:
        /* <DEDUP_REMOVED lines=13> */
[----:B------:R-:W-:Y:S02]  /*1b30*/  @P0 IMAD.MOV.U32 R18, RZ, RZ, RZ ;  /* 0x000000ffff120224 */ /* 0x000fe400078e00ff */
[----:B------:R-:W-:Y:S01]  /*1b40*/  @P0 IMAD.MOV.U32 R19, RZ, RZ, R4 ;  /* 0x000000ffff130224 */ /* 0x000fe200078e0004 */
[----:B------:R-:W-:Y:S06]  /*1b50*/  BRA `(.L_x_112) ;  /* 0x0000000000147947 */ /* 0x000fec0003800000 */
.L_x_114:
[----:B------:R-:W-:Y:S01]  /*1b60*/  LOP3.LUT R19, R11, 0x80000, RZ, 0xfc, !PT ;  /* 0x000800000b137812 */ /* 0x000fe200078efcff */
[----:B------:R-:W-:Y:S01]  /*1b70*/  IMAD.MOV.U32 R18, RZ, RZ, R10 ;  /* 0x000000ffff127224 */ /* 0x000fe200078e000a */
[----:B------:R-:W-:Y:S06]  /*1b80*/  BRA `(.L_x_112) ;  /* 0x0000000000087947 */ /* 0x000fec0003800000 */
.L_x_113:
[----:B------:R-:W-:Y:S01]  /*1b90*/  LOP3.LUT R19, R17, 0x80000, RZ, 0xfc, !PT ;  /* 0x0008000011137812 */ /* 0x000fe200078efcff */
[----:B------:R-:W-:-:S07]  /*1ba0*/  IMAD.MOV.U32 R18, RZ, RZ, R16 ;  /* 0x000000ffff127224 */ /* 0x000fce00078e0010 */
.L_x_112:
[----:B------:R-:W-:Y:S05]  /*1bb0*/  BSYNC.RECONVERGENT B1 ;  /* 0x0000000000017941 */ /* 0x000fea0003800200 */
.L_x_110:
[----:B------:R-:W-:Y:S02]  /*1bc0*/  IMAD.MOV.U32 R4, RZ, RZ, R0 ;  /* 0x000000ffff047224 */ /* 0x000fe400078e0000 */
[----:B------:R-:W-:-:S04]  /*1bd0*/  IMAD.MOV.U32 R5, RZ, RZ, 0x0 ;  /* 0x00000000ff057424 */ /* 0x000fc800078e00ff */
[----:B------:R-:W-:Y:S05]  /*1be0*/  RET.REL.NODEC R4 `(_Z14processComputePdS_S_PKdPKb) ;  /* 0xffffffe404047950 */ /* 0x000fea0003c3ffff */
.L_x_115:
        /* <DEDUP_REMOVED lines=9> */
.L_x_301:


//--------------------- .text._Z16processCollisionPdS_PKdS1_S1_S1_S1_S1_PKb --------------------------
	.section	.text._Z16processCollisionPdS_PKdS1_S1_S1_S1_S1_PKb,"ax",@progbits
	.align	128
        .global         _Z16processCollisionPdS_PKdS1_S1_S1_S1_S1_PKb
        .type           _Z16processCollisionPdS_PKdS1_S1_S1_S1_S1_PKb,@function
        .size           _Z16processCollisionPdS_PKdS1_S1_S1_S1_S1_PKb,(.L_x_302 - _Z16processCollisionPdS_PKdS1_S1_S1_S1_S1_PKb)
        .other          _Z16processCollisionPdS_PKdS1_S1_S1_S1_S1_PKb,@"STO_CUDA_ENTRY STV_DEFAULT"
_Z16processCollisionPdS_PKdS1_S1_S1_S1_S1_PKb:
.text._Z16processCollisionPdS_PKdS1_S1_S1_S1_S1_PKb:
        /* <DEDUP_REMOVED lines=26> */
[----:B------:R-:W0:Y:S01]  /*01a0*/  LDCU.64 UR4, c[0x0][0x398] ;  /* 0x00007300ff0477ac */ /* 0x000e220008000a00 */
[C---:B------:R-:W-:Y:S01]  /*01b0*/  IMAD.SHL.U32 R28, R32.reuse, 0x8, RZ ;  /* 0x00000008201c7824 */ /* 0x040fe200078e00ff */
[----:B------:R-:W-:Y:S01]  /*01c0*/  SHF.L.U64.HI R0, R32, 0x3, R33 ;  /* 0x0000000320007819 */ /* 0x000fe20000010221 */
[----:B------:R-:W1:Y:S01]  /*01d0*/  LDCU.128 UR12, c[0x0][0x3b0] ;  /* 0x00007600ff0c77ac */ /* 0x000e620008000c00 */
[----:B------:R-:W2:Y:S02]  /*01e0*/  LDCU.128 UR8, c[0x0][0x3a0] ;  /* 0x00007400ff0877ac */ /* 0x000ea40008000c00 */
[----:B0-----:R-:W-:-:S04]  /*01f0*/  IADD3 R6, P0, PT, R28, UR4, RZ ;  /* 0x000000041c067c10 */ /* 0x001fc8000ff1e0ff */
[----:B------:R-:W-:-:S06]  /*0200*/  IADD3.X R7, PT, PT, R0, UR5, RZ, P0, !PT ;  /* 0x0000000500077c10 */ /* 0x000fcc00087fe4ff */
[----:B------:R-:W3:Y:S01]  /*0210*/  LDG.E.64 R6, desc[UR6][R6.64] ;  /* 0x0000000606067981 */ /* 0x000ee2000c1e1b00 */
[----:B-1----:R-:W-:-:S04]  /*0220*/  IADD3 R30, P0, PT, R28, UR12, RZ ;  /* 0x0000000c1c1e7c10 */ /* 0x002fc8000ff1e0ff */
[----:B------:R-:W-:-:S06]  /*0230*/  IADD3.X R31, PT, PT, R0, UR13, RZ, P0, !PT ;  /* 0x0000000d001f7c10 */ /* 0x000fcc00087fe4ff */
[----:B------:R-:W4:Y:S01]  /*0240*/  LDG.E.64 R30, desc[UR6][R30.64] ;  /* 0x000000061e1e7981 */ /* 0x000f22000c1e1b00 */
[C---:B--2---:R-:W-:Y:S02]  /*0250*/  IADD3 R26, P0, PT, R28.reuse, UR8, RZ ;  /* 0x000000081c1a7c10 */ /* 0x044fe4000ff1e0ff */
[C---:B------:R-:W-:Y:S02]  /*0260*/  IADD3 R24, P1, PT, R28.reuse, UR10, RZ ;  /* 0x0000000a1c187c10 */ /* 0x040fe4000ff3e0ff */
[----:B------:R-:W-:Y:S02]  /*0270*/  IADD3 R28, P2, PT, R28, UR14, RZ ;  /* 0x0000000e1c1c7c10 */ /* 0x000fe4000ff5e0ff */
[C---:B------:R-:W-:Y:S02]  /*0280*/  IADD3.X R27, PT, PT, R0.reuse, UR9, RZ, P0, !PT ;  /* 0x00000009001b7c10 */ /* 0x040fe400087fe4ff */
[C---:B------:R-:W-:Y:S02]  /*0290*/  IADD3.X R25, PT, PT, R0.reuse, UR11, RZ, P1, !PT ;  /* 0x0000000b00197c10 */ /* 0x040fe40008ffe4ff */
[----:B------:R-:W-:-:S02]  /*02a0*/  IADD3.X R29, PT, PT, R0, UR15, RZ, P2, !PT ;  /* 0x0000000f001d7c10 */ /* 0x000fc400097fe4ff */
[----:B------:R-:W5:Y:S04]  /*02b0*/  LDG.E.64 R26, desc[UR6][R26.64] ;  /* 0x000000061a1a7981 */ /* 0x000f68000c1e1b00 */
[----:B------:R-:W5:Y:S04]  /*02c0*/  LDG.E.64 R24, desc[UR6][R24.64] ;  /* 0x0000000618187981 */ /* 0x000f68000c1e1b00 */
[----:B------:R-:W5:Y:S01]  /*02d0*/  LDG.E.64 R28, desc[UR6][R28.64] ;  /* 0x000000061c1c7981 */ /* 0x000f62000c1e1b00 */
[----:B------:R-:W-:Y:S01]  /*02e0*/  IMAD.MOV.U32 R2, RZ, RZ, 0x1 ;  /* 0x00000001ff027424 */ /* 0x000fe200078e00ff */
[----:B------:R-:W-:Y:S01]  /*02f0*/  BSSY.RECONVERGENT B1, `(.L_x_116) ;  /* 0x0000018000017945 */ /* 0x000fe20003800200 */
[----:B---3--:R-:W0:Y:S04]  /*0300*/  MUFU.RCP64H R3, R7 ;  /* 0x0000000700037308 */ /* 0x008e280000001800 */
[----:B0-----:R-:W-:-:S08]  /*0310*/  DFMA R4, -R6, R2, 1 ;  /* 0x3ff000000604742b */ /* 0x001fd00000000102 */
[----:B------:R-:W-:-:S08]  /*0320*/  DFMA R4, R4, R4, R4 ;  /* 0x000000040404722b */ /* 0x000fd00000000004 */
[----:B------:R-:W-:-:S08]  /*0330*/  DFMA R4, R2, R4, R2 ;  /* 0x000000040204722b */ /* 0x000fd00000000002 */
[----:B------:R-:W-:-:S08]  /*0340*/  DFMA R2, -R6, R4, 1 ;  /* 0x3ff000000602742b */ /* 0x000fd00000000104 */
[----:B------:R-:W-:Y:S02]  /*0350*/  DFMA R4, R4, R2, R4 ;  /* 0x000000020404722b */ /* 0x000fe40000000004 */
[----:B----4-:R-:W-:-:S08]  /*0360*/  DMUL R2, R30, 0.5 ;  /* 0x3fe000001e027828 */ /* 0x010fd00000000000 */
        /* <DEDUP_REMOVED lines=12> */
[----:B-----5:R-:W-:Y:S05]  /*0430*/  CALL.REL.NOINC `($__internal_5_$__cuda_sm20_div_rn_f64_full) ;  /* 0x000000bc00e87944 */ /* 0x020fea0003c00000 */
[----:B------:R-:W-:-:S04]  /*0440*/  LOP3.LUT R9, R9, R8, RZ, 0x3c, !PT ;  /* 0x0000000809097212 */ /* 0x000fc800078e3cff */
[----:B------:R-:W-:-:S04]  /*0450*/  LOP3.LUT R8, R9, R8, RZ, 0x3c, !PT ;  /* 0x0000000809087212 */ /* 0x000fc800078e3cff */
[----:B------:R-:W-:-:S07]  /*0460*/  LOP3.LUT R9, R9, R8, RZ, 0x3c, !PT ;  /* 0x0000000809097212 */ /* 0x000fce00078e3cff */
.L_x_117:
[----:B------:R-:W-:Y:S05]  /*0470*/  BSYNC.RECONVERGENT B1 ;  /* 0x0000000000017941 */ /* 0x000fea0003800200 */
.L_x_116:
[----:B------:R-:W0:Y:S01]  /*0480*/  MUFU.RCP64H R3, R7 ;  /* 0x0000000700037308 */ /* 0x000e220000001800 */
[----:B------:R-:W-:Y:S01]  /*0490*/  IMAD.MOV.U32 R2, RZ, RZ, 0x1 ;  /* 0x00000001ff027424 */ /* 0x000fe200078e00ff */
[----:B------:R-:W-:Y:S01]  /*04a0*/  BSSY.RECONVERGENT B1, `(.L_x_118) ;  /* 0x0000017000017945 */ /* 0x000fe20003800200 */
[----:B-----5:R-:W-:-:S04]  /*04b0*/  DADD R26, R26, R8 ;  /* 0x000000001a1a7229 */ /* 0x020fc80000000008 */
[----:B0-----:R-:W-:-:S08]  /*04c0*/  DFMA R4, -R6, R2, 1 ;  /* 0x3ff000000604742b */ /* 0x001fd00000000102 */
[----:B------:R-:W-:-:S08]  /*04d0*/  DFMA R4, R4, R4, R4 ;  /* 0x000000040404722b */ /* 0x000fd00000000004 */
[----:B------:R-:W-:Y:S02]  /*04e0*/  DFMA R2, R2, R4, R2 ;  /* 0x000000040202722b */ /* 0x000fe40000000002 */
[----:B------:R-:W-:-:S06]  /*04f0*/  DMUL R4, R28, 0.5 ;  /* 0x3fe000001c047828 */ /* 0x000fcc0000000000 */
[----:B------:R-:W-:-:S04]  /*0500*/  DFMA R10, -R6, R2, 1 ;  /* 0x3ff00000060a742b */ /* 0x000fc80000000102 */
[----:B------:R-:W-:-:S04]  /*0510*/  FSETP.GEU.AND P1, PT, |R5|, 6.5827683646048100446e-37, PT ;  /* 0x036000000500780b */ /* 0x000fc80003f2e200 */
[----:B------:R-:W-:-:S08]  /*0520*/  DFMA R12, R2, R10, R2 ;  /* 0x0000000a020c722b */ /* 0x000fd00000000002 */
[----:B------:R-:W-:-:S08]  /*0530*/  DMUL R2, R12, R4 ;  /* 0x000000040c027228 */ /* 0x000fd00000000000 */
        /* <DEDUP_REMOVED lines=10> */
[----:B------:R-:W-:Y:S05]  /*05e0*/  CALL.REL.NOINC `($__internal_5_$__cuda_sm20_div_rn_f64_full) ;  /* 0x000000bc007c7944 */ /* 0x000fea0003c00000 */
[----:B------:R-:W-:Y:S02]  /*05f0*/  IMAD.MOV.U32 R2, RZ, RZ, R9 ;  /* 0x000000ffff027224 */ /* 0x000fe400078e0009 */
[----:B------:R-:W-:-:S07]  /*0600*/  IMAD.MOV.U32 R3, RZ, RZ, R8 ;  /* 0x000000ffff037224 */ /* 0x000fce00078e0008 */
.L_x_119:
[----:B------:R-:W-:Y:S05]  /*0610*/  BSYNC.RECONVERGENT B1 ;  /* 0x0000000000017941 */ /* 0x000fea0003800200 */
.L_x_118:
[----:B------:R-:W0:Y:S01]  /*0620*/  LDCU UR5, c[0x3][0xc] ;  /* 0x00c00180ff0577ac */ /* 0x000e220008000800 */
[----:B------:R-:W-:Y:S01]  /*0630*/  DADD R24, R24, R2 ;  /* 0x0000000018187229 */ /* 0x000fe20000000002 */
[----:B------:R-:W-:Y:S02]  /*0640*/  IMAD.MOV.U32 R0, RZ, RZ, R1 ;  /* 0x000000ffff007224 */ /* 0x000fe400078e0001 */
[----:B------:R-:W-:Y:S01]  /*0650*/  VIADD R4, R1, 0x48 ;  /* 0x0000004801047836 */ /* 0x000fe20000000000 */
[----:B0-----:R-:W-:-:S09]  /*0660*/  UISETP.GE.AND UP0, UPT, UR5, 0x1, UPT ;  /* 0x000000010500788c */ /* 0x001fd2000bf06270 */
[----:B------:R-:W-:Y:S05]  /*0670*/  BRA.U !UP0, `(.L_x_120) ;  /* 0x0000000908187547 */ /* 0x000fea000b800000 */
[----:B------:R-:W-:Y:S01]  /*0680*/  UISETP.GE.U32.AND UP1, UPT, UR5, 0x4, UPT ;  /* 0x000000040500788c */ /* 0x000fe2000bf26070 */
[----:B------:R-:W-:Y:S01]  /*0690*/  DMUL R2, R24, R24 ;  /* 0x0000001818027228 */ /* 0x000fe20000000000 */
[----:B------:R-:W-:Y:S01]  /*06a0*/  IMAD.MOV.U32 R5, RZ, RZ, RZ ;  /* 0x000000ffff057224 */ /* 0x000fe200078e00ff */
[----:B------:R-:W-:-:S06]  /*06b0*/  ULOP3.LUT UP2, UR8, UR5, 0x3, URZ, 0xc0, !UPT ;  /* 0x0000000305087892 */ /* 0x000fcc000f84c0ff */
[----:B------:R-:W-:Y:S01]  /*06c0*/  DFMA R2, R26, R26, R2 ;  /* 0x0000001a1a02722b */ /* 0x000fe20000000002 */
[----:B------:R-:W-:Y:S10]  /*06d0*/  BRA.U !UP1, `(.L_x_121) ;  /* 0x0000000509787547 */ /* 0x000ff4000b800000 */
[----:B------:R-:W-:Y:S01]  /*06e0*/  ULOP3.LUT UR4, UR5, 0x7ffffffc, URZ, 0xc0, !UPT ;  /* 0x7ffffffc05047892 */ /* 0x000fe2000f8ec0ff */
[----:B------:R-:W-:Y:S01]  /*06f0*/  IMAD.MOV.U32 R20, RZ, RZ, RZ ;  /* 0x000000ffff147224 */ /* 0x000fe200078e00ff */
[----:B------:R-:W0:Y:S04]  /*0700*/  LDCU UR9, c[0x3][0x8] ;  /* 0x00c00100ff0977ac */ /* 0x000e280008000800 */
[----:B------:R-:W-:Y:S01]  /*0710*/  IMAD.U32 R5, RZ, RZ, UR4 ;  /* 0x00000004ff057e24 */ /* 0x000fe2000f8e00ff */
[----:B------:R-:W1:Y:S06]  /*0720*/  LDCU.64 UR10, c[0x0][0x390] ;  /* 0x00007200ff0a77ac */ /* 0x000e6c0008000a00 */
.L_x_122:
[----:B0-----:R-:W-:-:S04]  /*0730*/  IMAD R9, R20, UR9, RZ ;  /* 0x0000000914097c24 */ /* 0x001fc8000f8e02ff */
[----:B------:R-:W-:Y:S01]  /*0740*/  VIADD R11, R9, UR9 ;  /* 0x00000009090b7c36 */ /* 0x000fe20008000000 */
[----:B------:R-:W-:-:S04]  /*0750*/  IADD3 R8, P0, PT, R32, R9, RZ ;  /* 0x0000000920087210 */ /* 0x000fc80007f1e0ff */
[----:B------:R-:W-:Y:S01]  /*0760*/  LEA.HI.X.SX32 R15, R9, R33, 0x1, P0 ;  /* 0x00000021090f7211 */ /* 0x000fe200000f0eff */
[----:B------:R-:W-:Y:S01]  /*0770*/  VIADD R9, R11, UR9 ;  /* 0x000000090b097c36 */ /* 0x000fe20008000000 */
[----:B-1----:R-:W-:Y:S02]  /*0780*/  LEA R14, P0, R8, UR10, 0x3 ;  /* 0x0000000a080e7c11 */ /* 0x002fe4000f8018ff */
[C---:B------:R-:W-:Y:S01]  /*0790*/  IADD3 R19, P1, PT, R32.reuse, R11, RZ ;  /* 0x0000000b20137210 */ /* 0x040fe20007f3e0ff */
[----:B------:R-:W-:Y:S01]  /*07a0*/  VIADD R13, R9, UR9 ;  /* 0x00000009090d7c36 */ /* 0x000fe20008000000 */
[----:B------:R-:W-:Y:S02]  /*07b0*/  IADD3 R17, P2, PT, R32, R9, RZ ;  /* 0x0000000920117210 */ /* 0x000fe40007f5e0ff */
[----:B------:R-:W-:Y:S02]  /*07c0*/  LEA.HI.X R15, R8, UR11, R15, 0x3, P0 ;  /* 0x0000000b080f7c11 */ /* 0x000fe400080f1c0f */
[----:B------:R-:W-:-:S02]  /*07d0*/  IADD3 R16, P3, PT, R32, R13, RZ ;  /* 0x0000000d20107210 */ /* 0x000fc40007f7e0ff */
[-C--:B------:R-:W-:Y:S02]  /*07e0*/  LEA.HI.X.SX32 R22, R11, R33.reuse, 0x1, P1 ;  /* 0x000000210b167211 */ /* 0x080fe400008f0eff */
[-C--:B------:R-:W-:Y:S01]  /*07f0*/  LEA.HI.X.SX32 R18, R9, R33.reuse, 0x1, P2 ;  /* 0x0000002109127211 */ /* 0x080fe200010f0eff */
[----:B------:R-:W2:Y:S01]  /*0800*/  LDG.E.64 R14, desc[UR6][R14.64] ;  /* 0x000000060e0e7981 */ /* 0x000ea2000c1e1b00 */
[----:B------:R-:W-:Y:S02]  /*0810*/  LEA R12, P0, R19, UR10, 0x3 ;  /* 0x0000000a130c7c11 */ /* 0x000fe4000f8018ff */
[----:B------:R-:W-:Y:S02]  /*0820*/  LEA R10, P1, R17, UR10, 0x3 ;  /* 0x0000000a110a7c11 */ /* 0x000fe4000f8218ff */
[----:B------:R-:W-:Y:S02]  /*0830*/  LEA.HI.X.SX32 R9, R13, R33, 0x1, P3 ;  /* 0x000000210d097211 */ /* 0x000fe400018f0eff */
[----:B------:R-:W-:-:S02]  /*0840*/  LEA R8, P2, R16, UR10, 0x3 ;  /* 0x0000000a10087c11 */ /* 0x000fc4000f8418ff */
[----:B------:R-:W-:Y:S02]  /*0850*/  LEA.HI.X R13, R19, UR11, R22, 0x3, P0 ;  /* 0x0000000b130d7c11 */ /* 0x000fe400080f1c16 */
[----:B------:R-:W-:Y:S02]  /*0860*/  LEA.HI.X R11, R17, UR11, R18, 0x3, P1 ;  /* 0x0000000b110b7c11 */ /* 0x000fe400088f1c12 */
[----:B------:R-:W-:Y:S02]  /*0870*/  LEA.HI.X R9, R16, UR11, R9, 0x3, P2 ;  /* 0x0000000b10097c11 */ /* 0x000fe400090f1c09 */
[----:B------:R-:W3:Y:S04]  /*0880*/  LDG.E.64 R12, desc[UR6][R12.64] ;  /* 0x000000060c0c7981 */ /* 0x000ee8000c1e1b00 */
[----:B------:R-:W4:Y:S04]  /*0890*/  LDG.E.64 R10, desc[UR6][R10.64] ;  /* 0x000000060a0a7981 */ /* 0x000f28000c1e1b00 */
[----:B------:R-:W5:Y:S01]  /*08a0*/  LDG.E.64 R8, desc[UR6][R8.64] ;  /* 0x0000000608087981 */ /* 0x000f62000c1e1b00 */
[----:B------:R-:W-:-:S04]  /*08b0*/  IMAD.SHL.U32 R21, R20, 0x4, RZ ;  /* 0x0000000414157824 */ /* 0x000fc800078e00ff */
[----:B------:R-:W0:Y:S08]  /*08c0*/  LDC R40, c[0x3][R21+0x7c] ;  /* 0x00c01f0015287b82 */ /* 0x000e300000000800 */
[----:B------:R-:W1:Y:S08]  /*08d0*/  LDC.64 R46, c[0x3][R21+0x58] ;  /* 0x00c01600152e7b82 */ /* 0x000e700000000a00 */
[----:B------:R-:W1:Y:S01]  /*08e0*/  LDC.64 R48, c[0x3][R21+0x80] ;  /* 0x00c0200015307b82 */ /* 0x000e620000000a00 */
[----:B0-----:R-:W0:Y:S07]  /*08f0*/  I2F.F64 R18, R40 ;  /* 0x0000002800127312 */ /* 0x001e2e0000201c00 */
[----:B------:R-:W0:Y:S08]  /*0900*/  LDC R50, c[0x3][R21+0x88] ;  /* 0x00c0220015327b82 */ /* 0x000e300000000800 */
[----:B------:R-:W0:Y:S01]  /*0910*/  LDC.64 R42, c[0x3][R21+0x60] ;  /* 0x00c01800152a7b82 */ /* 0x000e220000000a00 */
[----:B-1----:R-:W1:Y:S08]  /*0920*/  I2F.F64 R16, R46 ;  /* 0x0000002e00107312 */ /* 0x002e700000201c00 */
[----:B------:R-:W1:Y:S01]  /*0930*/  I2F.F64 R36, R48 ;  /* 0x0000003000247312 */ /* 0x000e620000201c00 */
[----:B0-----:R-:W-:-:S07]  /*0940*/  DMUL R18, R24, R18 ;  /* 0x0000001218127228 */ /* 0x001fce0000000000 */
[----:B------:R0:W0:Y:S01]  /*0950*/  I2F.F64 R38, R47 ;  /* 0x0000002f00267312 */ /* 0x0000220000201c00 */
[----:B-1----:R-:W-:-:S07]  /*0960*/  DFMA R16, R26, R16, R18 ;  /* 0x000000101a10722b */ /* 0x002fce0000000012 */
[----:B------:R-:W1:Y:S01]  /*0970*/  I2F.F64 R22, R49 ;  /* 0x0000003100167312 */ /* 0x000e620000201c00 */
[----:B------:R-:W-:Y:S01]  /*0980*/  DMUL R40, R24, R36 ;  /* 0x0000002418287228 */ /* 0x000fe20000000000 */
[----:B------:R-:W-:Y:S02]  /*0990*/  IMAD.MOV.U32 R18, RZ, RZ, 0x0 ;  /* 0x00000000ff127424 */ /* 0x000fe400078e00ff */
[----:B------:R-:W-:-:S04]  /*09a0*/  IMAD.MOV.U32 R19, RZ, RZ, 0x40080000 ;  /* 0x40080000ff137424 */ /* 0x000fc800078e00ff */
[----:B------:R-:W1:Y:S01]  /*09b0*/  I2F.F64 R36, R50 ;  /* 0x0000003200247312 */ /* 0x000e620000201c00 */
[C---:B------:R-:W-:Y:S02]  /*09c0*/  DMUL R44, R16.reuse, 4.5 ;  /* 0x40120000102c7828 */ /* 0x040fe40000000000 */
[----:B0-----:R-:W-:-:S05]  /*09d0*/  DFMA R46, R16, R18, 1 ;  /* 0x3ff00000102e742b */ /* 0x001fca0000000012 */
[----:B------:R-:W0:Y:S01]  /*09e0*/  I2F.F64 R34, R42 ;  /* 0x0000002a00227312 */ /* 0x000e220000201c00 */
[----:B------:R-:W-:Y:S02]  /*09f0*/  DFMA R38, R26, R38, R40 ;  /* 0x000000261a26722b */ /* 0x000fe40000000028 */
[----:B-1----:R-:W-:-:S05]  /*0a00*/  DMUL R48, R24, R22 ;  /* 0x0000001618307228 */ /* 0x002fca0000000000 */
[----:B------:R-:W1:Y:S01]  /*0a10*/  I2F.F64 R40, R43 ;  /* 0x0000002b00287312 */ /* 0x000e620000201c00 */
[----:B------:R-:W-:Y:S02]  /*0a20*/  DFMA R16, R16, R44, R46 ;  /* 0x0000002c1010722b */ /* 0x000fe4000000002e */
[----:B------:R-:W-:Y:S02]  /*0a30*/  DFMA R44, R38, R18, 1 ;  /* 0x3ff00000262c742b */ /* 0x000fe40000000012 */
[----:B------:R-:W-:Y:S02]  /*0a40*/  DMUL R46, R24, R36 ;  /* 0x00000024182e7228 */ /* 0x000fe40000000000 */
[----:B------:R-:W-:Y:S02]  /*0a50*/  DMUL R22, R38, 4.5 ;  /* 0x4012000026167828 */ /* 0x000fe40000000000 */
[----:B0-----:R-:W-:Y:S01]  /*0a60*/  DFMA R36, R26, R34, R48 ;  /* 0x000000221a24722b */ /* 0x001fe20000000030 */
[----:B------:R-:W-:-:S04]  /*0a70*/  SHF.L.U32 R21, R20, 0x3, RZ ;  /* 0x0000000314157819 */ /* 0x000fc800000006ff */
[----:B------:R-:W0:Y:S01]  /*0a80*/  LDC.64 R34, c[0x3][R21+0x28] ;  /* 0x00c00a0015227b82 */ /* 0x000e220000000a00 */
[----:B------:R-:W-:Y:S02]  /*0a90*/  DFMA R22, R38, R22, R44 ;  /* 0x000000162616722b */ /* 0x000fe4000000002c */
[----:B-1----:R-:W-:Y:S02]  /*0aa0*/  DFMA R46, R26, R40, R46 ;  /* 0x000000281a2e722b */ /* 0x002fe4000000002e */
[C---:B------:R-:W-:Y:S02]  /*0ab0*/  DFMA R42, R36.reuse, R18, 1 ;  /* 0x3ff00000242a742b */ /* 0x040fe40000000012 */
[C---:B------:R-:W-:Y:S01]  /*0ac0*/  DMUL R48, R36.reuse, 4.5 ;  /* 0x4012000024307828 */ /* 0x040fe20000000000 */
[----:B------:R-:W1:Y:S08]  /*0ad0*/  LDC.64 R44, c[0x3][R21+0x10] ;  /* 0x00c00400152c7b82 */ /* 0x000e700000000a00 */
[----:B------:R-:W0:Y:S01]  /*0ae0*/  LDC.64 R40, c[0x3][R21+0x18] ;  /* 0x00c0060015287b82 */ /* 0x000e220000000a00 */
[----:B------:R-:W-:-:S07]  /*0af0*/  DFMA R36, R36, R48, R42 ;  /* 0x000000302424722b */ /* 0x000fce000000002a */
[----:B------:R-:W0:Y:S01]  /*0b00*/  LDC.64 R38, c[0x3][R21+0x20] ;  /* 0x00c0080015267b82 */ /* 0x000e220000000a00 */
[C---:B------:R-:W-:Y:S02]  /*0b10*/  DFMA R18, R46.reuse, R18, 1 ;  /* 0x3ff000002e12742b */ /* 0x040fe40000000012 */
[----:B------:R-:W-:-:S08]  /*0b20*/  DMUL R42, R46, 4.5 ;  /* 0x401200002e2a7828 */ /* 0x000fd00000000000 */
[----:B------:R-:W-:Y:S02]  /*0b30*/  DFMA R18, R46, R42, R18 ;  /* 0x0000002a2e12722b */ /* 0x000fe40000000012 */
[C---:B-1----:R-:W-:Y:S02]  /*0b40*/  DMUL R42, R6.reuse, R44 ;  /* 0x0000002c062a7228 */ /* 0x042fe40000000000 */
[C---:B0-----:R-:W-:Y:S02]  /*0b50*/  DMUL R34, R6.reuse, R34 ;  /* 0x0000002206227228 */ /* 0x041fe40000000000 */
[----:B------:R-:W-:Y:S02]  /*0b60*/  DMUL R40, R6, R40 ;  /* 0x0000002806287228 */ /* 0x000fe40000000000 */
[C---:B------:R-:W-:Y:S02]  /*0b70*/  DFMA R16, R2.reuse, -1.5, R16 ;  /* 0xbff800000210782b */ /* 0x040fe40000000010 */
[----:B------:R-:W-:-:S02]  /*0b80*/  DFMA R22, R2, -1.5, R22 ;  /* 0xbff800000216782b */ /* 0x000fc40000000016 */
[----:B------:R-:W-:Y:S02]  /*0b90*/  DFMA R36, R2, -1.5, R36 ;  /* 0xbff800000224782b */ /* 0x000fe40000000024 */
[----:B------:R-:W-:Y:S02]  /*0ba0*/  DMUL R38, R6, R38 ;  /* 0x0000002606267228 */ /* 0x000fe40000000000 */
[----:B------:R-:W-:Y:S02]  /*0bb0*/  DFMA R18, R2, -1.5, R18 ;  /* 0xbff800000212782b */ /* 0x000fe40000000012 */
[----:B------:R-:W-:Y:S02]  /*0bc0*/  DMUL R16, R42, R16 ;  /* 0x000000102a107228 */ /* 0x000fe40000000000 */
[----:B------:R-:W-:Y:S02]  /*0bd0*/  DMUL R22, R40, R22 ;  /* 0x0000001628167228 */ /* 0x000fe40000000000 */
[----:B------:R-:W-:-:S02]  /*0be0*/  DMUL R36, R38, R36 ;  /* 0x0000002426247228 */ /* 0x000fc40000000000 */
[----:B------:R-:W-:Y:S01]  /*0bf0*/  DMUL R18, R34, R18 ;  /* 0x0000001222127228 */ /* 0x000fe20000000000 */
[C---:B------:R-:W-:Y:S02]  /*0c00*/  IMAD R21, R20.reuse, 0x8, R0 ;  /* 0x0000000814157824 */ /* 0x040fe400078e0200 */
[----:B------:R-:W-:-:S03]  /*0c10*/  VIADD R20, R20, 0x4 ;  /* 0x0000000414147836 */ /* 0x000fc60000000000 */
[----:B------:R0:W-:Y:S04]  /*0c20*/  STL.64 [R21+0x48], R16 ;  /* 0x0000481015007387 */ /* 0x0001e80000100a00 */
[----:B------:R0:W-:Y:S04]  /*0c30*/  STL.64 [R21+0x50], R22 ;  /* 0x0000501615007387 */ /* 0x0001e80000100a00 */
[----:B------:R0:W-:Y:S04]  /*0c40*/  STL.64 [R21+0x58], R36 ;  /* 0x0000582415007387 */ /* 0x0001e80000100a00 */
[----:B------:R0:W-:Y:S01]  /*0c50*/  STL.64 [R21+0x60], R18 ;  /* 0x0000601215007387 */ /* 0x0001e20000100a00 */
[----:B------:R-:W-:-:S03]  /*0c60*/  ISETP.NE.AND P0, PT, R20, R5, PT ;  /* 0x000000051400720c */ /* 0x000fc60003f05270 */
[----:B--2---:R0:W-:Y:S04]  /*0c70*/  STL.64 [R21], R14 ;  /* 0x0000000e15007387 */ /* 0x0041e80000100a00 */
[----:B---3--:R0:W-:Y:S04]  /*0c80*/  STL.64 [R21+0x8], R12 ;  /* 0x0000080c15007387 */ /* 0x0081e80000100a00 */
[----:B----4-:R0:W-:Y:S04]  /*0c90*/  STL.64 [R21+0x10], R10 ;  /* 0x0000100a15007387 */ /* 0x0101e80000100a00 */
[----:B-----5:R0:W-:Y:S01]  /*0ca0*/  STL.64 [R21+0x18], R8 ;  /* 0x0000180815007387 */ /* 0x0201e20000100a00 */
[----:B------:R-:W-:Y:S05]  /*0cb0*/  @P0 BRA `(.L_x_122) ;  /* 0xfffffff8009c0947 */ /* 0x000fea000383ffff */
.L_x_121:
[----:B------:R-:W-:Y:S05]  /*0cc0*/  BRA.U !UP2, `(.L_x_120) ;  /* 0x000000010a847547 */ /* 0x000fea000b800000 */
[----:B------:R-:W1:Y:S01]  /*0cd0*/  LDCU UR9, c[0x3][0x8] ;  /* 0x00c00100ff0977ac */ /* 0x000e620008000800 */
[----:B------:R-:W2:Y:S01]  /*0ce0*/  LDCU.64 UR10, c[0x0][0x390] ;  /* 0x00007200ff0a77ac */ /* 0x000ea20008000a00 */
[----:B------:R-:W-:-:S05]  /*0cf0*/  UMOV UR4, URZ ;  /* 0x000000ff00047c82 */ /* 0x000fca0008000000 */
.L_x_123:
[----:B01-3--:R-:W-:-:S05]  /*0d00*/  IMAD R9, R5, UR9, RZ ;  /* 0x0000000905097c24 */ /* 0x00bfca000f8e02ff */
[----:B------:R-:W-:-:S04]  /*0d10*/  IADD3 R10, P0, PT, R32, R9, RZ ;  /* 0x00000009200a7210 */ /* 0x000fc80007f1e0ff */
[----:B------:R-:W-:Y:S02]  /*0d20*/  LEA.HI.X.SX32 R9, R9, R33, 0x1, P0 ;  /* 0x0000002109097211 */ /* 0x000fe400000f0eff */
[----:B--2---:R-:W-:-:S04]  /*0d30*/  LEA R8, P0, R10, UR10, 0x3 ;  /* 0x0000000a0a087c11 */ /* 0x004fc8000f8018ff */
[----:B------:R-:W-:-:S06]  /*0d40*/  LEA.HI.X R9, R10, UR11, R9, 0x3, P0 ;  /* 0x0000000b0a097c11 */ /* 0x000fcc00080f1c09 */
[----:B------:R-:W2:Y:S01]  /*0d50*/  LDG.E.64 R8, desc[UR6][R8.64] ;  /* 0x0000000608087981 */ /* 0x000ea2000c1e1b00 */
[C---:B------:R-:W-:Y:S01]  /*0d60*/  IMAD.SHL.U32 R19, R5.reuse, 0x4, RZ ;  /* 0x0000000405137824 */ /* 0x040fe200078e00ff */
[----:B------:R-:W-:Y:S01]  /*0d70*/  UIADD3 UR4, UPT, UPT, UR4, 0x1, URZ ;  /* 0x0000000104047890 */ /* 0x000fe2000fffe0ff */
[----:B------:R-:W-:Y:S02]  /*0d80*/  IMAD.SHL.U32 R18, R5, 0x8, RZ ;  /* 0x0000000805127824 */ /* 0x000fe400078e00ff */
[----:B------:R-:W0:Y:S01]  /*0d90*/  LDC R21, c[0x3][R19+0x7c] ;  /* 0x00c01f0013157b82 */ /* 0x000e220000000800 */
[----:B------:R-:W-:-:S07]  /*0da0*/  UISETP.NE.AND UP1, UPT, UR4, UR8, UPT ;  /* 0x000000080400728c */ /* 0x000fce000bf25270 */
[----:B------:R-:W1:Y:S08]  /*0db0*/  LDC R20, c[0x3][R19+0x58] ;  /* 0x00c0160013147b82 */ /* 0x000e700000000800 */
[----:B------:R-:W3:Y:S01]  /*0dc0*/  LDC.64 R14, c[0x3][R18+0x10] ;  /* 0x00c00400120e7b82 */ /* 0x000ee20000000a00 */
[----:B0-----:R-:W0:Y:S08]  /*0dd0*/  I2F.F64 R12, R21 ;  /* 0x00000015000c7312 */ /* 0x001e300000201c00 */
[----:B-1----:R-:W1:Y:S01]  /*0de0*/  I2F.F64 R10, R20 ;  /* 0x00000014000a7312 */ /* 0x002e620000201c00 */
[----:B0-----:R-:W-:-:S02]  /*0df0*/  DMUL R12, R24, R12 ;  /* 0x0000000c180c7228 */ /* 0x001fc40000000000 */
[----:B---3--:R-:W-:-:S06]  /*0e00*/  DMUL R14, R6, R14 ;  /* 0x0000000e060e7228 */ /* 0x008fcc0000000000 */
[----:B-1----:R-:W-:Y:S01]  /*0e10*/  DFMA R10, R26, R10, R12 ;  /* 0x0000000a1a0a722b */ /* 0x002fe2000000000c */
[----:B------:R-:W-:Y:S02]  /*0e20*/  IMAD.MOV.U32 R12, RZ, RZ, 0x0 ;  /* 0x00000000ff0c7424 */ /* 0x000fe400078e00ff */
[----:B------:R-:W-:-:S05]  /*0e30*/  IMAD.MOV.U32 R13, RZ, RZ, 0x40080000 ;  /* 0x40080000ff0d7424 */ /* 0x000fca00078e00ff */
[C---:B------:R-:W-:Y:S02]  /*0e40*/  DMUL R16, R10.reuse, 4.5 ;  /* 0x401200000a107828 */ /* 0x040fe40000000000 */
[----:B------:R-:W-:-:S08]  /*0e50*/  DFMA R12, R10, R12, 1 ;  /* 0x3ff000000a0c742b */ /* 0x000fd0000000000c */
[----:B------:R-:W-:Y:S01]  /*0e60*/  DFMA R12, R10, R16, R12 ;  /* 0x000000100a0c722b */ /* 0x000fe2000000000c */
[C---:B------:R-:W-:Y:S02]  /*0e70*/  IMAD R11, R5.reuse, 0x8, R0 ;  /* 0x00000008050b7824 */ /* 0x040fe400078e0200 */
[----:B------:R-:W-:-:S05]  /*0e80*/  VIADD R5, R5, 0x1 ;  /* 0x0000000105057836 */ /* 0x000fca0000000000 */
[----:B------:R-:W-:-:S08]  /*0e90*/  DFMA R12, R2, -1.5, R12 ;  /* 0xbff80000020c782b */ /* 0x000fd0000000000c */
[----:B------:R-:W-:-:S07]  /*0ea0*/  DMUL R12, R14, R12 ;  /* 0x0000000c0e0c7228 */ /* 0x000fce0000000000 */
[----:B------:R3:W-:Y:S04]  /*0eb0*/  STL.64 [R11+0x48], R12 ;  /* 0x0000480c0b007387 */ /* 0x0007e80000100a00 */
[----:B--2---:R3:W-:Y:S01]  /*0ec0*/  STL.64 [R11], R8 ;  /* 0x000000080b007387 */ /* 0x0047e20000100a00 */
[----:B------:R-:W-:Y:S05]  /*0ed0*/  BRA.U UP1, `(.L_x_123) ;  /* 0xfffffffd01887547 */ /* 0x000fea000b83ffff */
.L_x_120:
[----:B------:R-:W1:Y:S01]  /*0ee0*/  LDCU.U8 UR4, c[0x3][0x110] ;  /* 0x00c02200ff0477ac */ /* 0x000e620008000000 */
[----:B------:R-:W-:Y:S02]  /*0ef0*/  IMAD.MOV.U32 R38, RZ, RZ, 0x0 ;  /* 0x00000000ff267424 */ /* 0x000fe400078e00ff */
[----:B------:R-:W-:Y:S01]  /*0f00*/  IMAD.MOV.U32 R39, RZ, RZ, 0x40000000 ;  /* 0x40000000ff277424 */ /* 0x000fe200078e00ff */
[----:B------:R-:W0:Y:S01]  /*0f10*/  LDCU.64 UR8, c[0x0][0x388] ;  /* 0x00007100ff0877ac */ /* 0x000e220008000a00 */
[----:B-1----:R-:W-:Y:S01]  /*0f20*/  UISETP.NE.AND UP1, UPT, UR4, URZ, UPT ;  /* 0x000000ff0400728c */ /* 0x002fe2000bf25270 */
[----:B0-----:R-:W-:-:S04]  /*0f30*/  LEA R22, P0, R32, UR8, 0x3 ;  /* 0x0000000820167c11 */ /* 0x001fc8000f8018ff */
[----:B------:R-:W-:-:S04]  /*0f40*/  LEA.HI.X R23, R32, UR9, R33, 0x3, P0 ;  /* 0x0000000920177c11 */ /* 0x000fc800080f1c21 */
[----:B------:R-:W-:Y:S05]  /*0f50*/  BRA.U !UP1, `(.L_x_124) ;  /* 0x000000a909d47547 */ /* 0x000fea000b800000 */
[----:B------:R0:W5:Y:S01]  /*0f60*/  LDG.E.64 R38, desc[UR6][R22.64] ;  /* 0x0000000616267981 */ /* 0x000162000c1e1b00 */
[----:B---3--:R-:W-:Y:S01]  /*0f70*/  CS2R R12, SRZ ;  /* 0x00000000000c7805 */ /* 0x008fe2000001ff00 */
[----:B------:R-:W-:Y:S06]  /*0f80*/  BRA.U !UP0, `(.L_x_125) ;  /* 0x0000003508dc7547 */ /* 0x000fec000b800000 */
[----:B------:R-:W-:Y:S01]  /*0f90*/  UISETP.GE.U32.AND UP0, UPT, UR5, 0x10, UPT ;  /* 0x000000100500788c */ /* 0x000fe2000bf06070 */
[----:B------:R-:W-:Y:S01]  /*0fa0*/  IMAD.MOV.U32 R6, RZ, RZ, RZ ;  /* 0x000000ffff067224 */ /* 0x000fe200078e00ff */
[----:B------:R-:W-:Y:S01]  /*0fb0*/  CS2R R12, SRZ ;  /* 0x00000000000c7805 */ /* 0x000fe2000001ff00 */
[----:B------:R-:W-:-:S06]  /*0fc0*/  ULOP3.LUT UR8, UR5, 0xf, URZ, 0xc0, !UPT ;  /* 0x0000000f05087892 */ /* 0x000fcc000f8ec0ff */
[----:B------:R-:W-:Y:S06]  /*0fd0*/  BRA.U !UP0, `(.L_x_126) ;  /* 0x0000001d08787547 */ /* 0x000fec000b800000 */
[----:B------:R-:W-:Y:S01]  /*0fe0*/  ULOP3.LUT UR4, UR5, 0x7ffffff0, URZ, 0xc0, !UPT ;  /* 0x7ffffff005047892 */ /* 0x000fe2000f8ec0ff */
[----:B------:R-:W-:Y:S01]  /*0ff0*/  IMAD.MOV.U32 R5, RZ, RZ, RZ ;  /* 0x000000ffff057224 */ /* 0x000fe200078e00ff */
[----:B------:R-:W-:-:S04]  /*1000*/  CS2R R12, SRZ ;  /* 0x00000000000c7805 */ /* 0x000fc8000001ff00 */
[----:B------:R-:W-:-:S07]  /*1010*/  IMAD.U32 R6, RZ, RZ, UR4 ;  /* 0x00000004ff067e24 */ /* 0x000fce000f8e00ff */
.L_x_159:
[----:B------:R-:W-:-:S05]  /*1020*/  IMAD R2, R5, 0x8, R0 ;  /* 0x0000000805027824 */ /* 0x000fca00078e0200 */
[----:B------:R-:W2:Y:S04]  /*1030*/  LDL.64 R34, [R2+0x48] ;  /* 0x0000480002227983 */ /* 0x000ea80000100a00 */
[----:B------:R-:W3:Y:S01]  /*1040*/  LDL.64 R8, [R2] ;  /* 0x0000000002087983 */ /* 0x000ee20000100a00 */
[----:B------:R-:W-:Y:S01]  /*1050*/  IMAD.MOV.U32 R10, RZ, RZ, 0x1 ;  /* 0x00000001ff0a7424 */ /* 0x000fe200078e00ff */
[----:B------:R-:W-:Y:S01]  /*1060*/  BSSY.RECONVERGENT B1, `(.L_x_127) ;  /* 0x0000016000017945 */ /* 0x000fe20003800200 */
[----:B------:R-:W-:-:S05]  /*1070*/  VIADD R5, R5, 0x10 ;  /* 0x0000001005057836 */ /* 0x000fca0000000000 */
[----:B------:R-:W-:Y:S01]  /*1080*/  ISETP.NE.AND P4, PT, R5, R6, PT ;  /* 0x000000060500720c */ /* 0x000fe20003f85270 */
[----:B--2---:R-:W1:Y:S01]  /*1090*/  MUFU.RCP64H R11, R35 ;  /* 0x00000023000b7308 */ /* 0x004e620000001800 */
[----:B---3--:R-:W-:Y:S02]  /*10a0*/  DADD R16, R8, -R34 ;  /* 0x0000000008107229 */ /* 0x008fe40000000822 */
[----:B-1----:R-:W-:-:S08]  /*10b0*/  DFMA R14, -R34, R10, 1 ;  /* 0x3ff00000220e742b */ /* 0x002fd0000000010a */
[----:B------:R-:W-:-:S08]  /*10c0*/  DFMA R14, R14, R14, R14 ;  /* 0x0000000e0e0e722b */ /* 0x000fd0000000000e */
[----:B------:R-:W-:-:S08]  /*10d0*/  DFMA R14, R10, R14, R10 ;  /* 0x0000000e0a0e722b */ /* 0x000fd0000000000a */
[----:B------:R-:W-:-:S08]  /*10e0*/  DFMA R10, -R34, R14, 1 ;  /* 0x3ff00000220a742b */ /* 0x000fd0000000010e */
[----:B------:R-:W-:-:S08]  /*10f0*/  DFMA R10, R14, R10, R14 ;  /* 0x0000000a0e0a722b */ /* 0x000fd0000000000e */
[----:B------:R-:W-:-:S08]  /*1100*/  DMUL R8, |R16|, R10 ;  /* 0x0000000a10087228 */ /* 0x000fd00000000200 */
[----:B------:R-:W-:-:S08]  /*1110*/  DFMA R14, -R34, R8, |R16| ;  /* 0x00000008220e722b */ /* 0x000fd00000000510 */
[----:B------:R-:W-:Y:S02]  /*1120*/  DFMA R10, R10, R14, R8 ;  /* 0x0000000e0a0a722b */ /* 0x000fe40000000008 */
[----:B------:R-:W-:-:S08]  /*1130*/  DADD R8, -RZ, |R16| ;  /* 0x00000000ff087229 */ /* 0x000fd00000000510 */
[----:B------:R-:W-:Y:S02]  /*1140*/  FFMA R3, RZ, R35, R11 ;  /* 0x00000023ff037223 */ /* 0x000fe4000000000b */
[----:B------:R-:W-:-:S03]  /*1150*/  FSETP.GEU.AND P1, PT, |R9|, 6.5827683646048100446e-37, PT ;  /* 0x036000000900780b */ /* 0x000fc60003f2e200 */
[----:B------:R-:W-:-:S13]  /*1160*/  FSETP.GT.AND P0, PT, |R3|, 1.469367938527859385e-39, PT ;  /* 0x001000000300780b */ /* 0x000fda0003f04200 */
[----:B------:R-:W-:Y:S05]  /*1170*/  @P0 BRA P1, `(.L_x_128) ;  /* 0x0000000000100947 */ /* 0x000fea0000800000 */
[----:B------:R-:W-:-:S07]  /*1180*/  MOV R3, 0x11a0 ;  /* 0x000011a000037802 */ /* 0x000fce0000000f00 */
[----:B0----5:R-:W-:Y:S05]  /*1190*/  CALL.REL.NOINC `($__internal_5_$__cuda_sm20_div_rn_f64_full) ;  /* 0x000000b000907944 */ /* 0x021fea0003c00000 */
[----:B------:R-:W-:Y:S02]  /*11a0*/  IMAD.MOV.U32 R10, RZ, RZ, R9 ;  /* 0x000000ffff0a7224 */ /* 0x000fe400078e0009 */
[----:B------:R-:W-:-:S07]  /*11b0*/  IMAD.MOV.U32 R11, RZ, RZ, R8 ;  /* 0x000000ffff0b7224 */ /* 0x000fce00078e0008 */
.L_x_128:
[----:B------:R-:W-:Y:S05]  /*11c0*/  BSYNC.RECONVERGENT B1 ;  /* 0x0000000000017941 */ /* 0x000fea0003800200 */
.L_x_127:
[----:B------:R-:W2:Y:S04]  /*11d0*/  LDL.64 R34, [R2+0x50] ;  /* 0x0000500002227983 */ /* 0x000ea80000100a00 */
[----:B------:R-:W3:Y:S01]  /*11e0*/  LDL.64 R8, [R2+0x8] ;  /* 0x0000080002087983 */ /* 0x000ee20000100a00 */
[----:B------:R-:W-:Y:S01]  /*11f0*/  IMAD.MOV.U32 R14, RZ, RZ, 0x1 ;  /* 0x00000001ff0e7424 */ /* 0x000fe200078e00ff */
[----:B------:R-:W-:Y:S01]  /*1200*/  DSETP.GT.AND P0, PT, R10, R12, PT ;  /* 0x0000000c0a00722a */ /* 0x000fe20003f04000 */
[----:B------:R-:W-:Y:S05]  /*1210*/  BSSY.RECONVERGENT B1, `(.L_x_129) ;  /* 0x0000019000017945 */ /* 0x000fea0003800200 */
[----:B------:R-:W-:-:S02]  /*1220*/  FSEL R12, R10, R12, P0 ;  /* 0x0000000c0a0c7208 */ /* 0x000fc40000000000 */
[----:B------:R-:W-:Y:S01]  /*1230*/  FSEL R13, R11, R13, P0 ;  /* 0x0000000d0b0d7208 */ /* 0x000fe20000000000 */
        /* <DEDUP_REMOVED lines=15> */
[----:B------:R-:W-:Y:S01]  /*1330*/  IMAD.MOV.U32 R8, RZ, RZ, R14 ;  /* 0x000000ffff087224 */ /* 0x000fe200078e000e */
[----:B------:R-:W-:Y:S01]  /*1340*/  MOV R3, 0x1370 ;  /* 0x0000137000037802 */ /* 0x000fe20000000f00 */
[----:B------:R-:W-:-:S07]  /*1350*/  IMAD.MOV.U32 R9, RZ, RZ, R15 ;  /* 0x000000ffff097224 */ /* 0x000fce00078e000f */
[----:B0----5:R-:W-:Y:S05]  /*1360*/  CALL.REL.NOINC `($__internal_5_$__cuda_sm20_div_rn_f64_full) ;  /* 0x000000b0001c7944 */ /* 0x021fea0003c00000 */
[----:B------:R-:W-:-:S04]  /*1370*/  LOP3.LUT R9, R9, R8, RZ, 0x3c, !PT ;  /* 0x0000000809097212 */ /* 0x000fc800078e3cff */
[----:B------:R-:W-:-:S04]  /*1380*/  LOP3.LUT R8, R9, R8, RZ, 0x3c, !PT ;  /* 0x0000000809087212 */ /* 0x000fc800078e3cff */
[----:B------:R-:W-:-:S07]  /*1390*/  LOP3.LUT R9, R9, R8, RZ, 0x3c, !PT ;  /* 0x0000000809097212 */ /* 0x000fce00078e3cff */
.L_x_130:
[----:B------:R-:W-:Y:S05]  /*13a0*/  BSYNC.RECONVERGENT B1 ;  /* 0x0000000000017941 */ /* 0x000fea0003800200 */
.L_x_129:
        /* <DEDUP_REMOVED lines=26> */
[----:B------:R-:W-:Y:S01]  /*1550*/  IMAD.MOV.U32 R10, RZ, RZ, R9 ;  /* 0x000000ffff0a7224 */ /* 0x000fe200078e0009 */
[----:B------:R-:W-:-:S07]  /*1560*/  MOV R11, R8 ;  /* 0x00000008000b7202 */ /* 0x000fce0000000f00 */
.L_x_132:
[----:B------:R-:W-:Y:S05]  /*1570*/  BSYNC.RECONVERGENT B1 ;  /* 0x0000000000017941 */ /* 0x000fea0003800200 */
.L_x_131:
        /* <DEDUP_REMOVED lines=29> */
.L_x_134:
[----:B------:R-:W-:Y:S05]  /*1750*/  BSYNC.RECONVERGENT B1 ;  /* 0x0000000000017941 */ /* 0x000fea0003800200 */
.L_x_133:
        /* <DEDUP_REMOVED lines=26> */
[----:B------:R-:W-:Y:S02]  /*1900*/  IMAD.MOV.U32 R10, RZ, RZ, R9 ;  /* 0x000000ffff0a7224 */ /* 0x000fe400078e0009 */
[----:B------:R-:W-:-:S07]  /*1910*/  IMAD.MOV.U32 R11, RZ, RZ, R8 ;  /* 0x000000ffff0b7224 */ /* 0x000fce00078e0008 */
.L_x_136:
[----:B------:R-:W-:Y:S05]  /*1920*/  BSYNC.RECONVERGENT B1 ;  /* 0x0000000000017941 */ /* 0x000fea0003800200 */
.L_x_135:
        /* <DEDUP_REMOVED lines=29> */
.L_x_138:
[----:B------:R-:W-:Y:S05]  /*1b00*/  BSYNC.RECONVERGENT B1 ;  /* 0x0000000000017941 */ /* 0x000fea0003800200 */
.L_x_137:
        /* <DEDUP_REMOVED lines=28> */
.L_x_140:
[----:B------:R-:W-:Y:S05]  /*1cd0*/  BSYNC.RECONVERGENT B1 ;  /* 0x0000000000017941 */ /* 0x000fea0003800200 */
.L_x_139:
        /* <DEDUP_REMOVED lines=29> */
.L_x_142:
[----:B------:R-:W-:Y:S05]  /*1eb0*/  BSYNC.RECONVERGENT B1 ;  /* 0x0000000000017941 */ /* 0x000fea0003800200 */
.L_x_141:
        /* <DEDUP_REMOVED lines=28> */
.L_x_144:
[----:B------:R-:W-:Y:S05]  /*2080*/  BSYNC.RECONVERGENT B1 ;  /* 0x0000000000017941 */ /* 0x000fea0003800200 */
.L_x_143:
        /* <DEDUP_REMOVED lines=22> */
[----:B------:R-:W-:Y:S01]  /*21f0*/  MOV R8, R14 ;  /* 0x0000000e00087202 */ /* 0x000fe20000000f00 */
[----:B------:R-:W-:Y:S01]  /*2200*/  IMAD.MOV.U32 R9, RZ, RZ, R15 ;  /* 0x000000ffff097224 */ /* 0x000fe200078e000f */
[----:B------:R-:W-:-:S07]  /*2210*/  MOV R3, 0x2230 ;  /* 0x0000223000037802 */ /* 0x000fce0000000f00 */
[----:B0----5:R-:W-:Y:S05]  /*2220*/  CALL.REL.NOINC `($__internal_5_$__cuda_sm20_div_rn_f64_full) ;  /* 0x000000a0006c7944 */ /* 0x021fea0003c00000 */
[----:B------:R-:W-:-:S04]  /*2230*/  LOP3.LUT R9, R9, R8, RZ, 0x3c, !PT ;  /* 0x0000000809097212 */ /* 0x000fc800078e3cff */
[----:B------:R-:W-:-:S04]  /*2240*/  LOP3.LUT R8, R9, R8, RZ, 0x3c, !PT ;  /* 0x0000000809087212 */ /* 0x000fc800078e3cff */
[----:B------:R-:W-:-:S07]  /*2250*/  LOP3.LUT R9, R9, R8, RZ, 0x3c, !PT ;  /* 0x0000000809097212 */ /* 0x000fce00078e3cff */
.L_x_146:
[----:B------:R-:W-:Y:S05]  /*2260*/  BSYNC.RECONVERGENT B1 ;  /* 0x0000000000017941 */ /* 0x000fea0003800200 */
.L_x_145:
        /* <DEDUP_REMOVED lines=28> */
.L_x_148:
[----:B------:R-:W-:Y:S05]  /*2430*/  BSYNC.RECONVERGENT B1 ;  /* 0x0000000000017941 */ /* 0x000fea0003800200 */
.L_x_147:
        /* <DEDUP_REMOVED lines=29> */
.L_x_150:
[----:B------:R-:W-:Y:S05]  /*2610*/  BSYNC.RECONVERGENT B1 ;  /* 0x0000000000017941 */ /* 0x000fea0003800200 */
.L_x_149:
        /* <DEDUP_REMOVED lines=28> */
.L_x_152:
[----:B------:R-:W-:Y:S05]  /*27e0*/  BSYNC.RECONVERGENT B1 ;  /* 0x0000000000017941 */ /* 0x000fea0003800200 */
.L_x_151:
        /* <DEDUP_REMOVED lines=29> */
.L_x_154:
[----:B------:R-:W-:Y:S05]  /*29c0*/  BSYNC.RECONVERGENT B1 ;  /* 0x0000000000017941 */ /* 0x000fea0003800200 */
.L_x_153:
        /* <DEDUP_REMOVED lines=28> */
.L_x_156:
[----:B------:R-:W-:Y:S05]  /*2b90*/  BSYNC.RECONVERGENT B1 ;  /* 0x0000000000017941 */ /* 0x000fea0003800200 */
.L_x_155:
        /* <DEDUP_REMOVED lines=8> */
[----:B---3--:R-:W-:-:S08]  /*2c20*/  DADD R18, R8, -R34 ;  /* 0x0000000008127229 */ /* 0x008fd00000000822 */
[----:B------:R-:W-:Y:S02]  /*2c30*/  DADD R2, -RZ, |R18| ;  /* 0x00000000ff027229 */ /* 0x000fe40000000512 */
[----:B-1----:R-:W-:-:S08]  /*2c40*/  DFMA R16, -R34, R14, 1 ;  /* 0x3ff000002210742b */ /* 0x002fd0000000010e */
[----:B------:R-:W-:Y:S01]  /*2c50*/  FSETP.GEU.AND P2, PT, |R3|, 6.5827683646048100446e-37, PT ;  /* 0x036000000300780b */ /* 0x000fe20003f4e200 */
[----:B------:R-:W-:-:S08]  /*2c60*/  DFMA R16, R16, R16, R16 ;  /* 0x000000101010722b */ /* 0x000fd00000000010 */
[----:B------:R-:W-:-:S08]  /*2c70*/  DFMA R16, R14, R16, R14 ;  /* 0x000000100e10722b */ /* 0x000fd0000000000e */
[----:B------:R-:W-:-:S08]  /*2c80*/  DFMA R14, -R34, R16, 1 ;  /* 0x3ff00000220e742b */ /* 0x000fd00000000110 */
[----:B------:R-:W-:-:S08]  /*2c90*/  DFMA R14, R16, R14, R16 ;  /* 0x0000000e100e722b */ /* 0x000fd00000000010 */
[----:B------:R-:W-:-:S08]  /*2ca0*/  DMUL R8, |R18|, R14 ;  /* 0x0000000e12087228 */ /* 0x000fd00000000200 */
[----:B------:R-:W-:-:S08]  /*2cb0*/  DFMA R16, -R34, R8, |R18| ;  /* 0x000000082210722b */ /* 0x000fd00000000512 */
[----:B------:R-:W-:-:S10]  /*2cc0*/  DFMA R8, R14, R16, R8 ;  /* 0x000000100e08722b */ /* 0x000fd40000000008 */
[----:B------:R-:W-:-:S05]  /*2cd0*/  FFMA R7, RZ, R35, R9 ;  /* 0x00000023ff077223 */ /* 0x000fca0000000009 */
        /* <DEDUP_REMOVED lines=9> */
.L_x_158:
[----:B------:R-:W-:Y:S05]  /*2d70*/  BSYNC.RECONVERGENT B1 ;  /* 0x0000000000017941 */ /* 0x000fea0003800200 */
.L_x_157:
[----:B------:R-:W-:-:S06]  /*2d80*/  DSETP.GT.AND P0, PT, R8, R12, PT ;  /* 0x0000000c0800722a */ /* 0x000fcc0003f04000 */
[----:B------:R-:W-:Y:S02]  /*2d90*/  FSEL R12, R8, R12, P0 ;  /* 0x0000000c080c7208 */ /* 0x000fe40000000000 */
[----:B------:R-:W-:Y:S01]  /*2da0*/  FSEL R13, R9, R13, P0 ;  /* 0x0000000d090d7208 */ /* 0x000fe20000000000 */
[----:B------:R-:W-:Y:S06]  /*2db0*/  @P4 BRA `(.L_x_159) ;  /* 0xffffffe000984947 */ /* 0x000fec000383ffff */
.L_x_126:
[----:B------:R-:W-:-:S09]  /*2dc0*/  UISETP.NE.AND UP0, UPT, UR8, URZ, UPT ;  /* 0x000000ff0800728c */ /* 0x000fd2000bf05270 */
[----:B------:R-:W-:Y:S05]  /*2dd0*/  BRA.U !UP0, `(.L_x_125) ;  /* 0x0000001908487547 */ /* 0x000fea000b800000 */
[----:B------:R-:W1:Y:S01]  /*2de0*/  LDCU UR4, c[0x3][0xc] ;  /* 0x00c00180ff0477ac */ /* 0x000e620008000800 */
[----:B------:R-:W-:Y:S02]  /*2df0*/  UISETP.GE.U32.AND UP0, UPT, UR8, 0x8, UPT ;  /* 0x000000080800788c */ /* 0x000fe4000bf06070 */
[----:B-1----:R-:W-:-:S07]  /*2e00*/  ULOP3.LUT UR4, UR4, 0x7, URZ, 0xc0, !UPT ;  /* 0x0000000704047892 */ /* 0x002fce000f8ec0ff */
[----:B------:R-:W-:Y:S05]  /*2e10*/  BRA.U !UP0, `(.L_x_160) ;  /* 0x0000000d08b07547 */ /* 0x000fea000b800000 */
[----:B------:R-:W-:-:S05]  /*2e20*/  LEA R2, R6, R0, 0x3 ;  /* 0x0000000006027211 */ /* 0x000fca00078e18ff */
[----:B------:R-:W2:Y:S04]  /*2e30*/  LDL.64 R34, [R2+0x48] ;  /* 0x0000480002227983 */ /* 0x000ea80000100a00 */
[----:B------:R-:W3:Y:S01]  /*2e40*/  LDL.64 R8, [R2] ;  /* 0x0000000002087983 */ /* 0x000ee20000100a00 */
[----:B------:R-:W-:Y:S01]  /*2e50*/  IMAD.MOV.U32 R10, RZ, RZ, 0x1 ;  /* 0x00000001ff0a7424 */ /* 0x000fe200078e00ff */
[----:B------:R-:W-:Y:S01]  /*2e60*/  BSSY.RECONVERGENT B1, `(.L_x_161) ;  /* 0x0000014000017945 */ /* 0x000fe20003800200 */
[----:B--2---:R-:W1:Y:S01]  /*2e70*/  MUFU.RCP64H R11, R35 ;  /* 0x00000023000b7308 */ /* 0x004e620000001800 */
[----:B---3--:R-:W-:-:S03]  /*2e80*/  DADD R16, R8, -R34 ;  /* 0x0000000008107229 */ /* 0x008fc60000000822 */
        /* <DEDUP_REMOVED lines=17> */
.L_x_162:
[----:B------:R-:W-:Y:S05]  /*2fa0*/  BSYNC.RECONVERGENT B1 ;  /* 0x0000000000017941 */ /* 0x000fea0003800200 */
.L_x_161:
        /* <DEDUP_REMOVED lines=29> */
.L_x_164:
[----:B------:R-:W-:Y:S05]  /*3180*/  BSYNC.RECONVERGENT B1 ;  /* 0x0000000000017941 */ /* 0x000fea0003800200 */
.L_x_163:
        /* <DEDUP_REMOVED lines=28> */
.L_x_166:
[----:B------:R-:W-:Y:S05]  /*3350*/  BSYNC.RECONVERGENT B1 ;  /* 0x0000000000017941 */ /* 0x000fea0003800200 */
.L_x_165:
        /* <DEDUP_REMOVED lines=29> */
.L_x_168:
[----:B------:R-:W-:Y:S05]  /*3530*/  BSYNC.RECONVERGENT B1 ;  /* 0x0000000000017941 */ /* 0x000fea0003800200 */
.L_x_167:
        /* <DEDUP_REMOVED lines=28> */
.L_x_170:
[----:B------:R-:W-:Y:S05]  /*3700*/  BSYNC.RECONVERGENT B1 ;  /* 0x0000000000017941 */ /* 0x000fea0003800200 */
.L_x_169:
        /* <DEDUP_REMOVED lines=29> */
.L_x_172:
[----:B------:R-:W-:Y:S05]  /*38e0*/  BSYNC.RECONVERGENT B1 ;  /* 0x0000000000017941 */ /* 0x000fea0003800200 */
.L_x_171:
        /* <DEDUP_REMOVED lines=26> */
[----:B------:R-:W-:Y:S01]  /*3a90*/  MOV R10, R9 ;  /* 0x00000009000a7202 */ /* 0x000fe20000000f00 */
[----:B------:R-:W-:-:S07]  /*3aa0*/  IMAD.MOV.U32 R11, RZ, RZ, R8 ;  /* 0x000000ffff0b7224 */ /* 0x000fce00078e0008 */
.L_x_174:
[----:B------:R-:W-:Y:S05]  /*3ab0*/  BSYNC.RECONVERGENT B1 ;  /* 0x0000000000017941 */ /* 0x000fea0003800200 */
.L_x_173:
        /* <DEDUP_REMOVED lines=29> */
.L_x_176:
[----:B------:R-:W-:Y:S05]  /*3c90*/  BSYNC.RECONVERGENT B1 ;  /* 0x0000000000017941 */ /* 0x000fea0003800200 */
.L_x_175:
[----:B------:R-:W-:Y:S01]  /*3ca0*/  DSETP.GT.AND P0, PT, R8, R12, PT ;  /* 0x0000000c0800722a */ /* 0x000fe20003f04000 */
[----:B------:R-:W-:-:S05]  /*3cb0*/  VIADD R6, R6, 0x8 ;  /* 0x0000000806067836 */ /* 0x000fca0000000000 */
[----:B------:R-:W-:Y:S02]  /*3cc0*/  FSEL R12, R8, R12, P0 ;  /* 0x0000000c080c7208 */ /* 0x000fe40000000000 */
[----:B------:R-:W-:-:S07]  /*3cd0*/  FSEL R13, R9, R13, P0 ;  /* 0x0000000d090d7208 */ /* 0x000fce0000000000 */
.L_x_160:
[----:B------:R-:W-:-:S09]  /*3ce0*/  UISETP.NE.AND UP0, UPT, UR4, URZ, UPT ;  /* 0x000000ff0400728c */ /* 0x000fd2000bf05270 */
[----:B------:R-:W-:Y:S05]  /*3cf0*/  BRA.U !UP0, `(.L_x_125) ;  /* 0x0000000908807547 */ /* 0x000fea000b800000 */
[----:B------:R-:W1:Y:S01]  /*3d00*/  LDCU UR5, c[0x3][0xc] ;  /* 0x00c00180ff0577ac */ /* 0x000e620008000800 */
[----:B------:R-:W-:Y:S02]  /*3d10*/  UISETP.GE.U32.AND UP0, UPT, UR4, 0x4, UPT ;  /* 0x000000040400788c */ /* 0x000fe4000bf06070 */
[----:B-1----:R-:W-:-:S07]  /*3d20*/  ULOP3.LUT UR5, UR5, 0x3, URZ, 0xc0, !UPT ;  /* 0x0000000305057892 */ /* 0x002fce000f8ec0ff */
[----:B------:R-:W-:Y:S05]  /*3d30*/  BRA.U !UP0, `(.L_x_177) ;  /* 0x0000000508d87547 */ /* 0x000fea000b800000 */
[----:B------:R-:W-:-:S05]  /*3d40*/  IMAD R2, R6, 0x8, R0 ;  /* 0x0000000806027824 */ /* 0x000fca00078e0200 */
        /* <DEDUP_REMOVED lines=23> */
.L_x_179:
[----:B------:R-:W-:Y:S05]  /*3ec0*/  BSYNC.RECONVERGENT B1 ;  /* 0x0000000000017941 */ /* 0x000fea0003800200 */
.L_x_178:
        /* <DEDUP_REMOVED lines=29> */
.L_x_181:
[----:B------:R-:W-:Y:S05]  /*40a0*/  BSYNC.RECONVERGENT B1 ;  /* 0x0000000000017941 */ /* 0x000fea0003800200 */
.L_x_180:
        /* <DEDUP_REMOVED lines=28> */
.L_x_183:
[----:B------:R-:W-:Y:S05]  /*4270*/  BSYNC.RECONVERGENT B1 ;  /* 0x0000000000017941 */ /* 0x000fea0003800200 */
.L_x_182:
        /* <DEDUP_REMOVED lines=29> */
.L_x_185:
[----:B------:R-:W-:Y:S05]  /*4450*/  BSYNC.RECONVERGENT B1 ;  /* 0x0000000000017941 */ /* 0x000fea0003800200 */
.L_x_184:
[----:B------:R-:W-:Y:S01]  /*4460*/  DSETP.GT.AND P0, PT, R8, R12, PT ;  /* 0x0000000c0800722a */ /* 0x000fe20003f04000 */
[----:B------:R-:W-:-:S05]  /*4470*/  VIADD R6, R6, 0x4 ;  /* 0x0000000406067836 */ /* 0x000fca0000000000 */
[----:B------:R-:W-:Y:S02]  /*4480*/  FSEL R12, R8, R12, P0 ;  /* 0x0000000c080c7208 */ /* 0x000fe40000000000 */
[----:B------:R-:W-:-:S07]  /*4490*/  FSEL R13, R9, R13, P0 ;  /* 0x0000000d090d7208 */ /* 0x000fce0000000000 */
.L_x_177:
[----:B------:R-:W-:-:S09]  /*44a0*/  UISETP.NE.AND UP0, UPT, UR5, URZ, UPT ;  /* 0x000000ff0500728c */ /* 0x000fd2000bf05270 */
[----:B------:R-:W-:Y:S05]  /*44b0*/  BRA.U !UP0, `(.L_x_125) ;  /* 0x0000000108907547 */ /* 0x000fea000b800000 */
[----:B------:R-:W-:-:S05]  /*44c0*/  UMOV UR4, URZ ;  /* 0x000000ff00047c82 */ /* 0x000fca0008000000 */
.L_x_188:
[----:B------:R-:W-:-:S05]  /*44d0*/  IMAD R5, R6, 0x8, R0 ;  /* 0x0000000806057824 */ /* 0x000fca00078e0200 */
[----:B------:R-:W2:Y:S04]  /*44e0*/  LDL.64 R34, [R5+0x48] ;  /* 0x0000480005227983 */ /* 0x000ea80000100a00 */
[----:B------:R-:W3:Y:S01]  /*44f0*/  LDL.64 R2, [R5] ;  /* 0x0000000005027983 */ /* 0x000ee20000100a00 */
[----:B------:R-:W-:Y:S01]  /*4500*/  IMAD.MOV.U32 R8, RZ, RZ, 0x1 ;  /* 0x00000001ff087424 */ /* 0x000fe200078e00ff */
[----:B------:R-:W-:Y:S01]  /*4510*/  UIADD3 UR4, UPT, UPT, UR4, 0x1, URZ ;  /* 0x0000000104047890 */ /* 0x000fe2000fffe0ff */
[----:B------:R-:W-:Y:S03]  /*4520*/  BSSY.RECONVERGENT B1, `(.L_x_186) ;  /* 0x0000018000017945 */ /* 0x000fe60003800200 */
[----:B------:R-:W-:Y:S01]  /*4530*/  UISETP.NE.AND UP0, UPT, UR4, UR5, UPT ;  /* 0x000000050400728c */ /* 0x000fe2000bf05270 */
[----:B--2---:R-:W1:Y:S01]  /*4540*/  MUFU.RCP64H R9, R35 ;  /* 0x0000002300097308 */ /* 0x004e620000001800 */
[----:B---3--:R-:W-:-:S02]  /*4550*/  DADD R14, R2, -R34 ;  /* 0x00000000020e7229 */ /* 0x008fc40000000822 */
        /* <DEDUP_REMOVED lines=20> */
.L_x_187:
[----:B------:R-:W-:Y:S05]  /*46a0*/  BSYNC.RECONVERGENT B1 ;  /* 0x0000000000017941 */ /* 0x000fea0003800200 */
.L_x_186:
[----:B------:R-:W-:Y:S01]  /*46b0*/  DSETP.GT.AND P0, PT, R8, R12, PT ;  /* 0x0000000c0800722a */ /* 0x000fe20003f04000 */
[----:B------:R-:W-:-:S05]  /*46c0*/  IADD3 R6, PT, PT, R6, 0x1, RZ ;  /* 0x0000000106067810 */ /* 0x000fca0007ffe0ff */
[----:B------:R-:W-:Y:S02]  /*46d0*/  FSEL R12, R8, R12, P0 ;  /* 0x0000000c080c7208 */ /* 0x000fe40000000000 */
[----:B------:R-:W-:Y:S01]  /*46e0*/  FSEL R13, R9, R13, P0 ;  /* 0x0000000d090d7208 */ /* 0x000fe20000000000 */
[----:B------:R-:W-:Y:S06]  /*46f0*/  BRA.U UP0, `(.L_x_188) ;  /* 0xfffffffd00747547 */ /* 0x000fec000b83ffff */
.L_x_125:
[----:B------:R-:W1:Y:S01]  /*4700*/  LDCU.64 UR10, c[0x3][0x100] ;  /* 0x00c02000ff0a77ac */ /* 0x000e620008000a00 */
[----:B------:R-:W-:Y:S01]  /*4710*/  BSSY.RECONVERGENT B1, `(.L_x_124) ;  /* 0x0000739000017945 */ /* 0x000fe20003800200 */
[----:B------:R-:W2:Y:S01]  /*4720*/  LDCU UR5, c[0x3][0xc] ;  /* 0x00c00180ff0577ac */ /* 0x000ea20008000800 */
[----:B------:R-:W3:Y:S01]  /*4730*/  LDCU UR8, c[0x3][0xc] ;  /* 0x00c00180ff0877ac */ /* 0x000ee20008000800 */
[----:B-1----:R-:W-:-:S14]  /*4740*/  DSETP.GEU.AND P0, PT, R12, UR10, PT ;  /* 0x0000000a0c007e2a */ /* 0x002fdc000bf0e000 */
[----:B--23--:R-:W-:Y:S05]  /*4750*/  @!P0 BRA `(.L_x_189) ;  /* 0x0000007000a88947 */ /* 0x00cfea0003800000 */
[----:B------:R-:W1:Y:S01]  /*4760*/  LDCU UR4, c[0x3][0xc] ;  /* 0x00c00180ff0477ac */ /* 0x000e620008000800 */
[----:B------:R-:W2:Y:S01]  /*4770*/  LDC.64 R6, c[0x3][0xf0] ;  /* 0x00c03c00ff067b82 */ /* 0x000ea20000000a00 */
[----:B------:R-:W-:Y:S01]  /*4780*/  CS2R R12, SRZ ;  /* 0x00000000000c7805 */ /* 0x000fe2000001ff00 */
[----:B-1----:R-:W-:Y:S01]  /*4790*/  UISETP.GE.AND UP0, UPT, UR4, 0x1, UPT ;  /* 0x000000010400788c */ /* 0x002fe2000bf06270 */
[----:B--2---:R-:W-:-:S08]  /*47a0*/  DMUL R6, R6, 0.5 ;  /* 0x3fe0000006067828 */ /* 0x004fd00000000000 */
[----:B------:R-:W-:Y:S05]  /*47b0*/  BRA.U !UP0, `(.L_x_190) ;  /* 0x0000000d08b87547 */ /* 0x000fea000b800000 */
[----:B------:R-:W1:Y:S01]  /*47c0*/  LDCU.64 UR10, c[0x3][0x108] ;  /* 0x00c02100ff0a77ac */ /* 0x000e620008000a00 */
[----:B------:R-:W-:Y:S01]  /*47d0*/  IMAD.MOV.U32 R2, RZ, RZ, RZ ;  /* 0x000000ffff027224 */ /* 0x000fe200078e00ff */
[----:B------:R-:W-:Y:S01]  /*47e0*/  CS2R R12, SRZ ;  /* 0x00000000000c7805 */ /* 0x000fe2000001ff00 */
[----:B-1----:R-:W-:-:S11]  /*47f0*/  DMUL R20, R6, UR10 ;  /* 0x0000000a06147c28 */ /* 0x002fd60008000000 */
.L_x_201:
[----:B------:R-:W-:-:S05]  /*4800*/  IMAD R3, R2, 0x8, R0 ;  /* 0x0000000802037824 */ /* 0x000fca00078e0200 */
[----:B------:R-:W2:Y:S04]  /*4810*/  LDL.64 R18, [R3] ;  /* 0x0000000003127983 */ /* 0x000ea80000100a00 */
[----:B------:R-:W2:Y:S01]  /*4820*/  LDL.64 R8, [R3+0x48] ;  /* 0x0000480003087983 */ /* 0x000ea20000100a00 */
[C---:B------:R-:W-:Y:S01]  /*4830*/  IMAD.SHL.U32 R16, R2.reuse, 0x8, RZ ;  /* 0x0000000802107824 */ /* 0x040fe200078e00ff */
[----:B------:R-:W-:Y:S01]  /*4840*/  BSSY.RECONVERGENT B2, `(.L_x_191) ;  /* 0x0000020000027945 */ /* 0x000fe20003800200 */
[----:B------:R-:W-:Y:S02]  /*4850*/  IMAD.MOV.U32 R10, RZ, RZ, 0x1 ;  /* 0x00000001ff0a7424 */ /* 0x000fe400078e00ff */
[----:B------:R-:W-:Y:S02]  /*4860*/  VIADD R2, R2, 0x1 ;  /* 0x0000000102027836 */ /* 0x000fe40000000000 */
[----:B------:R-:W1:Y:S03]  /*4870*/  LDC.64 R16, c[0x3][R16+0x10] ;  /* 0x00c0040010107b82 */ /* 0x000e660000000a00 */
[----:B------:R-:W-:Y:S01]  /*4880*/  ISETP.NE.AND P4, PT, R2, UR5, PT ;  /* 0x0000000502007c0c */ /* 0x000fe2000bf85270 */
[----:B-1----:R-:W1:Y:S02]  /*4890*/  MUFU.RCP64H R11, R17 ;  /* 0x00000011000b7308 */ /* 0x002e640000001800 */
[----:B-1----:R-:W-:-:S08]  /*48a0*/  DFMA R14, -R16, R10, 1 ;  /* 0x3ff00000100e742b */ /* 0x002fd0000000010a */
[----:B------:R-:W-:-:S08]  /*48b0*/  DFMA R14, R14, R14, R14 ;  /* 0x0000000e0e0e722b */ /* 0x000fd0000000000e */
[----:B------:R-:W-:-:S08]  /*48c0*/  DFMA R14, R10, R14, R10 ;  /* 0x0000000e0a0e722b */ /* 0x000fd0000000000a */
[----:B------:R-:W-:-:S08]  /*48d0*/  DFMA R10, -R16, R14, 1 ;  /* 0x3ff00000100a742b */ /* 0x000fd0000000010e */
[----:B------:R-:W-:Y:S02]  /*48e0*/  DFMA R10, R14, R10, R14 ;  /* 0x0000000a0e0a722b */ /* 0x000fe4000000000e */
[----:B--2---:R-:W-:-:S08]  /*48f0*/  DADD R8, R18, -R8 ;  /* 0x0000000012087229 */ /* 0x004fd00000000808 */
[----:B------:R-:W-:-:S08]  /*4900*/  DFMA R8, -R20, R8, R18 ;  /* 0x000000081408722b */ /* 0x000fd00000000112 */
[----:B------:R-:W-:-:S06]  /*4910*/  DSETP.GEU.AND P0, PT, R8, RZ, PT ;  /* 0x000000ff0800722a */ /* 0x000fcc0003f0e000 */
[----:B------:R-:W-:Y:S02]  /*4920*/  FSEL R14, R8, -2.87530435845562564608e+20, P0 ;  /* 0xe1796495080e7808 */ /* 0x000fe40000000000 */
[----:B------:R-:W-:-:S04]  /*4930*/  FSEL R15, R9, 0.081049911677837371826, P0 ;  /* 0x3da5fd7f090f7808 */ /* 0x000fc80000000000 */
[----:B------:R-:W-:Y:S02]  /*4940*/  FSETP.GEU.AND P1, PT, |R15|, 6.5827683646048100446e-37, PT ;  /* 0x036000000f00780b */ /* 0x000fe40003f2e200 */
        /* <DEDUP_REMOVED lines=11> */
[----:B0----5:R-:W-:Y:S05]  /*4a00*/  CALL.REL.NOINC `($__internal_5_$__cuda_sm20_div_rn_f64_full) ;  /* 0x0000007800747944 */ /* 0x021fea0003c00000 */
[----:B------:R-:W-:-:S04]  /*4a10*/  LOP3.LUT R9, R9, R8, RZ, 0x3c, !PT ;  /* 0x0000000809097212 */ /* 0x000fc800078e3cff */
[----:B------:R-:W-:-:S04]  /*4a20*/  LOP3.LUT R8, R9, R8, RZ, 0x3c, !PT ;  /* 0x0000000809087212 */ /* 0x000fc800078e3cff */
[----:B------:R-:W-:-:S07]  /*4a30*/  LOP3.LUT R9, R9, R8, RZ, 0x3c, !PT ;  /* 0x0000000809097212 */ /* 0x000fce00078e3cff */
.L_x_192:
[----:B------:R-:W-:Y:S05]  /*4a40*/  BSYNC.RECONVERGENT B2 ;  /* 0x0000000000027941 */ /* 0x000fea0003800200 */
.L_x_191:
[----:B------:R-:W-:Y:S01]  /*4a50*/  ISETP.GT.AND P0, PT, R9, 0xfffff, PT ;  /* 0x000fffff0900780c */ /* 0x000fe20003f04270 */
[----:B------:R-:W-:Y:S01]  /*4a60*/  IMAD.MOV.U32 R10, RZ, RZ, R8 ;  /* 0x000000ffff0a7224 */ /* 0x000fe200078e0008 */
[----:B------:R-:W-:Y:S01]  /*4a70*/  BSSY.RECONVERGENT B0, `(.L_x_193) ;  /* 0x0000051000007945 */ /* 0x000fe20003800200 */
[----:B------:R-:W-:-:S10]  /*4a80*/  IMAD.MOV.U32 R11, RZ, RZ, R9 ;  /* 0x000000ffff0b7224 */ /* 0x000fd400078e0009 */
[----:B------:R-:W-:-:S10]  /*4a90*/  @!P0 DMUL R10, R10, 1.80143985094819840000e+16 ;  /* 0x435000000a0a8828 */ /* 0x000fd40000000000 */
[----:B------:R-:W-:Y:S02]  /*4aa0*/  @!P0 IMAD.MOV.U32 R9, RZ, RZ, R11 ;  /* 0x000000ffff098224 */ /* 0x000fe400078e000b */
[----:B------:R-:W-:Y:S02]  /*4ab0*/  @!P0 IMAD.MOV.U32 R8, RZ, RZ, R10 ;  /* 0x000000ffff088224 */ /* 0x000fe400078e000a */
[----:B------:R-:W-:-:S05]  /*4ac0*/  VIADD R3, R9, 0xffffffff ;  /* 0xffffffff09037836 */ /* 0x000fca0000000000 */
[----:B------:R-:W-:Y:S01]  /*4ad0*/  ISETP.GT.U32.AND P1, PT, R3, 0x7feffffe, PT ;  /* 0x7feffffe0300780c */ /* 0x000fe20003f24070 */
[----:B------:R-:W-:Y:S02]  /*4ae0*/  IMAD.MOV.U32 R3, RZ, RZ, -0x3ff ;  /* 0xfffffc01ff037424 */ /* 0x000fe400078e00ff */
[----:B------:R-:W-:-:S10]  /*4af0*/  @!P0 IMAD.MOV.U32 R3, RZ, RZ, -0x435 ;  /* 0xfffffbcbff038424 */ /* 0x000fd400078e00ff */
[----:B------:R-:W-:Y:S05]  /*4b00*/  @P1 BRA `(.L_x_194) ;  /* 0x0000000400041947 */ /* 0x000fea0003800000 */
[----:B------:R-:W-:Y:S01]  /*4b10*/  LOP3.LUT R5, R9, 0xfffff, RZ, 0xc0, !PT ;  /* 0x000fffff09057812 */ /* 0x000fe200078ec0ff */
[----:B------:R-:W-:Y:S01]  /*4b20*/  IMAD.MOV.U32 R10, RZ, RZ, R8 ;  /* 0x000000ffff0a7224 */ /* 0x000fe200078e0008 */
[----:B------:R-:W-:Y:S01]  /*4b30*/  UMOV UR10, 0x3ae80f1e ;  /* 0x3ae80f1e000a7882 */ /* 0x000fe20000000000 */
[----:B------:R-:W-:Y:S01]  /*4b40*/  IMAD.MOV.U32 R34, RZ, RZ, RZ ;  /* 0x000000ffff227224 */ /* 0x000fe200078e00ff */
[----:B------:R-:W-:Y:S01]  /*4b50*/  LOP3.LUT R11, R5, 0x3ff00000, RZ, 0xfc, !PT ;  /* 0x3ff00000050b7812 */ /* 0x000fe200078efcff */
[----:B------:R-:W-:Y:S01]  /*4b60*/  IMAD.MOV.U32 R44, RZ, RZ, -0x748574fc ;  /* 0x8b7a8b04ff2c7424 */ /* 0x000fe200078e00ff */
[----:B------:R-:W-:Y:S01]  /*4b70*/  UMOV UR11, 0x3eb1380b ;  /* 0x3eb1380b000b7882 */ /* 0x000fe20000000000 */
[----:B------:R-:W-:Y:S01]  /*4b80*/  IMAD.MOV.U32 R45, RZ, RZ, 0x3ed0ee25 ;  /* 0x3ed0ee25ff2d7424 */ /* 0x000fe200078e00ff */
[----:B------:R-:W-:Y:S01]  /*4b90*/  ISETP.GE.U32.AND P0, PT, R11, 0x3ff6a09f, PT ;  /* 0x3ff6a09f0b00780c */ /* 0x000fe20003f06070 */
[----:B------:R-:W-:Y:S01]  /*4ba0*/  IMAD.MOV.U32 R47, RZ, RZ, 0x43300000 ;  /* 0x43300000ff2f7424 */ /* 0x000fe200078e00ff */
[----:B------:R-:W-:Y:S01]  /*4bb0*/  LEA.HI R3, R9, R3, RZ, 0xc ;  /* 0x0000000309037211 */ /* 0x000fe200078f60ff */
[----:B------:R-:W-:Y:S01]  /*4bc0*/  UMOV UR12, 0x80000000 ;  /* 0x80000000000c7882 */ /* 0x000fe20000000000 */
[----:B------:R-:W-:-:S09]  /*4bd0*/  UMOV UR13, 0x43300000 ;  /* 0x43300000000d7882 */ /* 0x000fd20000000000 */
[----:B------:R-:W-:Y:S02]  /*4be0*/  @P0 VIADD R5, R11, 0xfff00000 ;  /* 0xfff000000b050836 */ /* 0x000fe40000000000 */
[----:B------:R-:W-:Y:S02]  /*4bf0*/  @P0 VIADD R3, R3, 0x1 ;  /* 0x0000000103030836 */ /* 0x000fe40000000000 */
[----:B------:R-:W-:-:S03]  /*4c00*/  @P0 IMAD.MOV.U32 R11, RZ, RZ, R5 ;  /* 0x000000ffff0b0224 */ /* 0x000fc600078e0005 */
[----:B------:R-:W-:-:S03]  /*4c10*/  LOP3.LUT R46, R3, 0x80000000, RZ, 0x3c, !PT ;  /* 0x80000000032e7812 */ /* 0x000fc600078e3cff */
[C---:B------:R-:W-:Y:S02]  /*4c20*/  DADD R42, R10.reuse, 1 ;  /* 0x3ff000000a2a7429 */ /* 0x040fe40000000000 */
[----:B------:R-:W-:-:S04]  /*4c30*/  DADD R10, R10, -1 ;  /* 0xbff000000a0a7429 */ /* 0x000fc80000000000 */
[----:B------:R-:W1:Y:S02]  /*4c40*/  MUFU.RCP64H R35, R43 ;  /* 0x0000002b00237308 */ /* 0x000e640000001800 */
[----:B-1----:R-:W-:-:S08]  /*4c50*/  DFMA R36, -R42, R34, 1 ;  /* 0x3ff000002a24742b */ /* 0x002fd00000000122 */
[----:B------:R-:W-:-:S08]  /*4c60*/  DFMA R36, R36, R36, R36 ;  /* 0x000000242424722b */ /* 0x000fd00000000024 */
[----:B------:R-:W-:-:S08]  /*4c70*/  DFMA R34, R34, R36, R34 ;  /* 0x000000242222722b */ /* 0x000fd00000000022 */
[----:B------:R-:W-:-:S08]  /*4c80*/  DMUL R36, R10, R34 ;  /* 0x000000220a247228 */ /* 0x000fd00000000000 */
[----:B------:R-:W-:-:S08]  /*4c90*/  DFMA R36, R10, R34, R36 ;  /* 0x000000220a24722b */ /* 0x000fd00000000024 */
[----:B------:R-:W-:Y:S02]  /*4ca0*/  DMUL R40, R36, R36 ;  /* 0x0000002424287228 */ /* 0x000fe40000000000 */
[----:B------:R-:W-:-:S06]  /*4cb0*/  DADD R8, R10, -R36 ;  /* 0x000000000a087229 */ /* 0x000fcc0000000824 */
[----:B------:R-:W-:Y:S01]  /*4cc0*/  DFMA R42, R40, UR10, R44 ;  /* 0x0000000a282a7c2b */ /* 0x000fe2000800002c */
[----:B------:R-:W-:Y:S01]  /*4cd0*/  UMOV UR10, 0x9f02676f ;  /* 0x9f02676f000a7882 */ /* 0x000fe20000000000 */
[----:B------:R-:W-:Y:S01]  /*4ce0*/  UMOV UR11, 0x3ef3b266 ;  /* 0x3ef3b266000b7882 */ /* 0x000fe20000000000 */
[----:B------:R-:W-:Y:S02]  /*4cf0*/  DADD R44, R8, R8 ;  /* 0x00000000082c7229 */ /* 0x000fe40000000008 */
[----:B------:R-:W-:Y:S01]  /*4d00*/  DADD R8, R46, -UR12 ;  /* 0x8000000c2e087e29 */ /* 0x000fe20008000000 */
[----:B------:R-:W-:Y:S01]  /*4d10*/  UMOV UR12, 0xfefa39ef ;  /* 0xfefa39ef000c7882 */ /* 0x000fe20000000000 */
[----:B------:R-:W-:Y:S01]  /*4d20*/  UMOV UR13, 0x3fe62e42 ;  /* 0x3fe62e42000d7882 */ /* 0x000fe20000000000 */
[----:B------:R-:W-:Y:S01]  /*4d30*/  DFMA R42, R40, R42, UR10 ;  /* 0x0000000a282a7e2b */ /* 0x000fe2000800002a */
[----:B------:R-:W-:Y:S01]  /*4d40*/  UMOV UR10, 0xa9ab0956 ;  /* 0xa9ab0956000a7882 */ /* 0x000fe20000000000 */
[----:B------:R-:W-:Y:S01]  /*4d50*/  UMOV UR11, 0x3f1745cb ;  /* 0x3f1745cb000b7882 */ /* 0x000fe20000000000 */
[----:B------:R-:W-:-:S02]  /*4d60*/  DFMA R44, R10, -R36, R44 ;  /* 0x800000240a2c722b */ /* 0x000fc4000000002c */
[----:B------:R-:W-:-:S03]  /*4d70*/  DFMA R10, R8, UR12, R36 ;  /* 0x0000000c080a7c2b */ /* 0x000fc60008000024 */
[----:B------:R-:W-:Y:S01]  /*4d80*/  DFMA R42, R40, R42, UR10 ;  /* 0x0000000a282a7e2b */ /* 0x000fe2000800002a */
[----:B------:R-:W-:Y:S01]  /*4d90*/  UMOV UR10, 0x2d1b5154 ;  /* 0x2d1b5154000a7882 */ /* 0x000fe20000000000 */
[----:B------:R-:W-:Y:S01]  /*4da0*/  UMOV UR11, 0x3f3c71c7 ;  /* 0x3f3c71c7000b7882 */ /* 0x000fe20000000000 */
[----:B------:R-:W-:-:S05]  /*4db0*/  DMUL R44, R34, R44 ;  /* 0x0000002c222c7228 */ /* 0x000fca0000000000 */
[----:B------:R-:W-:Y:S01]  /*4dc0*/  DFMA R42, R40, R42, UR10 ;  /* 0x0000000a282a7e2b */ /* 0x000fe2000800002a */
[----:B------:R-:W-:Y:S01]  /*4dd0*/  UMOV UR10, 0x923be72d ;  /* 0x923be72d000a7882 */ /* 0x000fe20000000000 */
[----:B------:R-:W-:-:S06]  /*4de0*/  UMOV UR11, 0x3f624924 ;  /* 0x3f624924000b7882 */ /* 0x000fcc0000000000 */
        /* <DEDUP_REMOVED lines=8> */
[----:B------:R-:W-:Y:S02]  /*4e70*/  UMOV UR11, 0x3fe62e42 ;  /* 0x3fe62e42000b7882 */ /* 0x000fe40000000000 */
[----:B------:R-:W-:Y:S01]  /*4e80*/  DFMA R46, R8, -UR10, R10 ;  /* 0x8000000a082e7c2b */ /* 0x000fe2000800000a */
[----:B------:R-:W-:Y:S01]  /*4e90*/  UMOV UR10, 0x3b39803f ;  /* 0x3b39803f000a7882 */ /* 0x000fe20000000000 */
[----:B------:R-:W-:Y:S02]  /*4ea0*/  UMOV UR11, 0x3c7abc9e ;  /* 0x3c7abc9e000b7882 */ /* 0x000fe40000000000 */
[----:B------:R-:W-:-:S04]  /*4eb0*/  DMUL R42, R40, R42 ;  /* 0x0000002a282a7228 */ /* 0x000fc80000000000 */
[----:B------:R-:W-:-:S04]  /*4ec0*/  DADD R46, -R36, R46 ;  /* 0x00000000242e7229 */ /* 0x000fc8000000012e */
[----:B------:R-:W-:-:S08]  /*4ed0*/  DFMA R42, R36, R42, R44 ;  /* 0x0000002a242a722b */ /* 0x000fd0000000002c */
[----:B------:R-:W-:-:S08]  /*4ee0*/  DADD R42, R42, -R46 ;  /* 0x000000002a2a7229 */ /* 0x000fd0000000082e */
[----:B------:R-:W-:-:S08]  /*4ef0*/  DFMA R42, R8, UR10, R42 ;  /* 0x0000000a082a7c2b */ /* 0x000fd0000800002a */
[----:B------:R-:W-:Y:S01]  /*4f00*/  DADD R10, R10, R42 ;  /* 0x000000000a0a7229 */ /* 0x000fe2000000002a */
[----:B------:R-:W-:Y:S10]  /*4f10*/  BRA `(.L_x_195) ;  /* 0x0000000000187947 */ /* 0x000ff40003800000 */
.L_x_194:
[----:B------:R-:W-:Y:S01]  /*4f20*/  IMAD.MOV.U32 R8, RZ, RZ, 0x0 ;  /* 0x00000000ff087424 */ /* 0x000fe200078e00ff */
[----:B------:R-:W-:Y:S02]  /*4f30*/  MOV R9, 0x7ff00000 ;  /* 0x7ff0000000097802 */ /* 0x000fe40000000f00 */
[----:B------:R-:W-:-:S04]  /*4f40*/  LOP3.LUT P0, RZ, R11, 0x7fffffff, RZ, 0xc0, !PT ;  /* 0x7fffffff0bff7812 */ /* 0x000fc8000780c0ff */
[----:B------:R-:W-:-:S10]  /*4f50*/  DFMA R8, R10, R8, +INF ;  /* 0x7ff000000a08742b */ /* 0x000fd40000000008 */
[----:B------:R-:W-:Y:S02]  /*4f60*/  FSEL R10, R8, RZ, P0 ;  /* 0x000000ff080a7208 */ /* 0x000fe40000000000 */
[----:B------:R-:W-:-:S07]  /*4f70*/  FSEL R11, R9, -QNAN , P0 ;  /* 0xfff00000090b7808 */ /* 0x000fce0000000000 */
.L_x_195:
[----:B------:R-:W-:Y:S05]  /*4f80*/  BSYNC.RECONVERGENT B0 ;  /* 0x0000000000007941 */ /* 0x000fea0003800200 */
.L_x_193:
[----:B------:R-:W1:Y:S01]  /*4f90*/  MUFU.RCP64H R9, R17 ;  /* 0x0000001100097308 */ /* 0x000e620000001800 */
[----:B------:R-:W-:Y:S01]  /*4fa0*/  IMAD.MOV.U32 R8, RZ, RZ, 0x1 ;  /* 0x00000001ff087424 */ /* 0x000fe200078e00ff */
[----:B------:R-:W-:Y:S01]  /*4fb0*/  FSETP.GEU.AND P1, PT, |R19|, 6.5827683646048100446e-37, PT ;  /* 0x036000001300780b */ /* 0x000fe20003f2e200 */
[----:B------:R-:W-:Y:S01]  /*4fc0*/  BSSY.RECONVERGENT B2, `(.L_x_196) ;  /* 0x0000016000027945 */ /* 0x000fe20003800200 */
[----:B------:R-:W-:-:S03]  /*4fd0*/  DMUL R14, R10, R14 ;  /* 0x0000000e0a0e7228 */ /* 0x000fc60000000000 */
[----:B-1----:R-:W-:-:S08]  /*4fe0*/  DFMA R34, -R16, R8, 1 ;  /* 0x3ff000001022742b */ /* 0x002fd00000000108 */
[----:B------:R-:W-:-:S08]  /*4ff0*/  DFMA R34, R34, R34, R34 ;  /* 0x000000222222722b */ /* 0x000fd00000000022 */
[----:B------:R-:W-:-:S08]  /*5000*/  DFMA R34, R8, R34, R8 ;  /* 0x000000220822722b */ /* 0x000fd00000000008 */
[----:B------:R-:W-:-:S08]  /*5010*/  DFMA R8, -R16, R34, 1 ;  /* 0x3ff000001008742b */ /* 0x000fd00000000122 */
        /* <DEDUP_REMOVED lines=16> */
.L_x_197:
[----:B------:R-:W-:Y:S05]  /*5120*/  BSYNC.RECONVERGENT B2 ;  /* 0x0000000000027941 */ /* 0x000fea0003800200 */
.L_x_196:
        /* <DEDUP_REMOVED lines=77> */
.L_x_199:
[----:B------:R-:W-:Y:S01]  /*5600*/  IMAD.MOV.U32 R8, RZ, RZ, 0x0 ;  /* 0x00000000ff087424 */ /* 0x000fe200078e00ff */
[----:B------:R-:W-:Y:S01]  /*5610*/  LOP3.LUT P0, RZ, R11, 0x7fffffff, RZ, 0xc0, !PT ;  /* 0x7fffffff0bff7812 */ /* 0x000fe2000780c0ff */
[----:B------:R-:W-:-:S06]  /*5620*/  IMAD.MOV.U32 R9, RZ, RZ, 0x7ff00000 ;  /* 0x7ff00000ff097424 */ /* 0x000fcc00078e00ff */
[----:B------:R-:W-:-:S10]  /*5630*/  DFMA R8, R10, R8, +INF ;  /* 0x7ff000000a08742b */ /* 0x000fd40000000008 */
[----:B------:R-:W-:Y:S02]  /*5640*/  FSEL R10, R8, RZ, P0 ;  /* 0x000000ff080a7208 */ /* 0x000fe40000000000 */
[----:B------:R-:W-:-:S07]  /*5650*/  FSEL R11, R9, -QNAN , P0 ;  /* 0xfff00000090b7808 */ /* 0x000fce0000000000 */
.L_x_200:
[----:B------:R-:W-:Y:S05]  /*5660*/  BSYNC.RECONVERGENT B0 ;  /* 0x0000000000007941 */ /* 0x000fea0003800200 */
.L_x_198:
[----:B------:R-:W-:-:S08]  /*5670*/  DFMA R10, -R18, R10, R14 ;  /* 0x0000000a120a722b */ /* 0x000fd0000000010e */
[----:B------:R-:W-:Y:S01]  /*5680*/  DADD R12, R10, R12 ;  /* 0x000000000a0c7229 */ /* 0x000fe2000000000c */
[----:B------:R-:W-:Y:S10]  /*5690*/  @P4 BRA `(.L_x_201) ;  /* 0xfffffff000584947 */ /* 0x000ff4000383ffff */
.L_x_190:
[----:B------:R-:W1:Y:S01]  /*56a0*/  LDCU UR4, c[0x3][0xc] ;  /* 0x00c00180ff0477ac */ /* 0x000e620008000800 */
[----:B------:R-:W-:Y:S01]  /*56b0*/  CS2R R20, SRZ ;  /* 0x0000000000147805 */ /* 0x000fe2000001ff00 */
[----:B-1----:R-:W-:-:S09]  /*56c0*/  UISETP.GE.AND UP0, UPT, UR4, 0x1, UPT ;  /* 0x000000010400788c */ /* 0x002fd2000bf06270 */
[----:B------:R-:W-:Y:S05]  /*56d0*/  BRA.U !UP0, `(.L_x_202) ;  /* 0x0000000d08b47547 */ /* 0x000fea000b800000 */
[----:B------:R-:W-:Y:S01]  /*56e0*/  IMAD.MOV.U32 R2, RZ, RZ, RZ ;  /* 0x000000ffff027224 */ /* 0x000fe200078e00ff */
[----:B------:R-:W-:-:S07]  /*56f0*/  CS2R R20, SRZ ;  /* 0x0000000000147805 */ /* 0x000fce000001ff00 */
.L_x_213:
[----:B------:R-:W-:-:S05]  /*5700*/  IMAD R3, R2, 0x8, R0 ;  /* 0x0000000802037824 */ /* 0x000fca00078e0200 */
[----:B------:R-:W2:Y:S04]  /*5710*/  LDL.64 R18, [R3] ;  /* 0x0000000003127983 */ /* 0x000ea80000100a00 */
[----:B------:R-:W2:Y:S01]  /*5720*/  LDL.64 R8, [R3+0x48] ;  /* 0x0000480003087983 */ /* 0x000ea20000100a00 */
[C---:B------:R-:W-:Y:S02]  /*5730*/  IMAD.SHL.U32 R16, R2.reuse, 0x8, RZ ;  /* 0x0000000802107824 */ /* 0x040fe400078e00ff */
[----:B------:R-:W-:Y:S02]  /*5740*/  HFMA2 R14, -RZ, RZ, 0, 5.9604644775390625e-08 ;  /* 0x00000001ff0e7431 */ /* 0x000fe400000001ff */
[----:B------:R-:W-:Y:S01]  /*5750*/  VIADD R2, R2, 0x1 ;  /* 0x0000000102027836 */ /* 0x000fe20000000000 */
[----:B------:R-:W-:Y:S01]  /*5760*/  BSSY.RECONVERGENT B2, `(.L_x_203) ;  /* 0x000001f000027945 */ /* 0x000fe20003800200 */
[----:B------:R-:W1:Y:S03]  /*5770*/  LDC.64 R16, c[0x3][R16+0x10] ;  /* 0x00c0040010107b82 */ /* 0x000e660000000a00 */
[----:B------:R-:W-:Y:S01]  /*5780*/  ISETP.NE.AND P4, PT, R2, UR8, PT ;  /* 0x0000000802007c0c */ /* 0x000fe2000bf85270 */
[----:B-1----:R-:W1:Y:S02]  /*5790*/  MUFU.RCP64H R15, R17 ;  /* 0x00000011000f7308 */ /* 0x002e640000001800 */
[----:B-1----:R-:W-:-:S08]  /*57a0*/  DFMA R10, -R16, R14, 1 ;  /* 0x3ff00000100a742b */ /* 0x002fd0000000010e */
[----:B------:R-:W-:Y:S02]  /*57b0*/  DFMA R34, R10, R10, R10 ;  /* 0x0000000a0a22722b */ /* 0x000fe4000000000a */
[----:B-----5:R-:W-:-:S06]  /*57c0*/  DMUL R10, R38, R6 ;  /* 0x00000006260a7228 */ /* 0x020fcc0000000000 */
[----:B------:R-:W-:Y:S02]  /*57d0*/  DFMA R34, R14, R34, R14 ;  /* 0x000000220e22722b */ /* 0x000fe4000000000e */
[----:B--2---:R-:W-:-:S08]  /*57e0*/  DADD R8, R18, -R8 ;  /* 0x0000000012087229 */ /* 0x004fd00000000808 */
[----:B------:R-:W-:Y:S02]  /*57f0*/  DFMA R8, R8, -R10, R18 ;  /* 0x8000000a0808722b */ /* 0x000fe40000000012 */
[----:B------:R-:W-:-:S06]  /*5800*/  DFMA R10, -R16, R34, 1 ;  /* 0x3ff00000100a742b */ /* 0x000fcc0000000122 */
[----:B------:R-:W-:Y:S02]  /*5810*/  DSETP.GEU.AND P0, PT, R8, RZ, PT ;  /* 0x000000ff0800722a */ /* 0x000fe40003f0e000 */
[----:B------:R-:W-:-:S04]  /*5820*/  DFMA R10, R34, R10, R34 ;  /* 0x0000000a220a722b */ /* 0x000fc80000000022 */
        /* <DEDUP_REMOVED lines=14> */
[----:B0-----:R-:W-:Y:S05]  /*5910*/  CALL.REL.NOINC `($__internal_5_$__cuda_sm20_div_rn_f64_full) ;  /* 0x0000006800b07944 */ /* 0x001fea0003c00000 */
[----:B------:R-:W-:-:S04]  /*5920*/  LOP3.LUT R9, R9, R8, RZ, 0x3c, !PT ;  /* 0x0000000809097212 */ /* 0x000fc800078e3cff */
[----:B------:R-:W-:-:S04]  /*5930*/  LOP3.LUT R8, R9, R8, RZ, 0x3c, !PT ;  /* 0x0000000809087212 */ /* 0x000fc800078e3cff */
[----:B------:R-:W-:-:S07]  /*5940*/  LOP3.LUT R9, R9, R8, RZ, 0x3c, !PT ;  /* 0x0000000809097212 */ /* 0x000fce00078e3cff */
.L_x_204:
[----:B------:R-:W-:Y:S05]  /*5950*/  BSYNC.RECONVERGENT B2 ;  /* 0x0000000000027941 */ /* 0x000fea0003800200 */
.L_x_203:
        /* <DEDUP_REMOVED lines=77> */
.L_x_206:
[----:B------:R-:W-:Y:S01]  /*5e30*/  IMAD.MOV.U32 R8, RZ, RZ, 0x0 ;  /* 0x00000000ff087424 */ /* 0x000fe200078e00ff */
[----:B------:R-:W-:Y:S01]  /*5e40*/  LOP3.LUT P0, RZ, R11, 0x7fffffff, RZ, 0xc0, !PT ;  /* 0x7fffffff0bff7812 */ /* 0x000fe2000780c0ff */
[----:B------:R-:W-:-:S06]  /*5e50*/  IMAD.MOV.U32 R9, RZ, RZ, 0x7ff00000 ;  /* 0x7ff00000ff097424 */ /* 0x000fcc00078e00ff */
[----:B------:R-:W-:-:S10]  /*5e60*/  DFMA R8, R10, R8, +INF ;  /* 0x7ff000000a08742b */ /* 0x000fd40000000008 */
[----:B------:R-:W-:Y:S02]  /*5e70*/  FSEL R10, R8, RZ, P0 ;  /* 0x000000ff080a7208 */ /* 0x000fe40000000000 */
[----:B------:R-:W-:-:S07]  /*5e80*/  FSEL R11, R9, -QNAN , P0 ;  /* 0xfff00000090b7808 */ /* 0x000fce0000000000 */
.L_x_207:
[----:B------:R-:W-:Y:S05]  /*5e90*/  BSYNC.RECONVERGENT B0 ;  /* 0x0000000000007941 */ /* 0x000fea0003800200 */
.L_x_205:
        /* <DEDUP_REMOVED lines=17> */
[----:B------:R-:W-:Y:S01]  /*5fb0*/  MOV R8, R18 ;  /* 0x0000001200087202 */ /* 0x000fe20000000f00 */
[----:B------:R-:W-:Y:S01]  /*5fc0*/  IMAD.MOV.U32 R35, RZ, RZ, R17 ;  /* 0x000000ffff237224 */ /* 0x000fe200078e0011 */
[----:B------:R-:W-:Y:S01]  /*5fd0*/  MOV R3, 0x6000 ;  /* 0x0000600000037802 */ /* 0x000fe20000000f00 */
[----:B------:R-:W-:-:S07]  /*5fe0*/  IMAD.MOV.U32 R9, RZ, RZ, R19 ;  /* 0x000000ffff097224 */ /* 0x000fce00078e0013 */
[----:B0-----:R-:W-:Y:S05]  /*5ff0*/  CALL.REL.NOINC `($__internal_5_$__cuda_sm20_div_rn_f64_full) ;  /* 0x0000006000f87944 */ /* 0x001fea0003c00000 */
[----:B------:R-:W-:-:S04]  /*6000*/  LOP3.LUT R9, R9, R8, RZ, 0x3c, !PT ;  /* 0x0000000809097212 */ /* 0x000fc800078e3cff */
[----:B------:R-:W-:-:S04]  /*6010*/  LOP3.LUT R8, R9, R8, RZ, 0x3c, !PT ;  /* 0x0000000809087212 */ /* 0x000fc800078e3cff */
[----:B------:R-:W-:-:S07]  /*6020*/  LOP3.LUT R9, R9, R8, RZ, 0x3c, !PT ;  /* 0x0000000809097212 */ /* 0x000fce00078e3cff */
.L_x_209:
[----:B------:R-:W-:Y:S05]  /*6030*/  BSYNC.RECONVERGENT B2 ;  /* 0x0000000000027941 */ /* 0x000fea0003800200 */
.L_x_208:
        /* <DEDUP_REMOVED lines=77> */
.L_x_211:
[----:B------:R-:W-:Y:S01]  /*6510*/  IMAD.MOV.U32 R8, RZ, RZ, 0x0 ;  /* 0x00000000ff087424 */ /* 0x000fe200078e00ff */
[----:B------:R-:W-:Y:S01]  /*6520*/  LOP3.LUT P0, RZ, R11, 0x7fffffff, RZ, 0xc0, !PT ;  /* 0x7fffffff0bff7812 */ /* 0x000fe2000780c0ff */
[----:B------:R-:W-:-:S06]  /*6530*/  IMAD.MOV.U32 R9, RZ, RZ, 0x7ff00000 ;  /* 0x7ff00000ff097424 */ /* 0x000fcc00078e00ff */
[----:B------:R-:W-:-:S10]  /*6540*/  DFMA R8, R10, R8, +INF ;  /* 0x7ff000000a08742b */ /* 0x000fd40000000008 */
[----:B------:R-:W-:Y:S02]  /*6550*/  FSEL R10, R8, RZ, P0 ;  /* 0x000000ff080a7208 */ /* 0x000fe40000000000 */
[----:B------:R-:W-:-:S07]  /*6560*/  FSEL R11, R9, -QNAN , P0 ;  /* 0xfff00000090b7808 */ /* 0x000fce0000000000 */
.L_x_212:
[----:B------:R-:W-:Y:S05]  /*6570*/  BSYNC.RECONVERGENT B0 ;  /* 0x0000000000007941 */ /* 0x000fea0003800200 */
.L_x_210:
[----:B------:R-:W-:-:S08]  /*6580*/  DFMA R10, -R18, R10, R14 ;  /* 0x0000000a120a722b */ /* 0x000fd0000000010e */
[----:B------:R-:W-:Y:S01]  /*6590*/  DADD R20, R10, R20 ;  /* 0x000000000a147229 */ /* 0x000fe20000000014 */
[----:B------:R-:W-:Y:S10]  /*65a0*/  @P4 BRA `(.L_x_213) ;  /* 0xfffffff000544947 */ /* 0x000ff4000383ffff */
.L_x_202:
[----:B------:R-:W-:-:S08]  /*65b0*/  DMUL R20, R12, R20 ;  /* 0x000000140c147228 */ /* 0x000fd00000000000 */
[----:B------:R-:W-:-:S14]  /*65c0*/  DSETP.GT.AND P0, PT, R20, RZ, PT ;  /* 0x000000ff1400722a */ /* 0x000fdc0003f04000 */
[----:B------:R-:W-:Y:S05]  /*65d0*/  @P0 BRA `(.L_x_214) ;  /* 0x0000005400300947 */ /* 0x000fea0003800000 */
[----:B------:R-:W1:Y:S01]  /*65e0*/  LDCU UR4, c[0x3][0xc] ;  /* 0x00c00180ff0477ac */ /* 0x000e620008000800 */
[----:B------:R-:W-:Y:S01]  /*65f0*/  DSETP.GT.AND P0, PT, R12, RZ, PT ;  /* 0x000000ff0c00722a */ /* 0x000fe20003f04000 */
[----:B------:R-:W-:Y:S01]  /*6600*/  CS2R R16, SRZ ;  /* 0x0000000000107805 */ /* 0x000fe2000001ff00 */
[----:B------:R-:W2:Y:S01]  /*6610*/  LDCU.64 UR12, c[0x3][0x108] ;  /* 0x00c02100ff0c77ac */ /* 0x000ea20008000a00 */
[----:B------:R-:W3:Y:S01]  /*6620*/  LDCU.64 UR10, c[0x3][0x108] ;  /* 0x00c02100ff0a77ac */ /* 0x000ee20008000a00 */
[----:B-1----:R-:W-:Y:S01]  /*6630*/  UISETP.GE.AND UP0, UPT, UR4, 0x1, UPT ;  /* 0x000000010400788c */ /* 0x002fe2000bf06270 */
[----:B--2--5:R-:W-:Y:S01]  /*6640*/  DADD R18, R38, UR12 ;  /* 0x0000000c26127e29 */ /* 0x024fe20008000000 */
[----:B---3--:R-:W-:Y:S02]  /*6650*/  FSEL R20, R38, UR10, P0 ;  /* 0x0000000a26147c08 */ /* 0x008fe40008000000 */
[----:B------:R-:W-:-:S05]  /*6660*/  FSEL R21, R39, UR11, P0 ;  /* 0x0000000b27157c08 */ /* 0x000fca0008000000 */
[----:B------:R-:W-:Y:S01]  /*6670*/  DMUL R18, R18, 0.5 ;  /* 0x3fe0000012127828 */ /* 0x000fe20000000000 */
[----:B------:R-:W-:Y:S02]  /*6680*/  FSEL R2, R38, UR10, !P0 ;  /* 0x0000000a26027c08 */ /* 0x000fe4000c000000 */
[----:B------:R-:W-:Y:S01]  /*6690*/  FSEL R12, R39, UR11, !P0 ;  /* 0x0000000b270c7c08 */ /* 0x000fe2000c000000 */
[----:B------:R-:W-:Y:S07]  /*66a0*/  BRA.U !UP0, `(.L_x_215) ;  /* 0x0000000d08c47547 */ /* 0x000fee000b800000 */
[----:B------:R-:W1:Y:S01]  /*66b0*/  LDC.64 R38, c[0x3][0xf0] ;  /* 0x00c03c00ff267b82 */ /* 0x000e620000000a00 */
[----:B------:R-:W-:Y:S01]  /*66c0*/  IMAD.MOV.U32 R5, RZ, RZ, RZ ;  /* 0x000000ffff057224 */ /* 0x000fe200078e00ff */
[----:B------:R-:W-:Y:S01]  /*66d0*/  CS2R R16, SRZ ;  /* 0x0000000000107805 */ /* 0x000fe2000001ff00 */
[----:B-1----:R-:W-:-:S08]  /*66e0*/  DMUL R38, R38, -0.5 ;  /* 0xbfe0000026267828 */ /* 0x002fd00000000000 */
[----:B------:R-:W-:-:S11]  /*66f0*/  DMUL R38, R18, R38 ;  /* 0x0000002612267228 */ /* 0x000fd60000000000 */
.L_x_226:
[C---:B------:R-:W-:Y:S01]  /*6700*/  IMAD R3, R5.reuse, 0x8, R0 ;  /* 0x0000000805037824 */ /* 0x040fe200078e0200 */
[----:B------:R-:W1:Y:S04]  /*6710*/  LDCU UR4, c[0x3][0xc] ;  /* 0x00c00180ff0477ac */ /* 0x000e680008000800 */
[----:B------:R-:W2:Y:S04]  /*6720*/  LDL.64 R36, [R3] ;  /* 0x0000000003247983 */ /* 0x000ea80000100a00 */
[----:B------:R-:W2:Y:S01]  /*6730*/  LDL.64 R6, [R3+0x48] ;  /* 0x0000480003067983 */ /* 0x000ea20000100a00 */
[----:B------:R-:W-:Y:S01]  /*6740*/  IMAD.SHL.U32 R14, R5, 0x8, RZ ;  /* 0x00000008050e7824 */ /* 0x000fe200078e00ff */
[----:B------:R-:W-:Y:S01]  /*6750*/  BSSY.RECONVERGENT B2, `(.L_x_216) ;  /* 0x0000020000027945 */ /* 0x000fe20003800200 */
[----:B------:R-:W-:-:S02]  /*6760*/  IMAD.MOV.U32 R8, RZ, RZ, 0x1 ;  /* 0x00000001ff087424 */ /* 0x000fc400078e00ff */
[----:B------:R-:W-:Y:S02]  /*6770*/  VIADD R5, R5, 0x1 ;  /* 0x0000000105057836 */ /* 0x000fe40000000000 */
[----:B------:R-:W3:Y:S03]  /*6780*/  LDC.64 R14, c[0x3][R14+0x10] ;  /* 0x00c004000e0e7b82 */ /* 0x000ee60000000a00 */
[----:B-1----:R-:W-:Y:S01]  /*6790*/  ISETP.NE.AND P4, PT, R5, UR4, PT ;  /* 0x0000000405007c0c */ /* 0x002fe2000bf85270 */
[----:B---3--:R-:W1:Y:S02]  /*67a0*/  MUFU.RCP64H R9, R15 ;  /* 0x0000000f00097308 */ /* 0x008e640000001800 */
[----:B-1----:R-:W-:-:S08]  /*67b0*/  DFMA R10, -R14, R8, 1 ;  /* 0x3ff000000e0a742b */ /* 0x002fd00000000108 */
[----:B------:R-:W-:-:S08]  /*67c0*/  DFMA R10, R10, R10, R10 ;  /* 0x0000000a0a0a722b */ /* 0x000fd0000000000a */
[----:B------:R-:W-:-:S08]  /*67d0*/  DFMA R10, R8, R10, R8 ;  /* 0x0000000a080a722b */ /* 0x000fd00000000008 */
[----:B------:R-:W-:-:S08]  /*67e0*/  DFMA R8, -R14, R10, 1 ;  /* 0x3ff000000e08742b */ /* 0x000fd0000000010a */
[----:B------:R-:W-:Y:S02]  /*67f0*/  DFMA R8, R10, R8, R10 ;  /* 0x000000080a08722b */ /* 0x000fe4000000000a */
[----:B--2---:R-:W-:-:S08]  /*6800*/  DADD R6, R36, -R6 ;  /* 0x0000000024067229 */ /* 0x004fd00000000806 */
[----:B------:R-:W-:-:S08]  /*6810*/  DFMA R6, R38, R6, R36 ;  /* 0x000000062606722b */ /* 0x000fd00000000024 */
        /* <DEDUP_REMOVED lines=19> */
.L_x_217:
[----:B------:R-:W-:Y:S05]  /*6950*/  BSYNC.RECONVERGENT B2 ;  /* 0x0000000000027941 */ /* 0x000fea0003800200 */
.L_x_216:
[----:B------:R-:W-:Y:S01]  /*6960*/  ISETP.GT.AND P0, PT, R9, 0xfffff, PT ;  /* 0x000fffff0900780c */ /* 0x000fe20003f04270 */
[--C-:B------:R-:W-:Y:S01]  /*6970*/  IMAD.MOV.U32 R10, RZ, RZ, R8.reuse ;  /* 0x000000ffff0a7224 */ /* 0x100fe200078e0008 */
[----:B------:R-:W-:Y:S01]  /*6980*/  BSSY.RECONVERGENT B0, `(.L_x_218) ;  /* 0x0000052000007945 */ /* 0x000fe20003800200 */
[--C-:B------:R-:W-:Y:S02]  /*6990*/  IMAD.MOV.U32 R11, RZ, RZ, R9.reuse ;  /* 0x000000ffff0b7224 */ /* 0x100fe400078e0009 */
[----:B------:R-:W-:Y:S02]  /*69a0*/  IMAD.MOV.U32 R42, RZ, RZ, R9 ;  /* 0x000000ffff2a7224 */ /* 0x000fe400078e0009 */
[----:B------:R-:W-:-:S06]  /*69b0*/  IMAD.MOV.U32 R40, RZ, RZ, R8 ;  /* 0x000000ffff287224 */ /* 0x000fcc00078e0008 */
        /* <DEDUP_REMOVED lines=9> */
[----:B------:R-:W-:Y:S01]  /*6a50*/  IMAD.MOV.U32 R34, RZ, RZ, RZ ;  /* 0x000000ffff227224 */ /* 0x000fe200078e00ff */
[----:B------:R-:W-:Y:S01]  /*6a60*/  UMOV UR10, 0x3ae80f1e ;  /* 0x3ae80f1e000a7882 */ /* 0x000fe20000000000 */
[----:B------:R-:W-:Y:S01]  /*6a70*/  IMAD.MOV.U32 R46, RZ, RZ, -0x748574fc ;  /* 0x8b7a8b04ff2e7424 */ /* 0x000fe200078e00ff */
[----:B------:R-:W-:Y:S01]  /*6a80*/  LOP3.LUT R41, R8, 0x3ff00000, RZ, 0xfc, !PT ;  /* 0x3ff0000008297812 */ /* 0x000fe200078efcff */
[----:B------:R-:W-:Y:S01]  /*6a90*/  IMAD.MOV.U32 R47, RZ, RZ, 0x3ed0ee25 ;  /* 0x3ed0ee25ff2f7424 */ /* 0x000fe200078e00ff */
[----:B------:R-:W-:Y:S01]  /*6aa0*/  UMOV UR11, 0x3eb1380b ;  /* 0x3eb1380b000b7882 */ /* 0x000fe20000000000 */
[----:B------:R-:W-:Y:S01]  /*6ab0*/  LEA.HI R42, R42, R3, RZ, 0xc ;  /* 0x000000032a2a7211 */ /* 0x000fe200078f60ff */
[----:B------:R-:W-:Y:S01]  /*6ac0*/  IMAD.MOV.U32 R43, RZ, RZ, 0x43300000 ;  /* 0x43300000ff2b7424 */ /* 0x000fe200078e00ff */
[----:B------:R-:W-:Y:S01]  /*6ad0*/  ISETP.GE.U32.AND P0, PT, R41, 0x3ff6a09f, PT ;  /* 0x3ff6a09f2900780c */ /* 0x000fe20003f06070 */
[----:B------:R-:W-:Y:S01]  /*6ae0*/  UMOV UR12, 0x80000000 ;  /* 0x80000000000c7882 */ /* 0x000fe20000000000 */
[----:B------:R-:W-:-:S11]  /*6af0*/  UMOV UR13, 0x43300000 ;  /* 0x43300000000d7882 */ /* 0x000fd60000000000 */
[----:B------:R-:W-:Y:S02]  /*6b00*/  @P0 VIADD R9, R41, 0xfff00000 ;  /* 0xfff0000029090836 */ /* 0x000fe40000000000 */
[----:B------:R-:W-:Y:S02]  /*6b10*/  @P0 VIADD R42, R42, 0x1 ;  /* 0x000000012a2a0836 */ /* 0x000fe40000000000 */
[----:B------:R-:W-:-:S03]  /*6b20*/  @P0 IMAD.MOV.U32 R41, RZ, RZ, R9 ;  /* 0x000000ffff290224 */ /* 0x000fc600078e0009 */
[----:B------:R-:W-:-:S03]  /*6b30*/  LOP3.LUT R42, R42, 0x80000000, RZ, 0x3c, !PT ;  /* 0x800000002a2a7812 */ /* 0x000fc600078e3cff */
[C---:B------:R-:W-:Y:S02]  /*6b40*/  DADD R44, R40.reuse, 1 ;  /* 0x3ff00000282c7429 */ /* 0x040fe40000000000 */
[----:B------:R-:W-:Y:S02]  /*6b50*/  DADD R40, R40, -1 ;  /* 0xbff0000028287429 */ /* 0x000fe40000000000 */
[----:B------:R-:W-:Y:S01]  /*6b60*/  DADD R42, R42, -UR12 ;  /* 0x8000000c2a2a7e29 */ /* 0x000fe20008000000 */
[----:B------:R-:W-:Y:S01]  /*6b70*/  UMOV UR12, 0xfefa39ef ;  /* 0xfefa39ef000c7882 */ /* 0x000fe20000000000 */
[----:B------:R-:W1:Y:S01]  /*6b80*/  MUFU.RCP64H R35, R45 ;  /* 0x0000002d00237308 */ /* 0x000e620000001800 */
[----:B------:R-:W-:Y:S01]  /*6b90*/  UMOV UR13, 0x3fe62e42 ;  /* 0x3fe62e42000d7882 */ /* 0x000fe20000000000 */
[----:B-1----:R-:W-:-:S08]  /*6ba0*/  DFMA R8, -R44, R34, 1 ;  /* 0x3ff000002c08742b */ /* 0x002fd00000000122 */
[----:B------:R-:W-:-:S08]  /*6bb0*/  DFMA R8, R8, R8, R8 ;  /* 0x000000080808722b */ /* 0x000fd00000000008 */
[----:B------:R-:W-:-:S08]  /*6bc0*/  DFMA R34, R34, R8, R34 ;  /* 0x000000082222722b */ /* 0x000fd00000000022 */
[----:B------:R-:W-:-:S08]  /*6bd0*/  DMUL R10, R40, R34 ;  /* 0x00000022280a7228 */ /* 0x000fd00000000000 */
[----:B------:R-:W-:-:S08]  /*6be0*/  DFMA R10, R40, R34, R10 ;  /* 0x00000022280a722b */ /* 0x000fd0000000000a */
[----:B------:R-:W-:-:S08]  /*6bf0*/  DMUL R8, R10, R10 ;  /* 0x0000000a0a087228 */ /* 0x000fd00000000000 */
[----:B------:R-:W-:Y:S01]  /*6c00*/  DFMA R44, R8, UR10, R46 ;  /* 0x0000000a082c7c2b */ /* 0x000fe2000800002e */
[----:B------:R-:W-:Y:S01]  /*6c10*/  UMOV UR10, 0x9f02676f ;  /* 0x9f02676f000a7882 */ /* 0x000fe20000000000 */
[----:B------:R-:W-:Y:S01]  /*6c20*/  UMOV UR11, 0x3ef3b266 ;  /* 0x3ef3b266000b7882 */ /* 0x000fe20000000000 */
[----:B------:R-:W-:-:S05]  /*6c30*/  DADD R46, R40, -R10 ;  /* 0x00000000282e7229 */ /* 0x000fca000000080a */
[----:B------:R-:W-:Y:S01]  /*6c40*/  DFMA R44, R8, R44, UR10 ;  /* 0x0000000a082c7e2b */ /* 0x000fe2000800002c */
[----:B------:R-:W-:Y:S01]  /*6c50*/  UMOV UR10, 0xa9ab0956 ;  /* 0xa9ab0956000a7882 */ /* 0x000fe20000000000 */
[----:B------:R-:W-:Y:S01]  /*6c60*/  UMOV UR11, 0x3f1745cb ;  /* 0x3f1745cb000b7882 */ /* 0x000fe20000000000 */
[----:B------:R-:W-:-:S05]  /*6c70*/  DADD R46, R46, R46 ;  /* 0x000000002e2e7229 */ /* 0x000fca000000002e */
[----:B------:R-:W-:Y:S01]  /*6c80*/  DFMA R44, R8, R44, UR10 ;  /* 0x0000000a082c7e2b */ /* 0x000fe2000800002c */
[----:B------:R-:W-:Y:S01]  /*6c90*/  UMOV UR10, 0x2d1b5154 ;  /* 0x2d1b5154000a7882 */ /* 0x000fe20000000000 */
[----:B------:R-:W-:Y:S01]  /*6ca0*/  UMOV UR11, 0x3f3c71c7 ;  /* 0x3f3c71c7000b7882 */ /* 0x000fe20000000000 */
[----:B------:R-:W-:Y:S02]  /*6cb0*/  DFMA R46, R40, -R10, R46 ;  /* 0x8000000a282e722b */ /* 0x000fe4000000002e */
        /* <DEDUP_REMOVED lines=24> */
.L_x_219:
[----:B------:R-:W-:Y:S01]  /*6e40*/  IMAD.MOV.U32 R8, RZ, RZ, 0x0 ;  /* 0x00000000ff087424 */ /* 0x000fe200078e00ff */
[----:B------:R-:W-:Y:S01]  /*6e50*/  LOP3.LUT P0, RZ, R11, 0x7fffffff, RZ, 0xc0, !PT ;  /* 0x7fffffff0bff7812 */ /* 0x000fe2000780c0ff */
[----:B------:R-:W-:-:S06]  /*6e60*/  IMAD.MOV.U32 R9, RZ, RZ, 0x7ff00000 ;  /* 0x7ff00000ff097424 */ /* 0x000fcc00078e00ff */
[----:B------:R-:W-:-:S10]  /*6e70*/  DFMA R8, R10, R8, +INF ;  /* 0x7ff000000a08742b */ /* 0x000fd40000000008 */
[----:B------:R-:W-:Y:S02]  /*6e80*/  FSEL R40, R8, RZ, P0 ;  /* 0x000000ff08287208 */ /* 0x000fe40000000000 */
[----:B------:R-:W-:-:S07]  /*6e90*/  FSEL R41, R9, -QNAN , P0 ;  /* 0xfff0000009297808 */ /* 0x000fce0000000000 */
.L_x_220:
[----:B------:R-:W-:Y:S05]  /*6ea0*/  BSYNC.RECONVERGENT B0 ;  /* 0x0000000000007941 */ /* 0x000fea0003800200 */
.L_x_218:
        /* <DEDUP_REMOVED lines=25> */
.L_x_222:
[----:B------:R-:W-:Y:S05]  /*7040*/  BSYNC.RECONVERGENT B2 ;  /* 0x0000000000027941 */ /* 0x000fea0003800200 */
.L_x_221:
[----:B------:R-:W-:Y:S01]  /*7050*/  ISETP.GT.AND P0, PT, R9, 0xfffff, PT ;  /* 0x000fffff0900780c */ /* 0x000fe20003f04270 */
[----:B------:R-:W-:Y:S01]  /*7060*/  IMAD.MOV.U32 R10, RZ, RZ, R8 ;  /* 0x000000ffff0a7224 */ /* 0x000fe200078e0008 */
[----:B------:R-:W-:Y:S01]  /*7070*/  MOV R11, R9 ;  /* 0x00000009000b7202 */ /* 0x000fe20000000f00 */
[----:B------:R-:W-:Y:S01]  /*7080*/  IMAD.MOV.U32 R14, RZ, RZ, R9 ;  /* 0x000000ffff0e7224 */ /* 0x000fe200078e0009 */
[----:B------:R-:W-:Y:S09]  /*7090*/  BSSY.RECONVERGENT B0, `(.L_x_223) ;  /* 0x000004f000007945 */ /* 0x000ff20003800200 */
        /* <DEDUP_REMOVED lines=8> */
[C---:B------:R-:W-:Y:S01]  /*7120*/  LOP3.LUT R9, R14.reuse, 0xfffff, RZ, 0xc0, !PT ;  /* 0x000fffff0e097812 */ /* 0x040fe200078ec0ff */
        /* <DEDUP_REMOVED lines=63> */
.L_x_224:
[----:B------:R-:W-:Y:S01]  /*7520*/  IMAD.MOV.U32 R8, RZ, RZ, 0x0 ;  /* 0x00000000ff087424 */ /* 0x000fe200078e00ff */
[----:B------:R-:W-:Y:S01]  /*7530*/  LOP3.LUT P0, RZ, R11, 0x7fffffff, RZ, 0xc0, !PT ;  /* 0x7fffffff0bff7812 */ /* 0x000fe2000780c0ff */
[----:B------:R-:W-:-:S06]  /*7540*/  IMAD.MOV.U32 R9, RZ, RZ, 0x7ff00000 ;  /* 0x7ff00000ff097424 */ /* 0x000fcc00078e00ff */
[----:B------:R-:W-:-:S10]  /*7550*/  DFMA R8, R10, R8, +INF ;  /* 0x7ff000000a08742b */ /* 0x000fd40000000008 */
[----:B------:R-:W-:Y:S02]  /*7560*/  FSEL R8, R8, RZ, P0 ;  /* 0x000000ff08087208 */ /* 0x000fe40000000000 */
[----:B------:R-:W-:-:S07]  /*7570*/  FSEL R9, R9, -QNAN , P0 ;  /* 0xfff0000009097808 */ /* 0x000fce0000000000 */
.L_x_225:
[----:B------:R-:W-:Y:S05]  /*7580*/  BSYNC.RECONVERGENT B0 ;  /* 0x0000000000007941 */ /* 0x000fea0003800200 */
.L_x_223:
[----:B------:R-:W-:-:S08]  /*7590*/  DFMA R6, -R36, R8, R6 ;  /* 0x000000082406722b */ /* 0x000fd00000000106 */
[----:B------:R-:W-:Y:S01]  /*75a0*/  DADD R16, R6, R16 ;  /* 0x0000000006107229 */ /* 0x000fe20000000010 */
[----:B------:R-:W-:Y:S10]  /*75b0*/  @P4 BRA `(.L_x_226) ;  /* 0xfffffff000504947 */ /* 0x000ff4000383ffff */
.L_x_215:
[----:B------:R-:W1:Y:S01]  /*75c0*/  LDC R3, c[0x3][0xc] ;  /* 0x00c00300ff037b82 */ /* 0x000e620000000800 */
[----:B------:R-:W-:Y:S02]  /*75d0*/  CS2R R36, SRZ ;  /* 0x0000000000247805 */ /* 0x000fe4000001ff00 */
[----:B-1----:R-:W-:-:S13]  /*75e0*/  ISETP.GE.AND P0, PT, R3, 0x1, PT ;  /* 0x000000010300780c */ /* 0x002fda0003f06270 */
[----:B------:R-:W-:Y:S05]  /*75f0*/  @!P0 BRA `(.L_x_227) ;  /* 0x0000001400f88947 */ /* 0x000fea0003800000 */
[----:B------:R-:W-:Y:S01]  /*7600*/  ISETP.NE.AND P0, PT, R3, 0x1, PT ;  /* 0x000000010300780c */ /* 0x000fe20003f05270 */
[----:B------:R-:W-:Y:S01]  /*7610*/  IMAD.MOV.U32 R6, RZ, RZ, RZ ;  /* 0x000000ffff067224 */ /* 0x000fe200078e00ff */
[----:B------:R-:W-:-:S11]  /*7620*/  CS2R R36, SRZ ;  /* 0x0000000000247805 */ /* 0x000fd6000001ff00 */
[----:B------:R-:W-:Y:S05]  /*7630*/  @!P0 BRA `(.L_x_228) ;  /* 0x0000000c00ec8947 */ /* 0x000fea0003800000 */
[----:B------:R-:W1:Y:S01]  /*7640*/  LDC.64 R38, c[0x3][0xf0] ;  /* 0x00c03c00ff267b82 */ /* 0x000e620000000a00 */
[----:B------:R-:W-:Y:S01]  /*7650*/  LOP3.LUT R6, R3, 0x7ffffffe, RZ, 0xc0, !PT ;  /* 0x7ffffffe03067812 */ /* 0x000fe200078ec0ff */
[----:B------:R-:W-:Y:S01]  /*7660*/  IMAD.MOV.U32 R5, RZ, RZ, RZ ;  /* 0x000000ffff057224 */ /* 0x000fe200078e00ff */
[----:B------:R-:W-:Y:S01]  /*7670*/  CS2R R36, SRZ ;  /* 0x0000000000247805 */ /* 0x000fe2000001ff00 */
[----:B-1----:R-:W-:-:S08]  /*7680*/  DMUL R38, R38, -0.5 ;  /* 0xbfe0000026267828 */ /* 0x002fd00000000000 */
[----:B------:R-:W-:-:S11]  /*7690*/  DMUL R14, R18, R38 ;  /* 0x00000026120e7228 */ /* 0x000fd60000000000 */
.L_x_238:
[----:B------:R-:W-:-:S05]  /*76a0*/  IMAD R3, R5, 0x8, R0 ;  /* 0x0000000805037824 */ /* 0x000fca00078e0200 */
[----:B------:R-:W2:Y:S04]  /*76b0*/  LDL.64 R8, [R3] ;  /* 0x0000000003087983 */ /* 0x000ea80000100a00 */
[----:B------:R-:W2:Y:S01]  /*76c0*/  LDL.64 R42, [R3+0x48] ;  /* 0x00004800032a7983 */ /* 0x000ea20000100a00 */
[----:B------:R-:W-:Y:S01]  /*76d0*/  IMAD.SHL.U32 R34, R5, 0x8, RZ ;  /* 0x0000000805227824 */ /* 0x000fe200078e00ff */
[----:B------:R-:W-:Y:S01]  /*76e0*/  BSSY.RECONVERGENT B2, `(.L_x_229) ;  /* 0x000001c000027945 */ /* 0x000fe20003800200 */
[----:B------:R-:W-:-:S04]  /*76f0*/  IMAD.MOV.U32 R10, RZ, RZ, 0x1 ;  /* 0x00000001ff0a7424 */ /* 0x000fc800078e00ff */
[----:B------:R-:W1:Y:S02]  /*7700*/  LDC.64 R34, c[0x3][R34+0x10] ;  /* 0x00c0040022227b82 */ /* 0x000e640000000a00 */
[----:B-1----:R-:W1:Y:S02]  /*7710*/  MUFU.RCP64H R11, R35 ;  /* 0x00000023000b7308 */ /* 0x002e640000001800 */
        /* <DEDUP_REMOVED lines=20> */
[----:B0-----:R-:W-:Y:S05]  /*7860*/  CALL.REL.NOINC `($__internal_5_$__cuda_sm20_div_rn_f64_full) ;  /* 0x0000004800dc7944 */ /* 0x001fea0003c00000 */
[----:B------:R-:W-:-:S04]  /*7870*/  LOP3.LUT R9, R9, R8, RZ, 0x3c, !PT ;  /* 0x0000000809097212 */ /* 0x000fc800078e3cff */
[----:B------:R-:W-:-:S04]  /*7880*/  LOP3.LUT R8, R9, R8, RZ, 0x3c, !PT ;  /* 0x0000000809087212 */ /* 0x000fc800078e3cff */
[----:B------:R-:W-:-:S07]  /*7890*/  LOP3.LUT R9, R9, R8, RZ, 0x3c, !PT ;  /* 0x0000000809097212 */ /* 0x000fce00078e3cff */
.L_x_230:
[----:B------:R-:W-:Y:S05]  /*78a0*/  BSYNC.RECONVERGENT B2 ;  /* 0x0000000000027941 */ /* 0x000fea0003800200 */
.L_x_229:
[----:B------:R-:W-:Y:S01]  /*78b0*/  ISETP.GT.AND P0, PT, R9, 0xfffff, PT ;  /* 0x000fffff0900780c */ /* 0x000fe20003f04270 */
[--C-:B------:R-:W-:Y:S01]  /*78c0*/  IMAD.MOV.U32 R10, RZ, RZ, R8.reuse ;  /* 0x000000ffff0a7224 */ /* 0x100fe200078e0008 */
[----:B------:R-:W-:Y:S01]  /*78d0*/  BSSY.RECONVERGENT B0, `(.L_x_231) ;  /* 0x0000052000007945 */ /* 0x000fe20003800200 */
[--C-:B------:R-:W-:Y:S02]  /*78e0*/  IMAD.MOV.U32 R11, RZ, RZ, R9.reuse ;  /* 0x000000ffff0b7224 */ /* 0x100fe400078e0009 */
[----:B------:R-:W-:Y:S02]  /*78f0*/  IMAD.MOV.U32 R46, RZ, RZ, R9 ;  /* 0x000000ffff2e7224 */ /* 0x000fe400078e0009 */
[----:B------:R-:W-:-:S06]  /*7900*/  IMAD.MOV.U32 R44, RZ, RZ, R8 ;  /* 0x000000ffff2c7224 */ /* 0x000fcc00078e0008 */
[----:B------:R-:W-:-:S10]  /*7910*/  @!P0 DMUL R10, R10, 1.80143985094819840000e+16 ;  /* 0x435000000a0a8828 */ /* 0x000fd40000000000 */
[----:B------:R-:W-:Y:S01]  /*7920*/  @!P0 MOV R46, R11 ;  /* 0x0000000b002e8202 */ /* 0x000fe20000000f00 */
[----:B------:R-:W-:-:S04]  /*7930*/  @!P0 IMAD.MOV.U32 R44, RZ, RZ, R10 ;  /* 0x000000ffff2c8224 */ /* 0x000fc800078e000a */
        /* <DEDUP_REMOVED lines=13> */
[----:B------:R-:W-:Y:S01]  /*7a10*/  UMOV UR12, 0x80000000 ;  /* 0x80000000000c7882 */ /* 0x000fe20000000000 */
[----:B------:R-:W-:Y:S01]  /*7a20*/  ISETP.GE.U32.AND P0, PT, R45, 0x3ff6a09f, PT ;  /* 0x3ff6a09f2d00780c */ /* 0x000fe20003f06070 */
[----:B------:R-:W-:-:S12]  /*7a30*/  UMOV UR13, 0x43300000 ;  /* 0x43300000000d7882 */ /* 0x000fd80000000000 */
[----:B------:R-:W-:Y:S02]  /*7a40*/  @P0 VIADD R7, R45, 0xfff00000 ;  /* 0xfff000002d070836 */ /* 0x000fe40000000000 */
[----:B------:R-:W-:Y:S02]  /*7a50*/  @P0 VIADD R3, R3, 0x1 ;  /* 0x0000000103030836 */ /* 0x000fe40000000000 */
[----:B------:R-:W-:-:S06]  /*7a60*/  @P0 IMAD.MOV.U32 R45, RZ, RZ, R7 ;  /* 0x000000ffff2d0224 */ /* 0x000fcc00078e0007 */
        /* <DEDUP_REMOVED lines=13> */
[----:B------:R-:W-:Y:S01]  /*7b40*/  LOP3.LUT R48, R3, 0x80000000, RZ, 0x3c, !PT ;  /* 0x8000000003307812 */ /* 0x000fe200078e3cff */
[----:B------:R-:W-:Y:S01]  /*7b50*/  IMAD.MOV.U32 R49, RZ, RZ, 0x43300000 ;  /* 0x43300000ff317424 */ /* 0x000fe200078e00ff */
[----:B------:R-:W-:-:S03]  /*7b60*/  DADD R46, R46, R46 ;  /* 0x000000002e2e7229 */ /* 0x000fc6000000002e */
[----:B------:R-:W-:Y:S01]  /*7b70*/  DFMA R8, R10, R8, UR10 ;  /* 0x0000000a0a087e2b */ /* 0x000fe20008000008 */
[----:B------:R-:W-:Y:S01]  /*7b80*/  UMOV UR10, 0xa9ab0956 ;  /* 0xa9ab0956000a7882 */ /* 0x000fe20000000000 */
[----:B------:R-:W-:Y:S01]  /*7b90*/  UMOV UR11, 0x3f1745cb ;  /* 0x3f1745cb000b7882 */ /* 0x000fe20000000000 */
[----:B------:R-:W-:Y:S01]  /*7ba0*/  DADD R48, R48, -UR12 ;  /* 0x8000000c30307e29 */ /* 0x000fe20008000000 */
[----:B------:R-:W-:Y:S01]  /*7bb0*/  UMOV UR12, 0xfefa39ef ;  /* 0xfefa39ef000c7882 */ /* 0x000fe20000000000 */
[----:B------:R-:W-:Y:S01]  /*7bc0*/  UMOV UR13, 0x3fe62e42 ;  /* 0x3fe62e42000d7882 */ /* 0x000fe20000000000 */
[----:B------:R-:W-:Y:S02]  /*7bd0*/  DFMA R46, R44, -R34, R46 ;  /* 0x800000222c2e722b */ /* 0x000fe4000000002e */
[----:B------:R-:W-:Y:S01]  /*7be0*/  DFMA R8, R10, R8, UR10 ;  /* 0x0000000a0a087e2b */ /* 0x000fe20008000008 */
[----:B------:R-:W-:Y:S01]  /*7bf0*/  UMOV UR10, 0x2d1b5154 ;  /* 0x2d1b5154000a7882 */ /* 0x000fe20000000000 */
[----:B------:R-:W-:Y:S01]  /*7c00*/  UMOV UR11, 0x3f3c71c7 ;  /* 0x3f3c71c7000b7882 */ /* 0x000fe20000000000 */
[----:B------:R-:W-:-:S03]  /*7c10*/  DFMA R44, R48, UR12, R34 ;  /* 0x0000000c302c7c2b */ /* 0x000fc60008000022 */
[----:B------:R-:W-:Y:S02]  /*7c20*/  DMUL R46, R40, R46 ;  /* 0x0000002e282e7228 */ /* 0x000fe40000000000 */
        /* <DEDUP_REMOVED lines=22> */
.L_x_232:
[----:B------:R-:W-:Y:S01]  /*7d90*/  IMAD.MOV.U32 R8, RZ, RZ, 0x0 ;  /* 0x00000000ff087424 */ /* 0x000fe200078e00ff */
[----:B------:R-:W-:Y:S01]  /*7da0*/  LOP3.LUT P0, RZ, R11, 0x7fffffff, RZ, 0xc0, !PT ;  /* 0x7fffffff0bff7812 */ /* 0x000fe2000780c0ff */
[----:B------:R-:W-:-:S06]  /*7db0*/  IMAD.MOV.U32 R9, RZ, RZ, 0x7ff00000 ;  /* 0x7ff00000ff097424 */ /* 0x000fcc00078e00ff */
[----:B------:R-:W-:-:S10]  /*7dc0*/  DFMA R8, R10, R8, +INF ;  /* 0x7ff000000a08742b */ /* 0x000fd40000000008 */
[----:B------:R-:W-:Y:S02]  /*7dd0*/  FSEL R44, R8, RZ, P0 ;  /* 0x000000ff082c7208 */ /* 0x000fe40000000000 */
[----:B------:R-:W-:-:S07]  /*7de0*/  FSEL R45, R9, -QNAN , P0 ;  /* 0xfff00000092d7808 */ /* 0x000fce0000000000 */
.L_x_233:
[----:B------:R-:W-:Y:S05]  /*7df0*/  BSYNC.RECONVERGENT B0 ;  /* 0x0000000000007941 */ /* 0x000fea0003800200 */
.L_x_231:
[----:B------:R-:W-:-:S05]  /*7e00*/  IMAD R3, R5, 0x8, R0 ;  /* 0x0000000805037824 */ /* 0x000fca00078e0200 */
[----:B------:R-:W2:Y:S04]  /*7e10*/  LDL.64 R8, [R3+0x8] ;  /* 0x0000080003087983 */ /* 0x000ea80000100a00 */
[----:B------:R-:W2:Y:S01]  /*7e20*/  LDL.64 R40, [R3+0x50] ;  /* 0x0000500003287983 */ /* 0x000ea20000100a00 */
[----:B------:R-:W-:Y:S01]  /*7e30*/  IMAD.SHL.U32 R34, R5, 0x8, RZ ;  /* 0x0000000805227824 */ /* 0x000fe200078e00ff */
[----:B------:R-:W-:Y:S01]  /*7e40*/  DMUL R48, R18, R38 ;  /* 0x0000002612307228 */ /* 0x000fe20000000000 */
[----:B------:R-:W-:Y:S01]  /*7e50*/  IMAD.MOV.U32 R10, RZ, RZ, 0x1 ;  /* 0x00000001ff0a7424 */ /* 0x000fe200078e00ff */
[----:B------:R-:W-:Y:S01]  /*7e60*/  DADD R44, R44, 1 ;  /* 0x3ff000002c2c7429 */ /* 0x000fe20000000000 */
[----:B------:R-:W-:Y:S01]  /*7e70*/  BSSY.RECONVERGENT B2, `(.L_x_234) ;  /* 0x000001d000027945 */ /* 0x000fe20003800200 */
[----:B------:R-:W-:Y:S01]  /*7e80*/  DMUL R42, R38, R42 ;  /* 0x0000002a262a7228 */ /* 0x000fe20000000000 */
[----:B------:R-:W1:Y:S07]  /*7e90*/  LDC.64 R34, c[0x3][R34+0x18] ;  /* 0x00c0060022227b82 */ /* 0x000e6e0000000a00 */
[----:B------:R-:W-:Y:S01]  /*7ea0*/  DFMA R36, R44, R42, R36 ;  /* 0x0000002a2c24722b */ /* 0x000fe20000000024 */
[----:B-1----:R-:W1:Y:S02]  /*7eb0*/  MUFU.RCP64H R11, R35 ;  /* 0x00000023000b7308 */ /* 0x002e640000001800 */
[----:B-1----:R-:W-:-:S08]  /*7ec0*/  DFMA R46, -R34, R10, 1 ;  /* 0x3ff00000222e742b */ /* 0x002fd0000000010a */
[----:B------:R-:W-:-:S08]  /*7ed0*/  DFMA R46, R46, R46, R46 ;  /* 0x0000002e2e2e722b */ /* 0x000fd0000000002e */
[----:B------:R-:W-:Y:S02]  /*7ee0*/  DFMA R46, R10, R46, R10 ;  /* 0x0000002e0a2e722b */ /* 0x000fe4000000000a */
[----:B--2---:R-:W-:-:S08]  /*7ef0*/  DADD R40, R8, -R40 ;  /* 0x0000000008287229 */ /* 0x004fd00000000828 */
[----:B------:R-:W-:Y:S02]  /*7f00*/  DFMA R48, R40, R48, R8 ;  /* 0x000000302830722b */ /* 0x000fe40000000008 */
        /* <DEDUP_REMOVED lines=19> */
.L_x_235:
[----:B------:R-:W-:Y:S05]  /*8040*/  BSYNC.RECONVERGENT B2 ;  /* 0x0000000000027941 */ /* 0x000fea0003800200 */
.L_x_234:
[----:B------:R-:W-:Y:S01]  /*8050*/  ISETP.GT.AND P0, PT, R9, 0xfffff, PT ;  /* 0x000fffff0900780c */ /* 0x000fe20003f04270 */
[----:B------:R-:W-:Y:S01]  /*8060*/  IMAD.MOV.U32 R10, RZ, RZ, R8 ;  /* 0x000000ffff0a7224 */ /* 0x000fe200078e0008 */
[----:B------:R-:W-:Y:S01]  /*8070*/  BSSY.RECONVERGENT B0, `(.L_x_236) ;  /* 0x0000051000007945 */ /* 0x000fe20003800200 */
[--C-:B------:R-:W-:Y:S02]  /*8080*/  IMAD.MOV.U32 R11, RZ, RZ, R9.reuse ;  /* 0x000000ffff0b7224 */ /* 0x100fe400078e0009 */
[----:B------:R-:W-:Y:S02]  /*8090*/  IMAD.MOV.U32 R3, RZ, RZ, R9 ;  /* 0x000000ffff037224 */ /* 0x000fe400078e0009 */
[----:B------:R-:W-:-:S06]  /*80a0*/  IMAD.MOV.U32 R46, RZ, RZ, -0x3ff ;  /* 0xfffffc01ff2e7424 */ /* 0x000fcc00078e00ff */
[----:B------:R-:W-:Y:S01]  /*80b0*/  @!P0 DMUL R10, R10, 1.80143985094819840000e+16 ;  /* 0x435000000a0a8828 */ /* 0x000fe20000000000 */
[----:B------:R-:W-:-:S09]  /*80c0*/  @!P0 IMAD.MOV.U32 R46, RZ, RZ, -0x435 ;  /* 0xfffffbcbff2e8424 */ /* 0x000fd200078e00ff */
[----:B------:R-:W-:Y:S02]  /*80d0*/  @!P0 IMAD.MOV.U32 R3, RZ, RZ, R11 ;  /* 0x000000ffff038224 */ /* 0x000fe400078e000b */
[----:B------:R-:W-:Y:S02]  /*80e0*/  @!P0 IMAD.MOV.U32 R8, RZ, RZ, R10 ;  /* 0x000000ffff088224 */ /* 0x000fe400078e000a */
[----:B------:R-:W-:-:S05]  /*80f0*/  VIADD R7, R3, 0xffffffff ;  /* 0xffffffff03077836 */ /* 0x000fca0000000000 */
[----:B------:R-:W-:-:S13]  /*8100*/  ISETP.GE.U32.AND P1, PT, R7, 0x7fefffff, PT ;  /* 0x7fefffff0700780c */ /* 0x000fda0003f26070 */
[----:B------:R-:W-:Y:S01]  /*8110*/  @P1 IMAD.MOV.U32 R34, RZ, RZ, 0x0 ;  /* 0x00000000ff221424 */ /* 0x000fe200078e00ff */
[----:B------:R-:W-:Y:S02]  /*8120*/  @P1 MOV R35, 0x7ff00000 ;  /* 0x7ff0000000231802 */ /* 0x000fe40000000f00 */
[----:B------:R-:W-:-:S04]  /*8130*/  @P1 LOP3.LUT P2, RZ, R11, 0x7fffffff, RZ, 0xc0, !PT ;  /* 0x7fffffff0bff1812 */ /* 0x000fc8000784c0ff */
[----:B------:R-:W-:-:S10]  /*8140*/  @P1 DFMA R34, R10, R34, +INF ;  /* 0x7ff000000a22142b */ /* 0x000fd40000000022 */
[----:B------:R-:W-:Y:S02]  /*8150*/  @P1 FSEL R44, R34, RZ, P2 ;  /* 0x000000ff222c1208 */ /* 0x000fe40001000000 */
[----:B------:R-:W-:Y:S01]  /*8160*/  @P1 FSEL R45, R35, -QNAN , P2 ;  /* 0xfff00000232d1808 */ /* 0x000fe20001000000 */
[----:B------:R-:W-:Y:S06]  /*8170*/  @P1 BRA `(.L_x_237) ;  /* 0x0000000400001947 */ /* 0x000fec0003800000 */
        /* <DEDUP_REMOVED lines=9> */
[----:B------:R-:W-:Y:S01]  /*8210*/  UMOV UR12, 0x80000000 ;  /* 0x80000000000c7882 */ /* 0x000fe20000000000 */
[----:B------:R-:W-:Y:S01]  /*8220*/  LEA.HI R3, R3, R46, RZ, 0xc ;  /* 0x0000002e03037211 */ /* 0x000fe200078f60ff */
[----:B------:R-:W-:-:S10]  /*8230*/  UMOV UR13, 0x43300000 ;  /* 0x43300000000d7882 */ /* 0x000fd40000000000 */
        /* <DEDUP_REMOVED lines=51> */
[----:B------:R-:W-:-:S11]  /*8570*/  DADD R44, R44, R8 ;  /* 0x000000002c2c7229 */ /* 0x000fd60000000008 */
.L_x_237:
[----:B------:R-:W-:Y:S05]  /*8580*/  BSYNC.RECONVERGENT B0 ;  /* 0x0000000000007941 */ /* 0x000fea0003800200 */
.L_x_236:
[----:B------:R-:W-:Y:S01]  /*8590*/  VIADD R5, R5, 0x2 ;  /* 0x0000000205057836 */ /* 0x000fe20000000000 */
[----:B------:R-:W-:Y:S02]  /*85a0*/  DADD R44, R44, 1 ;  /* 0x3ff000002c2c7429 */ /* 0x000fe40000000000 */
[----:B------:R-:W-:Y:S02]  /*85b0*/  DMUL R40, R38, R40 ;  /* 0x0000002826287228 */ /* 0x000fe40000000000 */
[----:B------:R-:W-:-:S06]  /*85c0*/  ISETP.NE.AND P0, PT, R5, R6, PT ;  /* 0x000000060500720c */ /* 0x000fcc0003f05270 */
[----:B------:R-:W-:-:S07]  /*85d0*/  DFMA R36, R44, R40, R36 ;  /* 0x000000282c24722b */ /* 0x000fce0000000024 */
[----:B------:R-:W-:Y:S05]  /*85e0*/  @P0 BRA `(.L_x_238) ;  /* 0xfffffff0002c0947 */ /* 0x000fea000383ffff */
.L_x_228:
[----:B------:R-:W1:Y:S02]  /*85f0*/  LDCU UR4, c[0x3][0xc] ;  /* 0x00c00180ff0477ac */ /* 0x000e640008000800 */
[----:B-1----:R-:W-:-:S04]  /*8600*/  ULOP3.LUT UR4, UR4, 0x1, URZ, 0xc0, !UPT ;  /* 0x0000000104047892 */ /* 0x002fc8000f8ec0ff */
[----:B------:R-:W-:-:S09]  /*8610*/  UISETP.NE.U32.AND UP0, UPT, UR4, 0x1, UPT ;  /* 0x000000010400788c */ /* 0x000fd2000bf05070 */
[----:B------:R-:W-:Y:S05]  /*8620*/  BRA.U UP0, `(.L_x_227) ;  /* 0x0000000500ec7547 */ /* 0x000fea000b800000 */
[----:B------:R-:W-:Y:S01]  /*8630*/  IMAD.SHL.U32 R6, R6, 0x8, RZ ;  /* 0x0000000806067824 */ /* 0x000fe200078e00ff */
[----:B------:R-:W1:Y:S03]  /*8640*/  LDC.64 R10, c[0x3][0xf0] ;  /* 0x00c03c00ff0a7b82 */ /* 0x000e660000000a00 */
[----:B------:R-:W-:-:S05]  /*8650*/  IMAD.IADD R3, R1, 0x1, R6 ;  /* 0x0000000101037824 */ /* 0x000fca00078e0206 */
[----:B------:R-:W2:Y:S04]  /*8660*/  LDL.64 R8, [R3] ;  /* 0x0000000003087983 */ /* 0x000ea80000100a00 */
[----:B------:R-:W2:Y:S01]  /*8670*/  LDL.64 R14, [R3+0x48] ;  /* 0x00004800030e7983 */ /* 0x000ea20000100a00 */
[----:B------:R-:W3:Y:S01]  /*8680*/  LDC.64 R34, c[0x3][R6+0x10] ;  /* 0x00c0040006227b82 */ /* 0x000ee20000000a00 */
[----:B------:R-:W-:Y:S01]  /*8690*/  IMAD.MOV.U32 R38, RZ, RZ, 0x1 ;  /* 0x00000001ff267424 */ /* 0x000fe200078e00ff */
[----:B------:R-:W-:Y:S01]  /*86a0*/  BSSY.RECONVERGENT B2, `(.L_x_239) ;  /* 0x000001d000027945 */ /* 0x000fe20003800200 */
[----:B-1----:R-:W-:-:S08]  /*86b0*/  DMUL R10, R10, -0.5 ;  /* 0xbfe000000a0a7828 */ /* 0x002fd00000000000 */
[----:B------:R-:W-:Y:S01]  /*86c0*/  DMUL R42, R18, R10 ;  /* 0x0000000a122a7228 */ /* 0x000fe20000000000 */
        /* <DEDUP_REMOVED lines=14> */
[----:B------:R-:W-:Y:S02]  /*87b0*/  DFMA R8, R6, R40, R8 ;  /* 0x000000280608722b */ /* 0x000fe40000000008 */
[----:B------:R-:W-:-:S08]  /*87c0*/  DMUL R6, R10, R14 ;  /* 0x0000000e0a067228 */ /* 0x000fd00000000000 */
        /* <DEDUP_REMOVED lines=10> */
.L_x_240:
[----:B------:R-:W-:Y:S05]  /*8870*/  BSYNC.RECONVERGENT B2 ;  /* 0x0000000000027941 */ /* 0x000fea0003800200 */
.L_x_239:
[----:B------:R-:W-:Y:S01]  /*8880*/  ISETP.GT.AND P0, PT, R9, 0xfffff, PT ;  /* 0x000fffff0900780c */ /* 0x000fe20003f04270 */
[----:B------:R-:W-:Y:S01]  /*8890*/  IMAD.MOV.U32 R10, RZ, RZ, R8 ;  /* 0x000000ffff0a7224 */ /* 0x000fe200078e0008 */
[----:B------:R-:W-:Y:S01]  /*88a0*/  BSSY.RECONVERGENT B0, `(.L_x_241) ;  /* 0x0000051000007945 */ /* 0x000fe20003800200 */
[----:B------:R-:W-:-:S10]  /*88b0*/  IMAD.MOV.U32 R11, RZ, RZ, R9 ;  /* 0x000000ffff0b7224 */ /* 0x000fd400078e0009 */
[----:B------:R-:W-:-:S10]  /*88c0*/  @!P0 DMUL R10, R10, 1.80143985094819840000e+16 ;  /* 0x435000000a0a8828 */ /* 0x000fd40000000000 */
[----:B------:R-:W-:-:S04]  /*88d0*/  @!P0 IMAD.MOV.U32 R9, RZ, RZ, R11 ;  /* 0x000000ffff098224 */ /* 0x000fc800078e000b */
[----:B------:R-:W-:-:S05]  /*88e0*/  VIADD R3, R9, 0xffffffff ;  /* 0xffffffff09037836 */ /* 0x000fca0000000000 */
[----:B------:R-:W-:Y:S01]  /*88f0*/  ISETP.GE.U32.AND P1, PT, R3, 0x7fefffff, PT ;  /* 0x7fefffff0300780c */ /* 0x000fe20003f26070 */
[----:B------:R-:W-:Y:S01]  /*8900*/  IMAD.MOV.U32 R3, RZ, RZ, R8 ;  /* 0x000000ffff037224 */ /* 0x000fe200078e0008 */
[----:B------:R-:W-:Y:S01]  /*8910*/  @!P0 MOV R3, R10 ;  /* 0x0000000a00038202 */ /* 0x000fe20000000f00 */
[----:B------:R-:W-:Y:S02]  /*8920*/  IMAD.MOV.U32 R8, RZ, RZ, -0x3ff ;  /* 0xfffffc01ff087424 */ /* 0x000fe400078e00ff */
[----:B------:R-:W-:-:S08]  /*8930*/  @!P0 IMAD.MOV.U32 R8, RZ, RZ, -0x435 ;  /* 0xfffffbcbff088424 */ /* 0x000fd000078e00ff */
[----:B------:R-:W-:Y:S01]  /*8940*/  @P1 IMAD.MOV.U32 R14, RZ, RZ, 0x0 ;  /* 0x00000000ff0e1424 */ /* 0x000fe200078e00ff */
[----:B------:R-:W-:Y:S01]  /*8950*/  @P1 LOP3.LUT P2, RZ, R11, 0x7fffffff, RZ, 0xc0, !PT ;  /* 0x7fffffff0bff1812 */ /* 0x000fe2000784c0ff */
[----:B------:R-:W-:-:S06]  /*8960*/  @P1 IMAD.MOV.U32 R15, RZ, RZ, 0x7ff00000 ;  /* 0x7ff00000ff0f1424 */ /* 0x000fcc00078e00ff */
        /* <DEDUP_REMOVED lines=68> */
.L_x_242:
[----:B------:R-:W-:Y:S05]  /*8db0*/  BSYNC.RECONVERGENT B0 ;  /* 0x0000000000007941 */ /* 0x000fea0003800200 */
.L_x_241:
[----:B------:R-:W-:-:S08]  /*8dc0*/  DADD R14, R14, 1 ;  /* 0x3ff000000e0e7429 */ /* 0x000fd00000000000 */
[----:B------:R-:W-:-:S11]  /*8dd0*/  DFMA R36, R6, R14, R36 ;  /* 0x0000000e0624722b */ /* 0x000fd60000000024 */
.L_x_227:
[----:B------:R-:W1:Y:S01]  /*8de0*/  LDC R5, c[0x3][0xc] ;  /* 0x00c00300ff057b82 */ /* 0x000e620000000800 */
[----:B------:R-:W-:Y:S02]  /*8df0*/  IMAD.MOV.U32 R6, RZ, RZ, RZ ;  /* 0x000000ffff067224 */ /* 0x000fe400078e00ff */
[----:B------:R-:W-:Y:S02]  /*8e00*/  IMAD.MOV.U32 R14, RZ, RZ, R18 ;  /* 0x000000ffff0e7224 */ /* 0x000fe400078e0012 */
[----:B------:R-:W-:Y:S02]  /*8e10*/  IMAD.MOV.U32 R15, RZ, RZ, R19 ;  /* 0x000000ffff0f7224 */ /* 0x000fe400078e0013 */
[----:B------:R-:W-:Y:S02]  /*8e20*/  IMAD.MOV.U32 R38, RZ, RZ, R2 ;  /* 0x000000ffff267224 */ /* 0x000fe400078e0002 */
[----:B------:R-:W-:Y:S01]  /*8e30*/  IMAD.MOV.U32 R39, RZ, RZ, R12 ;  /* 0x000000ffff277224 */ /* 0x000fe200078e000c */
[----:B-1----:R-:W-:-:S04]  /*8e40*/  VIMNMX R5, PT, PT, R5, 0x1, !PT ;  /* 0x0000000105057848 */ /* 0x002fc80007fe0100 */
[----:B------:R-:W-:-:S07]  /*8e50*/  LOP3.LUT R7, R5, 0x7ffffffe, RZ, 0xc0, !PT ;  /* 0x7ffffffe05077812 */ /* 0x000fce00078ec0ff */
.L_x_277:
[C---:B------:R-:W-:Y:S01]  /*8e60*/  DADD R2, R14.reuse, -R38 ;  /* 0x000000000e027229 */ /* 0x040fe20000000826 */
[----:B------:R-:W-:Y:S01]  /*8e70*/  BSSY.RELIABLE B2, `(.L_x_243) ;  /* 0x0000037000027945 */ /* 0x000fe20003800100 */
[----:B------:R-:W-:Y:S01]  /*8e80*/  DADD R8, R14, -R20 ;  /* 0x000000000e087229 */ /* 0x000fe20000000814 */
[----:B------:R-:W-:Y:S01]  /*8e90*/  IMAD.MOV.U32 R12, RZ, RZ, R38 ;  /* 0x000000ffff0c7224 */ /* 0x000fe200078e0026 */
[----:B------:R-:W-:Y:S01]  /*8ea0*/  DFMA R10, R18, R36, -R16 ;  /* 0x00000024120a722b */ /* 0x000fe20000000810 */
[----:B------:R-:W-:-:S03]  /*8eb0*/  IMAD.MOV.U32 R13, RZ, RZ, R39 ;  /* 0x000000ffff0d7224 */ /* 0x000fc600078e0027 */
[-CC-:B------:R-:W-:Y:S02]  /*8ec0*/  DFMA R2, R2, R36.reuse, -R16.reuse ;  /* 0x000000240202722b */ /* 0x180fe40000000810 */
[----:B------:R-:W-:Y:S02]  /*8ed0*/  DFMA R8, R8, R36, -R16 ;  /* 0x000000240808722b */ /* 0x000fe40000000810 */
[----:B------:R-:W-:-:S06]  /*8ee0*/  DADD R10, R10, -1 ;  /* 0xbff000000a0a7429 */ /* 0x000fcc0000000000 */
[----:B------:R-:W-:Y:S02]  /*8ef0*/  DMUL R2, R2, R8 ;  /* 0x0000000802027228 */ /* 0x000fe40000000000 */
[----:B------:R-:W-:-:S06]  /*8f00*/  DSETP.GT.AND P0, PT, |R10|, 1, PT ;  /* 0x3ff000000a00742a */ /* 0x000fcc0003f04200 */
[----:B------:R-:W-:-:S14]  /*8f10*/  DSETP.LTU.AND P1, PT, R2, RZ, PT ;  /* 0x000000ff0200722a */ /* 0x000fdc0003f29000 */
[----:B------:R-:W-:Y:S05]  /*8f20*/  @!P0 BRA P1, `(.L_x_244) ;  /* 0x00000000001c8947 */ /* 0x000fea0000800000 */
[----:B------:R-:W-:-:S08]  /*8f30*/  DADD R38, R20, -R38 ;  /* 0x0000000014267229 */ /* 0x000fd00000000826 */
[----:B------:R-:W-:-:S14]  /*8f40*/  DSETP.NEU.AND P0, PT, R20, R38, PT ;  /* 0x000000261400722a */ /* 0x000fdc0003f0d000 */
[----:B------:R-:W-:Y:S05]  /*8f50*/  @!P0 BREAK.RELIABLE B2 ;  /* 0x0000000000028942 */ /* 0x000fea0003800100 */
[----:B------:R-:W-:Y:S05]  /*8f60*/  @!P0 BRA `(.L_x_214) ;  /* 0x0000002800cc8947 */ /* 0x000fea0003800000 */
[----:B------:R-:W-:-:S08]  /*8f70*/  DADD R2, -R20, R12 ;  /* 0x0000000014027229 */ /* 0x000fd0000000010c */
[----:B------:R-:W-:Y:S01]  /*8f80*/  DMUL R8, R2, 0.5 ;  /* 0x3fe0000002087828 */ /* 0x000fe20000000000 */
[----:B------:R-:W-:Y:S10]  /*8f90*/  BRA `(.L_x_245) ;  /* 0x00000000007c7947 */ /* 0x000ff40003800000 */
.L_x_244:
[----:B------:R-:W1:Y:S01]  /*8fa0*/  MUFU.RCP64H R3, R37 ;  /* 0x0000002500037308 */ /* 0x000e620000001800 */
[----:B------:R-:W-:Y:S01]  /*8fb0*/  IMAD.MOV.U32 R2, RZ, RZ, 0x1 ;  /* 0x00000001ff027424 */ /* 0x000fe200078e00ff */
[----:B------:R-:W-:Y:S01]  /*8fc0*/  FSETP.GEU.AND P1, PT, |R17|, 6.5827683646048100446e-37, PT ;  /* 0x036000001100780b */ /* 0x000fe20003f2e200 */
[----:B------:R-:W-:Y:S04]  /*8fd0*/  BSSY.RECONVERGENT B3, `(.L_x_246) ;  /* 0x0000015000037945 */ /* 0x000fe80003800200 */
[----:B-1----:R-:W-:-:S08]  /*8fe0*/  DFMA R8, R2, -R36, 1 ;  /* 0x3ff000000208742b */ /* 0x002fd00000000824 */
        /* <DEDUP_REMOVED lines=19> */
.L_x_247:
[----:B------:R-:W-:Y:S05]  /*9120*/  BSYNC.RECONVERGENT B3 ;  /* 0x0000000000037941 */ /* 0x000fea0003800200 */
.L_x_246:
[----:B------:R-:W-:-:S08]  /*9130*/  DADD R38, -R8, R14 ;  /* 0x0000000008267229 */ /* 0x000fd0000000010e */
[----:B------:R-:W-:-:S14]  /*9140*/  DSETP.NEU.AND P0, PT, R14, R38, PT ;  /* 0x000000260e00722a */ /* 0x000fdc0003f0d000 */
[----:B------:R-:W-:Y:S05]  /*9150*/  @!P0 BREAK.RELIABLE B2 ;  /* 0x0000000000028942 */ /* 0x000fea0003800100 */
[----:B------:R-:W-:Y:S05]  /*9160*/  @!P0 BRA `(.L_x_214) ;  /* 0x00000028004c8947 */ /* 0x000fea0003800000 */
[----:B------:R-:W-:Y:S02]  /*9170*/  IMAD.MOV.U32 R18, RZ, RZ, R14 ;  /* 0x000000ffff127224 */ /* 0x000fe400078e000e */
[----:B------:R-:W-:-:S07]  /*9180*/  IMAD.MOV.U32 R19, RZ, RZ, R15 ;  /* 0x000000ffff137224 */ /* 0x000fce00078e000f */
.L_x_245:
[----:B------:R-:W-:Y:S01]  /*9190*/  UMOV UR10, 0xeb1c432d ;  /* 0xeb1c432d000a7882 */ /* 0x000fe20000000000 */
[----:B------:R-:W-:Y:S02]  /*91a0*/  UMOV UR11, 0x3f1a36e2 ;  /* 0x3f1a36e2000b7882 */ /* 0x000fe40000000000 */
[----:B------:R-:W-:-:S14]  /*91b0*/  DSETP.GEU.AND P0, PT, |R8|, UR10, PT ;  /* 0x0000000a08007e2a */ /* 0x000fdc000bf0e200 */
[----:B------:R-:W-:Y:S05]  /*91c0*/  @!P0 BREAK.RELIABLE B2 ;  /* 0x0000000000028942 */ /* 0x000fea0003800100 */
[----:B------:R-:W-:Y:S05]  /*91d0*/  @!P0 BRA `(.L_x_214) ;  /* 0x0000002800308947 */ /* 0x000fea0003800000 */
[----:B------:R-:W-:Y:S05]  /*91e0*/  BSYNC.RELIABLE B2 ;  /* 0x0000000000027941 */ /* 0x000fea0003800100 */
.L_x_243:
[----:B------:R-:W1:Y:S01]  /*91f0*/  LDCU UR4, c[0x3][0xc] ;  /* 0x00c00180ff0477ac */ /* 0x000e620008000800 */
[----:B------:R-:W-:Y:S01]  /*9200*/  IMAD.MOV.U32 R14, RZ, RZ, R38 ;  /* 0x000000ffff0e7224 */ /* 0x000fe200078e0026 */
[----:B------:R-:W-:Y:S01]  /*9210*/  CS2R R16, SRZ ;  /* 0x0000000000107805 */ /* 0x000fe2000001ff00 */
[----:B------:R-:W-:Y:S01]  /*9220*/  IMAD.MOV.U32 R15, RZ, RZ, R39 ;  /* 0x000000ffff0f7224 */ /* 0x000fe200078e0027 */
[----:B-1----:R-:W-:-:S09]  /*9230*/  UISETP.GE.AND UP0, UPT, UR4, 0x1, UPT ;  /* 0x000000010400788c */ /* 0x002fd2000bf06270 */
[----:B------:R-:W-:Y:S05]  /*9240*/  BRA.U !UP0, `(.L_x_248) ;  /* 0x0000000d08cc7547 */ /* 0x000fea000b800000 */
[----:B------:R-:W-:Y:S01]  /*9250*/  UIADD3 UR4, UPT, UPT, -UR4, URZ, URZ ;  /* 0x000000ff04047290 */ /* 0x000fe2000fffe1ff */
[----:B------:R-:W-:Y:S01]  /*9260*/  BSSY.RECONVERGENT B2, `(.L_x_248) ;  /* 0x00000f1000027945 */ /* 0x000fe20003800200 */
[----:B------:R-:W-:Y:S01]  /*9270*/  MOV R2, R1 ;  /* 0x0000000100027202 */ /* 0x000fe20000000f00 */
[----:B------:R-:W-:Y:S01]  /*9280*/  IMAD.MOV.U32 R38, RZ, RZ, R4 ;  /* 0x000000ffff267224 */ /* 0x000fe200078e0004 */
[----:B------:R-:W-:Y:S01]  /*9290*/  CS2R R16, SRZ ;  /* 0x0000000000107805 */ /* 0x000fe2000001ff00 */
[----:B------:R-:W-:Y:S02]  /*92a0*/  IMAD.MOV.U32 R39, RZ, RZ, 0x10 ;  /* 0x00000010ff277424 */ /* 0x000fe400078e00ff */
[----:B------:R-:W-:-:S07]  /*92b0*/  IMAD.U32 R40, RZ, RZ, UR4 ;  /* 0x00000004ff287e24 */ /* 0x000fce000f8e00ff */
.L_x_259:
[----:B------:R-:W2:Y:S04]  /*92c0*/  LDL.64 R42, [R2] ;  /* 0x00000000022a7983 */ /* 0x000ea80000100a00 */
[----:B------:R-:W2:Y:S01]  /*92d0*/  LDL.64 R8, [R38] ;  /* 0x0000000026087983 */ /* 0x000ea20000100a00 */
[----:B------:R-:W1:Y:S01]  /*92e0*/  LDC.64 R34, c[0x3][R39] ;  /* 0x00c0000027227b82 */ /* 0x000e620000000a00 */
[----:B------:R-:W-:Y:S01]  /*92f0*/  IMAD.MOV.U32 R10, RZ, RZ, 0x1 ;  /* 0x00000001ff0a7424 */ /* 0x000fe200078e00ff */
[----:B------:R-:W-:Y:S06]  /*9300*/  BSSY.RECONVERGENT B3, `(.L_x_249) ;  /* 0x000001d000037945 */ /* 0x000fec0003800200 */
[----:B------:R-:W3:Y:S02]  /*9310*/  LDC.64 R44, c[0x3][0xf0] ;  /* 0x00c03c00ff2c7b82 */ /* 0x000ee40000000a00 */
[----:B---3--:R-:W-:-:S08]  /*9320*/  DMUL R44, R44, -0.5 ;  /* 0xbfe000002c2c7828 */ /* 0x008fd00000000000 */
[----:B------:R-:W-:Y:S01]  /*9330*/  DMUL R44, R44, R14 ;  /* 0x0000000e2c2c7228 */ /* 0x000fe20000000000 */
        /* <DEDUP_REMOVED lines=25> */
.L_x_250:
[----:B------:R-:W-:Y:S05]  /*94d0*/  BSYNC.RECONVERGENT B3 ;  /* 0x0000000000037941 */ /* 0x000fea0003800200 */
.L_x_249:
        /* <DEDUP_REMOVED lines=15> */
[----:B------:R-:W-:Y:S01]  /*95d0*/  IMAD.MOV.U32 R34, RZ, RZ, -0x748574fc ;  /* 0x8b7a8b04ff227424 */ /* 0x000fe200078e00ff */
[----:B------:R-:W-:Y:S01]  /*95e0*/  UMOV UR10, 0x3ae80f1e ;  /* 0x3ae80f1e000a7882 */ /* 0x000fe20000000000 */
[----:B------:R-:W-:Y:S01]  /*95f0*/  IMAD.MOV.U32 R35, RZ, RZ, 0x3ed0ee25 ;  /* 0x3ed0ee25ff237424 */ /* 0x000fe200078e00ff */
[----:B------:R-:W-:Y:S01]  /*9600*/  LOP3.LUT R49, R8, 0x3ff00000, RZ, 0xfc, !PT ;  /* 0x3ff0000008317812 */ /* 0x000fe200078efcff */
[----:B------:R-:W-:Y:S01]  /*9610*/  IMAD.MOV.U32 R8, RZ, RZ, RZ ;  /* 0x000000ffff087224 */ /* 0x000fe200078e00ff */
[----:B------:R-:W-:Y:S01]  /*9620*/  UMOV UR11, 0x3eb1380b ;  /* 0x3eb1380b000b7882 */ /* 0x000fe20000000000 */
[----:B------:R-:W-:Y:S02]  /*9630*/  LEA.HI R3, R41, R3, RZ, 0xc ;  /* 0x0000000329037211 */ /* 0x000fe400078f60ff */
[----:B------:R-:W-:-:S13]  /*9640*/  ISETP.GE.U32.AND P0, PT, R49, 0x3ff6a09f, PT ;  /* 0x3ff6a09f3100780c */ /* 0x000fda0003f06070 */
        /* <DEDUP_REMOVED lines=16> */
[----:B------:R-:W-:-:S05]  /*9750*/  DADD R44, R44, R44 ;  /* 0x000000002c2c7229 */ /* 0x000fca000000002c */
[----:B------:R-:W-:Y:S01]  /*9760*/  DFMA R34, R10, R34, UR10 ;  /* 0x0000000a0a227e2b */ /* 0x000fe20008000022 */
[----:B------:R-:W-:Y:S01]  /*9770*/  UMOV UR10, 0xa9ab0956 ;  /* 0xa9ab0956000a7882 */ /* 0x000fe20000000000 */
[----:B------:R-:W-:Y:S01]  /*9780*/  UMOV UR11, 0x3f1745cb ;  /* 0x3f1745cb000b7882 */ /* 0x000fe20000000000 */
[----:B------:R-:W-:-:S05]  /*9790*/  DFMA R44, R48, -R8, R44 ;  /* 0x80000008302c722b */ /* 0x000fca000000002c */
        /* <DEDUP_REMOVED lines=9> */
[----:B------:R-:W-:Y:S01]  /*9830*/  LOP3.LUT R34, R3, 0x80000000, RZ, 0x3c, !PT ;  /* 0x8000000003227812 */ /* 0x000fe200078e3cff */
[----:B------:R-:W-:Y:S01]  /*9840*/  IMAD.MOV.U32 R35, RZ, RZ, 0x43300000 ;  /* 0x43300000ff237424 */ /* 0x000fe200078e00ff */
[----:B------:R-:W-:-:S04]  /*9850*/  UMOV UR11, 0x3f899999 ;  /* 0x3f899999000b7882 */ /* 0x000fc80000000000 */
[----:B------:R-:W-:Y:S01]  /*9860*/  DFMA R48, R10, R48, UR10 ;  /* 0x0000000a0a307e2b */ /* 0x000fe20008000030 */
[----:B------:R-:W-:Y:S01]  /*9870*/  UMOV UR10, 0x80000000 ;  /* 0x80000000000a7882 */ /* 0x000fe20000000000 */
[----:B------:R-:W-:Y:S02]  /*9880*/  UMOV UR11, 0x43300000 ;  /* 0x43300000000b7882 */ /* 0x000fe40000000000 */
[----:B------:R-:W-:Y:S01]  /*9890*/  DADD R34, R34, -UR10 ;  /* 0x8000000a22227e29 */ /* 0x000fe20008000000 */
[----:B------:R-:W-:Y:S01]  /*98a0*/  UMOV UR10, 0x55555554 ;  /* 0x55555554000a7882 */ /* 0x000fe20000000000 */
[----:B------:R-:W-:Y:S02]  /*98b0*/  UMOV UR11, 0x3fb55555 ;  /* 0x3fb55555000b7882 */ /* 0x000fe40000000000 */
[----:B------:R-:W-:Y:S01]  /*98c0*/  DFMA R48, R10, R48, UR10 ;  /* 0x0000000a0a307e2b */ /* 0x000fe20008000030 */
[----:B------:R-:W-:Y:S01]  /*98d0*/  UMOV UR10, 0xfefa39ef ;  /* 0xfefa39ef000a7882 */ /* 0x000fe20000000000 */
[----:B------:R-:W-:-:S02]  /*98e0*/  UMOV UR11, 0x3fe62e42 ;  /* 0x3fe62e42000b7882 */ /* 0x000fc40000000000 */
[----:B------:R-:W-:-:S04]  /*98f0*/  DFMA R46, R34, UR10, R8 ;  /* 0x0000000a222e7c2b */ /* 0x000fc80008000008 */
[----:B------:R-:W-:-:S04]  /*9900*/  DMUL R48, R10, R48 ;  /* 0x000000300a307228 */ /* 0x000fc80000000000 */
[----:B------:R-:W-:Y:S01]  /*9910*/  DFMA R10, R34, -UR10, R46 ;  /* 0x8000000a220a7c2b */ /* 0x000fe2000800002e */
[----:B------:R-:W-:Y:S01]  /*9920*/  UMOV UR10, 0x3b39803f ;  /* 0x3b39803f000a7882 */ /* 0x000fe20000000000 */
[----:B------:R-:W-:Y:S02]  /*9930*/  UMOV UR11, 0x3c7abc9e ;  /* 0x3c7abc9e000b7882 */ /* 0x000fe40000000000 */
[----:B------:R-:W-:-:S04]  /*9940*/  DFMA R44, R8, R48, R44 ;  /* 0x00000030082c722b */ /* 0x000fc8000000002c */
[----:B------:R-:W-:-:S08]  /*9950*/  DADD R10, -R8, R10 ;  /* 0x00000000080a7229 */ /* 0x000fd0000000010a */
[----:B------:R-:W-:-:S08]  /*9960*/  DADD R10, R44, -R10 ;  /* 0x000000002c0a7229 */ /* 0x000fd0000000080a */
[----:B------:R-:W-:-:S08]  /*9970*/  DFMA R10, R34, UR10, R10 ;  /* 0x0000000a220a7c2b */ /* 0x000fd0000800000a */
[----:B------:R-:W-:Y:S01]  /*9980*/  DADD R46, R46, R10 ;  /* 0x000000002e2e7229 */ /* 0x000fe2000000000a */
[----:B------:R-:W-:Y:S10]  /*9990*/  BRA `(.L_x_253) ;  /* 0x0000000000187947 */ /* 0x000ff40003800000 */
.L_x_252:
[----:B------:R-:W-:Y:S01]  /*99a0*/  IMAD.MOV.U32 R8, RZ, RZ, 0x0 ;  /* 0x00000000ff087424 */ /* 0x000fe200078e00ff */
[----:B------:R-:W-:Y:S01]  /*99b0*/  LOP3.LUT P0, RZ, R11, 0x7fffffff, RZ, 0xc0, !PT ;  /* 0x7fffffff0bff7812 */ /* 0x000fe2000780c0ff */
[----:B------:R-:W-:-:S06]  /*99c0*/  IMAD.MOV.U32 R9, RZ, RZ, 0x7ff00000 ;  /* 0x7ff00000ff097424 */ /* 0x000fcc00078e00ff */
[----:B------:R-:W-:-:S10]  /*99d0*/  DFMA R8, R10, R8, +INF ;  /* 0x7ff000000a08742b */ /* 0x000fd40000000008 */
[----:B------:R-:W-:Y:S02]  /*99e0*/  FSEL R46, R8, RZ, P0 ;  /* 0x000000ff082e7208 */ /* 0x000fe40000000000 */
[----:B------:R-:W-:-:S07]  /*99f0*/  FSEL R47, R9, -QNAN , P0 ;  /* 0xfff00000092f7808 */ /* 0x000fce0000000000 */
.L_x_253:
[----:B------:R-:W-:Y:S05]  /*9a00*/  BSYNC.RECONVERGENT B0 ;  /* 0x0000000000007941 */ /* 0x000fea0003800200 */
.L_x_251:
[----:B------:R-:W1:Y:S01]  /*9a10*/  LDC.64 R10, c[0x3][R39] ;  /* 0x00c00000270a7b82 */ /* 0x000e620000000a00 */
[----:B------:R-:W-:Y:S01]  /*9a20*/  IMAD.MOV.U32 R8, RZ, RZ, 0x1 ;  /* 0x00000001ff087424 */ /* 0x000fe200078e00ff */
[----:B------:R-:W-:Y:S01]  /*9a30*/  FSETP.GEU.AND P1, PT, |R43|, 6.5827683646048100446e-37, PT ;  /* 0x036000002b00780b */ /* 0x000fe20003f2e200 */
[----:B------:R-:W-:Y:S01]  /*9a40*/  BSSY.RECONVERGENT B3, `(.L_x_254) ;  /* 0x0000017000037945 */ /* 0x000fe20003800200 */
[----:B------:R-:W-:Y:S01]  /*9a50*/  DMUL R36, R46, R36 ;  /* 0x000000242e247228 */ /* 0x000fe20000000000 */
[----:B-1----:R-:W1:Y:S02]  /*9a60*/  MUFU.RCP64H R9, R11 ;  /* 0x0000000b00097308 */ /* 0x002e640000001800 */
        /* <DEDUP_REMOVED lines=11> */
[----:B------:R-:W-:Y:S01]  /*9b20*/  MOV R34, R10 ;  /* 0x0000000a00227202 */ /* 0x000fe20000000f00 */
[----:B------:R-:W-:Y:S01]  /*9b30*/  IMAD.MOV.U32 R35, RZ, RZ, R11 ;  /* 0x000000ffff237224 */ /* 0x000fe200078e000b */
[----:B------:R-:W-:Y:S01]  /*9b40*/  MOV R3, 0x9b80 ;  /* 0x00009b8000037802 */ /* 0x000fe20000000f00 */
[----:B------:R-:W-:Y:S02]  /*9b50*/  IMAD.MOV.U32 R8, RZ, RZ, R42 ;  /* 0x000000ffff087224 */ /* 0x000fe400078e002a */
[----:B------:R-:W-:-:S07]  /*9b60*/  IMAD.MOV.U32 R9, RZ, RZ, R43 ;  /* 0x000000ffff097224 */ /* 0x000fce00078e002b */
[----:B0-----:R-:W-:Y:S05]  /*9b70*/  CALL.REL.NOINC `($__internal_5_$__cuda_sm20_div_rn_f64_full) ;  /* 0x0000002800187944 */ /* 0x001fea0003c00000 */
[----:B------:R-:W-:-:S04]  /*9b80*/  LOP3.LUT R9, R9, R8, RZ, 0x3c, !PT ;  /* 0x0000000809097212 */ /* 0x000fc800078e3cff */
[----:B------:R-:W-:-:S04]  /*9b90*/  LOP3.LUT R8, R9, R8, RZ, 0x3c, !PT ;  /* 0x0000000809087212 */ /* 0x000fc800078e3cff */
[----:B------:R-:W-:-:S07]  /*9ba0*/  LOP3.LUT R9, R9, R8, RZ, 0x3c, !PT ;  /* 0x0000000809097212 */ /* 0x000fce00078e3cff */
.L_x_255:
[----:B------:R-:W-:Y:S05]  /*9bb0*/  BSYNC.RECONVERGENT B3 ;  /* 0x0000000000037941 */ /* 0x000fea0003800200 */
.L_x_254:
        /* <DEDUP_REMOVED lines=76> */
.L_x_257:
[----:B------:R-:W-:Y:S01]  /*a080*/  IMAD.MOV.U32 R8, RZ, RZ, 0x0 ;  /* 0x00000000ff087424 */ /* 0x000fe200078e00ff */
[----:B------:R-:W-:Y:S01]  /*a090*/  LOP3.LUT P0, RZ, R11, 0x7fffffff, RZ, 0xc0, !PT ;  /* 0x7fffffff0bff7812 */ /* 0x000fe2000780c0ff */
[----:B------:R-:W-:-:S06]  /*a0a0*/  IMAD.MOV.U32 R9, RZ, RZ, 0x7ff00000 ;  /* 0x7ff00000ff097424 */ /* 0x000fcc00078e00ff */
[----:B------:R-:W-:-:S10]  /*a0b0*/  DFMA R8, R10, R8, +INF ;  /* 0x7ff000000a08742b */ /* 0x000fd40000000008 */
[----:B------:R-:W-:Y:S02]  /*a0c0*/  FSEL R10, R8, RZ, P0 ;  /* 0x000000ff080a7208 */ /* 0x000fe40000000000 */
[----:B------:R-:W-:-:S07]  /*a0d0*/  FSEL R11, R9, -QNAN , P0 ;  /* 0xfff00000090b7808 */ /* 0x000fce0000000000 */
.L_x_258:
[----:B------:R-:W-:Y:S05]  /*a0e0*/  BSYNC.RECONVERGENT B0 ;  /* 0x0000000000007941 */ /* 0x000fea0003800200 */
.L_x_256:
[----:B------:R-:W-:Y:S01]  /*a0f0*/  VIADD R40, R40, 0x1 ;  /* 0x0000000128287836 */ /* 0x000fe20000000000 */
[----:B------:R-:W-:Y:S01]  /*a100*/  DFMA R10, -R42, R10, R36 ;  /* 0x0000000a2a0a722b */ /* 0x000fe20000000124 */
[----:B------:R-:W-:Y:S01]  /*a110*/  VIADD R39, R39, 0x8 ;  /* 0x0000000827277836 */ /* 0x000fe20000000000 */
[----:B------:R-:W-:Y:S01]  /*a120*/  IADD3 R2, PT, PT, R2, 0x8, RZ ;  /* 0x0000000802027810 */ /* 0x000fe20007ffe0ff */
[----:B------:R-:W-:Y:S01]  /*a130*/  VIADD R38, R38, 0x8 ;  /* 0x0000000826267836 */ /* 0x000fe20000000000 */
[----:B------:R-:W-:-:S04]  /*a140*/  ISETP.NE.AND P0, PT, R40, RZ, PT ;  /* 0x000000ff2800720c */ /* 0x000fc80003f05270 */
[----:B------:R-:W-:-:S09]  /*a150*/  DADD R16, R10, R16 ;  /* 0x000000000a107229 */ /* 0x000fd20000000010 */
[----:B------:R-:W-:Y:S05]  /*a160*/  @P0 BRA `(.L_x_259) ;  /* 0xfffffff000540947 */ /* 0x000fea000383ffff */
[----:B------:R-:W-:Y:S05]  /*a170*/  BSYNC.RECONVERGENT B2 ;  /* 0x0000000000027941 */ /* 0x000fea0003800200 */
.L_x_248:
[----:B------:R-:W1:Y:S01]  /*a180*/  LDCU UR4, c[0x3][0xc] ;  /* 0x00c00180ff0477ac */ /* 0x000e620008000800 */
[----:B------:R-:W-:Y:S01]  /*a190*/  CS2R R36, SRZ ;  /* 0x0000000000247805 */ /* 0x000fe2000001ff00 */
[----:B-1----:R-:W-:-:S09]  /*a1a0*/  UISETP.GE.AND UP0, UPT, UR4, 0x1, UPT ;  /* 0x000000010400788c */ /* 0x002fd2000bf06270 */
[----:B------:R-:W-:Y:S05]  /*a1b0*/  BRA.U !UP0, `(.L_x_260) ;  /* 0x0000001508ec7547 */ /* 0x000fea000b800000 */
[----:B------:R-:W-:Y:S01]  /*a1c0*/  UISETP.GE.AND UP0, UPT, UR4, 0x2, UPT ;  /* 0x000000020400788c */ /* 0x000fe2000bf06270 */
[----:B------:R-:W-:Y:S01]  /*a1d0*/  IMAD.MOV.U32 R2, RZ, RZ, RZ ;  /* 0x000000ffff027224 */ /* 0x000fe200078e00ff */
[----:B------:R-:W-:-:S07]  /*a1e0*/  CS2R R36, SRZ ;  /* 0x0000000000247805 */ /* 0x000fce000001ff00 */
[----:B------:R-:W-:Y:S05]  /*a1f0*/  BRA.U !UP0, `(.L_x_261) ;  /* 0x0000000d08e87547 */ /* 0x000fea000b800000 */
[----:B------:R-:W-:Y:S01]  /*a200*/  BSSY.RECONVERGENT B2, `(.L_x_262) ;  /* 0x00000f8000027945 */ /* 0x000fe20003800200 */
[----:B------:R-:W-:Y:S01]  /*a210*/  IMAD.MOV.U32 R2, RZ, RZ, RZ ;  /* 0x000000ffff027224 */ /* 0x000fe200078e00ff */
[----:B------:R-:W-:-:S07]  /*a220*/  CS2R R36, SRZ ;  /* 0x0000000000247805 */ /* 0x000fce000001ff00 */
.L_x_272:
[C---:B------:R-:W-:Y:S01]  /*a230*/  IMAD R3, R2.reuse, 0x8, R0 ;  /* 0x0000000802037824 */ /* 0x040fe200078e0200 */
[----:B------:R-:W1:Y:S04]  /*a240*/  LDC.64 R38, c[0x3][0xf0] ;  /* 0x00c03c00ff267b82 */ /* 0x000e680000000a00 */
[----:B------:R-:W2:Y:S04]  /*a250*/  LDL.64 R8, [R3] ;  /* 0x0000000003087983 */ /* 0x000ea80000100a00 */
[----:B------:R-:W2:Y:S01]  /*a260*/  LDL.64 R40, [R3+0x48] ;  /* 0x0000480003287983 */ /* 0x000ea20000100a00 */
[----:B------:R-:W-:Y:S01]  /*a270*/  IMAD.SHL.U32 R34, R2, 0x8, RZ ;  /* 0x0000000802227824 */ /* 0x000fe200078e00ff */
[----:B------:R-:W-:Y:S01]  /*a280*/  BSSY.RECONVERGENT B3, `(.L_x_263) ;  /* 0x000001e000037945 */ /* 0x000fe20003800200 */
[----:B------:R-:W-:-:S04]  /*a290*/  IMAD.MOV.U32 R10, RZ, RZ, 0x1 ;  /* 0x00000001ff0a7424 */ /* 0x000fc800078e00ff */
[----:B------:R-:W3:Y:S01]  /*a2a0*/  LDC.64 R34, c[0x3][R34+0x10] ;  /* 0x00c0040022227b82 */ /* 0x000ee20000000a00 */
        /* <DEDUP_REMOVED lines=27> */
.L_x_264:
[----:B------:R-:W-:Y:S05]  /*a460*/  BSYNC.RECONVERGENT B3 ;  /* 0x0000000000037941 */ /* 0x000fea0003800200 */
.L_x_263:
[----:B------:R-:W-:Y:S01]  /*a470*/  ISETP.GT.AND P0, PT, R9, 0xfffff, PT ;  /* 0x000fffff0900780c */ /* 0x000fe20003f04270 */
[--C-:B------:R-:W-:Y:S01]  /*a480*/  IMAD.MOV.U32 R10, RZ, RZ, R8.reuse ;  /* 0x000000ffff0a7224 */ /* 0x100fe200078e0008 */
[----:B------:R-:W-:Y:S01]  /*a490*/  BSSY.RECONVERGENT B0, `(.L_x_265) ;  /* 0x0000050000007945 */ /* 0x000fe20003800200 */
[--C-:B------:R-:W-:Y:S02]  /*a4a0*/  IMAD.MOV.U32 R11, RZ, RZ, R9.reuse ;  /* 0x000000ffff0b7224 */ /* 0x100fe400078e0009 */
[----:B------:R-:W-:Y:S02]  /*a4b0*/  IMAD.MOV.U32 R3, RZ, RZ, R9 ;  /* 0x000000ffff037224 */ /* 0x000fe400078e0009 */
[----:B------:R-:W-:Y:S02]  /*a4c0*/  IMAD.MOV.U32 R48, RZ, RZ, -0x3ff ;  /* 0xfffffc01ff307424 */ /* 0x000fe400078e00ff */
[----:B------:R-:W-:-:S04]  /*a4d0*/  IMAD.MOV.U32 R44, RZ, RZ, R8 ;  /* 0x000000ffff2c7224 */ /* 0x000fc800078e0008 */
[----:B------:R-:W-:Y:S01]  /*a4e0*/  @!P0 DMUL R10, R10, 1.80143985094819840000e+16 ;  /* 0x435000000a0a8828 */ /* 0x000fe20000000000 */
[----:B------:R-:W-:-:S09]  /*a4f0*/  @!P0 IMAD.MOV.U32 R48, RZ, RZ, -0x435 ;  /* 0xfffffbcbff308424 */ /* 0x000fd200078e00ff */
[----:B------:R-:W-:Y:S02]  /*a500*/  @!P0 IMAD.MOV.U32 R3, RZ, RZ, R11 ;  /* 0x000000ffff038224 */ /* 0x000fe400078e000b */
[----:B------:R-:W-:Y:S02]  /*a510*/  @!P0 IMAD.MOV.U32 R44, RZ, RZ, R10 ;  /* 0x000000ffff2c8224 */ /* 0x000fe400078e000a */
[----:B------:R-:W-:-:S05]  /*a520*/  VIADD R9, R3, 0xffffffff ;  /* 0xffffffff03097836 */ /* 0x000fca0000000000 */
[----:B------:R-:W-:-:S13]  /*a530*/  ISETP.GT.U32.AND P1, PT, R9, 0x7feffffe, PT ;  /* 0x7feffffe0900780c */ /* 0x000fda0003f24070 */
        /* <DEDUP_REMOVED lines=24> */
[----:B------:R-:W-:-:S06]  /*a6c0*/  UMOV UR11, 0x3ef3b266 ;  /* 0x3ef3b266000b7882 */ /* 0x000fcc0000000000 */
[----:B------:R-:W-:Y:S01]  /*a6d0*/  DFMA R46, R8, R10, UR10 ;  /* 0x0000000a082e7e2b */ /* 0x000fe2000800000a */
        /* <DEDUP_REMOVED lines=10> */
[----:B------:R-:W-:Y:S01]  /*a780*/  DFMA R44, R44, -R34, R10 ;  /* 0x800000222c2c722b */ /* 0x000fe2000000000a */
[----:B------:R-:W-:Y:S01]  /*a790*/  LOP3.LUT R10, R3, 0x80000000, RZ, 0x3c, !PT ;  /* 0x80000000030a7812 */ /* 0x000fe200078e3cff */
[----:B------:R-:W-:-:S03]  /*a7a0*/  IMAD.MOV.U32 R11, RZ, RZ, 0x43300000 ;  /* 0x43300000ff0b7424 */ /* 0x000fc600078e00ff */
[----:B------:R-:W-:Y:S01]  /*a7b0*/  DFMA R46, R8, R46, UR10 ;  /* 0x0000000a082e7e2b */ /* 0x000fe2000800002e */
[----:B------:R-:W-:Y:S01]  /*a7c0*/  UMOV UR10, 0x9999a3c4 ;  /* 0x9999a3c4000a7882 */ /* 0x000fe20000000000 */
[----:B------:R-:W-:Y:S01]  /*a7d0*/  UMOV UR11, 0x3f899999 ;  /* 0x3f899999000b7882 */ /* 0x000fe20000000000 */
[----:B------:R-:W-:-:S05]  /*a7e0*/  DMUL R44, R42, R44 ;  /* 0x0000002c2a2c7228 */ /* 0x000fca0000000000 */
        /* <DEDUP_REMOVED lines=20> */
.L_x_266:
[----:B------:R-:W-:Y:S01]  /*a930*/  IMAD.MOV.U32 R8, RZ, RZ, 0x0 ;  /* 0x00000000ff087424 */ /* 0x000fe200078e00ff */
[----:B------:R-:W-:Y:S02]  /*a940*/  MOV R9, 0x7ff00000 ;  /* 0x7ff0000000097802 */ /* 0x000fe40000000f00 */
[----:B------:R-:W-:-:S04]  /*a950*/  LOP3.LUT P0, RZ, R11, 0x7fffffff, RZ, 0xc0, !PT ;  /* 0x7fffffff0bff7812 */ /* 0x000fc8000780c0ff */
[----:B------:R-:W-:-:S10]  /*a960*/  DFMA R8, R10, R8, +INF ;  /* 0x7ff000000a08742b */ /* 0x000fd40000000008 */
[----:B------:R-:W-:Y:S02]  /*a970*/  FSEL R50, R8, RZ, P0 ;  /* 0x000000ff08327208 */ /* 0x000fe40000000000 */
[----:B------:R-:W-:-:S07]  /*a980*/  FSEL R51, R9, -QNAN , P0 ;  /* 0xfff0000009337808 */ /* 0x000fce0000000000 */
.L_x_267:
[----:B------:R-:W-:Y:S05]  /*a990*/  BSYNC.RECONVERGENT B0 ;  /* 0x0000000000007941 */ /* 0x000fea0003800200 */
.L_x_265:
[C---:B------:R-:W-:Y:S01]  /*a9a0*/  IMAD R3, R2.reuse, 0x8, R0 ;  /* 0x0000000802037824 */ /* 0x040fe200078e0200 */
[----:B------:R-:W1:Y:S04]  /*a9b0*/  LDC.64 R42, c[0x3][0xf0] ;  /* 0x00c03c00ff2a7b82 */ /* 0x000e680000000a00 */
[----:B------:R-:W2:Y:S04]  /*a9c0*/  LDL.64 R34, [R3+0x8] ;  /* 0x0000080003227983 */ /* 0x000ea80000100a00 */
[----:B------:R-:W2:Y:S01]  /*a9d0*/  LDL.64 R44, [R3+0x50] ;  /* 0x00005000032c7983 */ /* 0x000ea20000100a00 */
[----:B------:R-:W-:Y:S01]  /*a9e0*/  IMAD.SHL.U32 R10, R2, 0x8, RZ ;  /* 0x00000008020a7824 */ /* 0x000fe200078e00ff */
[----:B------:R-:W-:Y:S01]  /*a9f0*/  DMUL R38, R38, R40 ;  /* 0x0000002826267228 */ /* 0x000fe20000000000 */
[----:B------:R-:W-:Y:S01]  /*aa00*/  IMAD.MOV.U32 R8, RZ, RZ, 0x1 ;  /* 0x00000001ff087424 */ /* 0x000fe200078e00ff */
[----:B------:R-:W-:Y:S01]  /*aa10*/  DADD R50, R50, 1 ;  /* 0x3ff0000032327429 */ /* 0x000fe20000000000 */
[----:B------:R-:W-:Y:S02]  /*aa20*/  BSSY.RECONVERGENT B3, `(.L_x_268) ;  /* 0x000001d000037945 */ /* 0x000fe40003800200 */
[----:B------:R-:W3:Y:S05]  /*aa30*/  LDC.64 R10, c[0x3][R10+0x18] ;  /* 0x00c006000a0a7b82 */ /* 0x000eea0000000a00 */
[----:B------:R-:W-:-:S02]  /*aa40*/  DFMA R36, R50, R38, R36 ;  /* 0x000000263224722b */ /* 0x000fc40000000024 */
[----:B-1----:R-:W-:Y:S01]  /*aa50*/  DMUL R42, R42, -0.5 ;  /* 0xbfe000002a2a7828 */ /* 0x002fe20000000000 */
[----:B---3--:R-:W1:Y:S02]  /*aa60*/  MUFU.RCP64H R9, R11 ;  /* 0x0000000b00097308 */ /* 0x008e640000001800 */
[----:B-1----:R-:W-:-:S08]  /*aa70*/  DFMA R48, -R10, R8, 1 ;  /* 0x3ff000000a30742b */ /* 0x002fd00000000108 */
[----:B------:R-:W-:-:S08]  /*aa80*/  DFMA R48, R48, R48, R48 ;  /* 0x000000303030722b */ /* 0x000fd00000000030 */
[----:B------:R-:W-:Y:S02]  /*aa90*/  DFMA R48, R8, R48, R8 ;  /* 0x000000300830722b */ /* 0x000fe40000000008 */
[----:B------:R-:W-:Y:S02]  /*aaa0*/  DMUL R8, R42, R14 ;  /* 0x0000000e2a087228 */ /* 0x000fe40000000000 */
        /* <DEDUP_REMOVED lines=18> */
[----:B------:R-:W-:Y:S02]  /*abd0*/  IMAD.MOV.U32 R34, RZ, RZ, R9 ;  /* 0x000000ffff227224 */ /* 0x000fe400078e0009 */
[----:B------:R-:W-:-:S07]  /*abe0*/  IMAD.MOV.U32 R35, RZ, RZ, R8 ;  /* 0x000000ffff237224 */ /* 0x000fce00078e0008 */
.L_x_269:
[----:B------:R-:W-:Y:S05]  /*abf0*/  BSYNC.RECONVERGENT B3 ;  /* 0x0000000000037941 */ /* 0x000fea0003800200 */
.L_x_268:
[----:B------:R-:W-:Y:S01]  /*ac00*/  ISETP.GT.AND P0, PT, R35, 0xfffff, PT ;  /* 0x000fffff2300780c */ /* 0x000fe20003f04270 */
[--C-:B------:R-:W-:Y:S01]  /*ac10*/  IMAD.MOV.U32 R8, RZ, RZ, R34.reuse ;  /* 0x000000ffff087224 */ /* 0x100fe200078e0022 */
[----:B------:R-:W-:Y:S01]  /*ac20*/  BSSY.RECONVERGENT B0, `(.L_x_270) ;  /* 0x000004f000007945 */ /* 0x000fe20003800200 */
[--C-:B------:R-:W-:Y:S02]  /*ac30*/  IMAD.MOV.U32 R9, RZ, RZ, R35.reuse ;  /* 0x000000ffff097224 */ /* 0x100fe400078e0023 */
[----:B------:R-:W-:Y:S02]  /*ac40*/  IMAD.MOV.U32 R3, RZ, RZ, R35 ;  /* 0x000000ffff037224 */ /* 0x000fe400078e0023 */
[----:B------:R-:W-:Y:S02]  /*ac50*/  IMAD.MOV.U32 R40, RZ, RZ, R34 ;  /* 0x000000ffff287224 */ /* 0x000fe400078e0022 */
[----:B------:R-:W-:-:S04]  /*ac60*/  IMAD.MOV.U32 R48, RZ, RZ, -0x3ff ;  /* 0xfffffc01ff307424 */ /* 0x000fc800078e00ff */
[----:B------:R-:W-:Y:S01]  /*ac70*/  @!P0 DMUL R8, R8, 1.80143985094819840000e+16 ;  /* 0x4350000008088828 */ /* 0x000fe20000000000 */
[----:B------:R-:W-:-:S09]  /*ac80*/  @!P0 IMAD.MOV.U32 R48, RZ, RZ, -0x435 ;  /* 0xfffffbcbff308424 */ /* 0x000fd200078e00ff */
[----:B------:R-:W-:Y:S02]  /*ac90*/  @!P0 IMAD.MOV.U32 R3, RZ, RZ, R9 ;  /* 0x000000ffff038224 */ /* 0x000fe400078e0009 */
[----:B------:R-:W-:Y:S02]  /*aca0*/  @!P0 IMAD.MOV.U32 R40, RZ, RZ, R8 ;  /* 0x000000ffff288224 */ /* 0x000fe400078e0008 */
[----:B------:R-:W-:-:S05]  /*acb0*/  VIADD R10, R3, 0xffffffff ;  /* 0xffffffff030a7836 */ /* 0x000fca0000000000 */
[----:B------:R-:W-:-:S13]  /*acc0*/  ISETP.GE.U32.AND P1, PT, R10, 0x7fefffff, PT ;  /* 0x7fefffff0a00780c */ /* 0x000fda0003f26070 */
[----:B------:R-:W-:Y:S01]  /*acd0*/  @P1 IMAD.MOV.U32 R10, RZ, RZ, 0x0 ;  /* 0x00000000ff0a1424 */ /* 0x000fe200078e00ff */
[----:B------:R-:W-:Y:S01]  /*ace0*/  @P1 LOP3.LUT P2, RZ, R9, 0x7fffffff, RZ, 0xc0, !PT ;  /* 0x7fffffff09ff1812 */ /* 0x000fe2000784c0ff */
[----:B------:R-:W-:-:S06]  /*acf0*/  @P1 IMAD.MOV.U32 R11, RZ, RZ, 0x7ff00000 ;  /* 0x7ff00000ff0b1424 */ /* 0x000fcc00078e00ff */
[----:B------:R-:W-:-:S10]  /*ad00*/  @P1 DFMA R10, R8, R10, +INF ;  /* 0x7ff00000080a142b */ /* 0x000fd4000000000a */
[----:B------:R-:W-:Y:S02]  /*ad10*/  @P1 FSEL R38, R10, RZ, P2 ;  /* 0x000000ff0a261208 */ /* 0x000fe40001000000 */
[----:B------:R-:W-:Y:S01]  /*ad20*/  @P1 FSEL R39, R11, -QNAN , P2 ;  /* 0xfff000000b271808 */ /* 0x000fe20001000000 */
[----:B------:R-:W-:Y:S06]  /*ad30*/  @P1 BRA `(.L_x_271) ;  /* 0x0000000000f41947 */ /* 0x000fec0003800000 */
        /* <DEDUP_REMOVED lines=36> */
[----:B------:R-:W-:Y:S02]  /*af80*/  LOP3.LUT R10, R3, 0x80000000, RZ, 0x3c, !PT ;  /* 0x80000000030a7812 */ /* 0x000fe400078e3cff */
[----:B------:R-:W-:Y:S02]  /*af90*/  MOV R11, 0x43300000 ;  /* 0x43300000000b7802 */ /* 0x000fe40000000f00 */
        /* <DEDUP_REMOVED lines=22> */
[----:B------:R-:W-:-:S11]  /*b100*/  DADD R38, R38, R8 ;  /* 0x0000000026267229 */ /* 0x000fd60000000008 */
.L_x_271:
[----:B------:R-:W-:Y:S05]  /*b110*/  BSYNC.RECONVERGENT B0 ;  /* 0x0000000000007941 */ /* 0x000fea0003800200 */
.L_x_270:
[----:B------:R-:W-:Y:S01]  /*b120*/  VIADD R2, R2, 0x2 ;  /* 0x0000000202027836 */ /* 0x000fe20000000000 */
[----:B------:R-:W-:Y:S02]  /*b130*/  DMUL R42, R42, R44 ;  /* 0x0000002c2a2a7228 */ /* 0x000fe40000000000 */
[----:B------:R-:W-:Y:S02]  /*b140*/  DADD R38, R38, 1 ;  /* 0x3ff0000026267429 */ /* 0x000fe40000000000 */
[----:B------:R-:W-:-:S06]  /*b150*/  ISETP.NE.AND P0, PT, R2, R7, PT ;  /* 0x000000070200720c */ /* 0x000fcc0003f05270 */
[----:B------:R-:W-:-:S07]  /*b160*/  DFMA R36, R38, R42, R36 ;  /* 0x0000002a2624722b */ /* 0x000fce0000000024 */
[----:B------:R-:W-:Y:S05]  /*b170*/  @P0 BRA `(.L_x_272) ;  /* 0xfffffff0002c0947 */ /* 0x000fea000383ffff */
[----:B------:R-:W-:Y:S05]  /*b180*/  BSYNC.RECONVERGENT B2 ;  /* 0x0000000000027941 */ /* 0x000fea0003800200 */
.L_x_262:
[----:B------:R-:W-:-:S07]  /*b190*/  IMAD.MOV.U32 R2, RZ, RZ, R7 ;  /* 0x000000ffff027224 */ /* 0x000fce00078e0007 */
.L_x_261:
[----:B------:R-:W-:-:S13]  /*b1a0*/  LOP3.LUT P0, RZ, R5, 0x1, RZ, 0xc0, !PT ;  /* 0x0000000105ff7812 */ /* 0x000fda000780c0ff */
[----:B------:R-:W-:Y:S05]  /*b1b0*/  @!P0 BRA `(.L_x_260) ;  /* 0x0000000400ec8947 */ /* 0x000fea0003800000 */
        /* <DEDUP_REMOVED lines=35> */
.L_x_274:
[----:B------:R-:W-:Y:S05]  /*b3f0*/  BSYNC.RECONVERGENT B2 ;  /* 0x0000000000027941 */ /* 0x000fea0003800200 */
.L_x_273:
[----:B------:R-:W-:Y:S01]  /*b400*/  ISETP.GT.AND P0, PT, R9, 0xfffff, PT ;  /* 0x000fffff0900780c */ /* 0x000fe20003f04270 */
[----:B------:R-:W-:Y:S01]  /*b410*/  IMAD.MOV.U32 R2, RZ, RZ, R8 ;  /* 0x000000ffff027224 */ /* 0x000fe200078e0008 */
[----:B------:R-:W-:Y:S01]  /*b420*/  BSSY.RECONVERGENT B0, `(.L_x_275) ;  /* 0x0000052000007945 */ /* 0x000fe20003800200 */
[--C-:B------:R-:W-:Y:S01]  /*b430*/  IMAD.MOV.U32 R3, RZ, RZ, R9.reuse ;  /* 0x000000ffff037224 */ /* 0x100fe200078e0009 */
[----:B------:R-:W-:Y:S01]  /*b440*/  DMUL R38, R38, R40 ;  /* 0x0000002826267228 */ /* 0x000fe20000000000 */
        /* <DEDUP_REMOVED lines=25> */
[----:B------:R-:W-:-:S11]  /*b5e0*/  UMOV UR13, 0x43300000 ;  /* 0x43300000000d7882 */ /* 0x000fd60000000000 */
[----:B------:R-:W-:-:S04]  /*b5f0*/  @P0 VIADD R3, R35, 0xfff00000 ;  /* 0xfff0000023030836 */ /* 0x000fc80000000000 */
        /* <DEDUP_REMOVED lines=13> */
[----:B------:R-:W-:Y:S01]  /*b6d0*/  LEA.HI R46, R42, R41, RZ, 0xc ;  /* 0x000000292a2e7211 */ /* 0x000fe200078f60ff */
[----:B------:R-:W-:Y:S01]  /*b6e0*/  DADD R40, R34, -R8 ;  /* 0x0000000022287229 */ /* 0x000fe20000000808 */
[----:B------:R-:W-:-:S03]  /*b6f0*/  MOV R47, 0x43300000 ;  /* 0x43300000002f7802 */ /* 0x000fc60000000f00 */
[----:B------:R-:W-:Y:S01]  /*b700*/  DFMA R44, R2, R44, UR10 ;  /* 0x0000000a022c7e2b */ /* 0x000fe2000800002c */
[----:B------:R-:W-:Y:S01]  /*b710*/  UMOV UR10, 0xa9ab0956 ;  /* 0xa9ab0956000a7882 */ /* 0x000fe20000000000 */
[----:B------:R-:W-:Y:S01]  /*b720*/  UMOV UR11, 0x3f1745cb ;  /* 0x3f1745cb000b7882 */ /* 0x000fe20000000000 */
[----:B------:R-:W-:-:S05]  /*b730*/  @P0 VIADD R46, R46, 0x1 ;  /* 0x000000012e2e0836 */ /* 0x000fca0000000000 */
[----:B------:R-:W-:Y:S01]  /*b740*/  DFMA R44, R2, R44, UR10 ;  /* 0x0000000a022c7e2b */ /* 0x000fe2000800002c */
[----:B------:R-:W-:Y:S01]  /*b750*/  UMOV UR10, 0x2d1b5154 ;  /* 0x2d1b5154000a7882 */ /* 0x000fe20000000000 */
[----:B------:R-:W-:Y:S01]  /*b760*/  UMOV UR11, 0x3f3c71c7 ;  /* 0x3f3c71c7000b7882 */ /* 0x000fe20000000000 */
[----:B------:R-:W-:-:S05]  /*b770*/  LOP3.LUT R46, R46, 0x80000000, RZ, 0x3c, !PT ;  /* 0x800000002e2e7812 */ /* 0x000fca00078e3cff */
[----:B------:R-:W-:Y:S01]  /*b780*/  DFMA R44, R2, R44, UR10 ;  /* 0x0000000a022c7e2b */ /* 0x000fe2000800002c */
[----:B------:R-:W-:Y:S01]  /*b790*/  UMOV UR10, 0x923be72d ;  /* 0x923be72d000a7882 */ /* 0x000fe20000000000 */
[----:B------:R-:W-:-:S06]  /*b7a0*/  UMOV UR11, 0x3f624924 ;  /* 0x3f624924000b7882 */ /* 0x000fcc0000000000 */
[----:B------:R-:W-:Y:S01]  /*b7b0*/  DFMA R42, R2, R44, UR10 ;  /* 0x0000000a022a7e2b */ /* 0x000fe2000800002c */
        /* <DEDUP_REMOVED lines=14> */
[----:B------:R-:W-:Y:S02]  /*b8a0*/  DMUL R10, R10, R44 ;  /* 0x0000002c0a0a7228 */ /* 0x000fe40000000000 */
[----:B------:R-:W-:Y:S01]  /*b8b0*/  DFMA R44, R40, -UR10, R34 ;  /* 0x8000000a282c7c2b */ /* 0x000fe20008000022 */
[----:B------:R-:W-:Y:S01]  /*b8c0*/  UMOV UR10, 0x3b39803f ;  /* 0x3b39803f000a7882 */ /* 0x000fe20000000000 */
[----:B------:R-:W-:Y:S01]  /*b8d0*/  UMOV UR11, 0x3c7abc9e ;  /* 0x3c7abc9e000b7882 */ /* 0x000fe20000000000 */
[----:B------:R-:W-:-:S05]  /*b8e0*/  DMUL R42, R2, R42 ;  /* 0x0000002a022a7228 */ /* 0x000fca0000000000 */
[----:B------:R-:W-:-:S03]  /*b8f0*/  DADD R44, -R8, R44 ;  /* 0x00000000082c7229 */ /* 0x000fc6000000012c */
[----:B------:R-:W-:-:S08]  /*b900*/  DFMA R10, R8, R42, R10 ;  /* 0x0000002a080a722b */ /* 0x000fd0000000000a */
[----:B------:R-:W-:-:S08]  /*b910*/  DADD R10, R10, -R44 ;  /* 0x000000000a0a7229 */ /* 0x000fd0000000082c */
[----:B------:R-:W-:-:S08]  /*b920*/  DFMA R10, R40, UR10, R10 ;  /* 0x0000000a280a7c2b */ /* 0x000fd0000800000a */
[----:B------:R-:W-:-:S11]  /*b930*/  DADD R34, R34, R10 ;  /* 0x0000000022227229 */ /* 0x000fd6000000000a */
.L_x_276:
[----:B------:R-:W-:Y:S05]  /*b940*/  BSYNC.RECONVERGENT B0 ;  /* 0x0000000000007941 */ /* 0x000fea0003800200 */
.L_x_275:
[----:B------:R-:W-:-:S08]  /*b950*/  DADD R34, R34, 1 ;  /* 0x3ff0000022227429 */ /* 0x000fd00000000000 */
[----:B------:R-:W-:-:S11]  /*b960*/  DFMA R36, R34, R38, R36 ;  /* 0x000000262224722b */ /* 0x000fd60000000024 */
.L_x_260:
[----:B------:R-:W-:Y:S01]  /*b970*/  VIADD R6, R6, 0x1 ;  /* 0x0000000106067836 */ /* 0x000fe20000000000 */
[----:B------:R-:W-:-:S04]  /*b980*/  DSETP.GEU.AND P0, PT, R16, RZ, PT ;  /* 0x000000ff1000722a */ /* 0x000fc80003f0e000 */
[----:B------:R-:W-:Y:S02]  /*b990*/  ISETP.NE.AND P1, PT, R6, 0x14, PT ;  /* 0x000000140600780c */ /* 0x000fe40003f25270 */
[----:B------:R-:W-:Y:S02]  /*b9a0*/  FSEL R38, R12, R14, !P0 ;  /* 0x0000000e0c267208 */ /* 0x000fe40004000000 */
[----:B------:R-:W-:Y:S02]  /*b9b0*/  FSEL R39, R13, R15, !P0 ;  /* 0x0000000f0d277208 */ /* 0x000fe40004000000 */
[----:B------:R-:W-:Y:S02]  /*b9c0*/  FSEL R20, R14, R20, !P0 ;  /* 0x000000140e147208 */ /* 0x000fe40004000000 */
[----:B------:R-:W-:-:S05]  /*b9d0*/  FSEL R21, R15, R21, !P0 ;  /* 0x000000150f157208 */ /* 0x000fca0004000000 */
[----:B------:R-:W-:Y:S05]  /*b9e0*/  @P1 BRA `(.L_x_277) ;  /* 0xffffffd4001c1947 */ /* 0x000fea000383ffff */
[----:B------:R-:W-:Y:S05]  /*b9f0*/  BRA `(.L_x_214) ;  /* 0x0000000000287947 */ /* 0x000fea0003800000 */
.L_x_189:
[----:B------:R-:W-:Y:S01]  /*ba00*/  UMOV UR10, 0xc28f5c29 ;  /* 0xc28f5c29000a7882 */ /* 0x000fe20000000000 */
[----:B------:R-:W-:Y:S01]  /*ba10*/  UMOV UR11, 0x3ff028f5 ;  /* 0x3ff028f5000b7882 */ /* 0x000fe20000000000 */
[----:B------:R-:W-:Y:S01]  /*ba20*/  IMAD.MOV.U32 R4, RZ, RZ, 0x80000 ;  /* 0x00080000ff047424 */ /* 0x000fe200078e00ff */
[----:B-----5:R-:W-:-:S08]  /*ba30*/  DMUL R38, R38, UR10 ;  /* 0x0000000a26267c28 */ /* 0x020fd00008000000 */
[----:B------:R-:W-:Y:S02]  /*ba40*/  DSETP.MIN.AND P0, P1, R38, 2, PT ;  /* 0x400000002600742a */ /* 0x000fe40003900000 */
[----:B------:R-:W-:-:S04]  /*ba50*/  IMAD.MOV.U32 R2, RZ, RZ, R39 ;  /* 0x000000ffff027224 */ /* 0x000fc800078e0027 */
[----:B------:R-:W-:Y:S02]  /*ba60*/  SEL R38, R38, RZ, P0 ;  /* 0x000000ff26267207 */ /* 0x000fe40000000000 */
[----:B------:R-:W-:-:S06]  /*ba70*/  FSEL R3, R2, 2, P0 ;  /* 0x4000000002037808 */ /* 0x000fcc0000000000 */
[----:B------:R-:W-:-:S05]  /*ba80*/  @P1 LOP3.LUT R3, R4, 0x40000000, RZ, 0xfc, !PT ;  /* 0x4000000004031812 */ /* 0x000fca00078efcff */
[----:B------:R-:W-:-:S07]  /*ba90*/  IMAD.MOV.U32 R39, RZ, RZ, R3 ;  /* 0x000000ffff277224 */ /* 0x000fce00078e0003 */
.L_x_214:
[----:B------:R-:W-:Y:S05]  /*baa0*/  BSYNC.RECONVERGENT B1 ;  /* 0x0000000000017941 */ /* 0x000fea0003800200 */
.L_x_124:
[----:B------:R-:W1:Y:S02]  /*bab0*/  LDCU UR4, c[0x3][0xc] ;  /* 0x00c00180ff0477ac */ /* 0x000e640008000800 */
[----:B-1----:R-:W-:-:S09]  /*bac0*/  UISETP.GE.AND UP0, UPT, UR4, 0x1, UPT ;  /* 0x000000010400788c */ /* 0x002fd2000bf06270 */
[----:B------:R-:W-:Y:S05]  /*bad0*/  BRA.U !UP0, `(.L_x_278) ;  /* 0x0000000908387547 */ /* 0x000fea000b800000 */
[----:B------:R-:W-:Y:S01]  /*bae0*/  UISETP.NE.AND UP0, UPT, UR4, 0x1, UPT ;  /* 0x000000010400788c */ /* 0x000fe2000bf05270 */
[----:B------:R-:W-:Y:S01]  /*baf0*/  IMAD.MOV.U32 R3, RZ, RZ, RZ ;  /* 0x000000ffff037224 */ /* 0x000fe200078e00ff */
[----:B------:R-:W-:-:S04]  /*bb00*/  ULOP3.LUT UR5, UR4, 0x1, URZ, 0xc0, !UPT ;  /* 0x0000000104057892 */ /* 0x000fc8000f8ec0ff */
[----:B------:R-:W-:-:S03]  /*bb10*/  UISETP.NE.U32.AND UP1, UPT, UR5, 0x1, UPT ;  /* 0x000000010500788c */ /* 0x000fc6000bf25070 */
[----:B------:R-:W-:Y:S08]  /*bb20*/  BRA.U !UP0, `(.L_x_279) ;  /* 0x0000000508747547 */ /* 0x000ff0000b800000 */
[----:B------:R-:W1:Y:S01]  /*bb30*/  LDC.64 R2, c[0x3][0xf0] ;  /* 0x00c03c00ff027b82 */ /* 0x000e620000000a00 */
[----:B------:R-:W-:Y:S01]  /*bb40*/  ULOP3.LUT UR4, UR4, 0x7ffffffe, URZ, 0xc0, !UPT ;  /* 0x7ffffffe04047892 */ /* 0x000fe2000f8ec0ff */
[----:B---3--:R-:W-:Y:S01]  /*bb50*/  VIADD R8, R1, 0x50 ;  /* 0x0000005001087836 */ /* 0x008fe20000000000 */
[----:B------:R-:W2:Y:S01]  /*bb60*/  LDCU.64 UR14, c[0x3][0xc8] ;  /* 0x00c01900ff0e77ac */ /* 0x000ea20008000a00 */
[----:B------:R-:W-:Y:S01]  /*bb70*/  IMAD.MOV.U32 R9, RZ, RZ, RZ ;  /* 0x000000ffff097224 */ /* 0x000fe200078e00ff */
[----:B------:R-:W3:Y:S03]  /*bb80*/  LDCU.64 UR16, c[0x0][0x380] ;  /* 0x00007000ff1077ac */ /* 0x000ee60008000a00 */
[----:B------:R-:W4:Y:S01]  /*bb90*/  LDC R11, c[0x3][0x8] ;  /* 0x00c00200ff0b7b82 */ /* 0x000f220000000800 */
[----:B------:R-:W-:Y:S01]  /*bba0*/  UMOV UR12, 0x5c ;  /* 0x0000005c000c7882 */ /* 0x000fe20000000000 */
[----:B------:R-:W-:Y:S01]  /*bbb0*/  UIADD3 UR5, UPT, UPT, -UR4, URZ, URZ ;  /* 0x000000ff04057290 */ /* 0x000fe2000fffe1ff */
[----:B------:R-:W-:Y:S01]  /*bbc0*/  UMOV UR11, 0x80 ;  /* 0x00000080000b7882 */ /* 0x000fe20000000000 */
[----:B------:R-:W-:Y:S01]  /*bbd0*/  UMOV UR10, 0x18 ;  /* 0x00000018000a7882 */ /* 0x000fe20000000000 */
[----:B-1----:R-:W-:-:S08]  /*bbe0*/  DMUL R2, R2, 0.5 ;  /* 0x3fe0000002027828 */ /* 0x002fd00000000000 */
[----:B-----5:R-:W-:Y:S02]  /*bbf0*/  DMUL R4, R38, R2 ;  /* 0x0000000226047228 */ /* 0x020fe40000000000 */
[----:B------:R-:W-:Y:S01]  /*bc00*/  DADD R6, -R2, 1 ;  /* 0x3ff0000002067429 */ /* 0x000fe20000000100 */
[----:B------:R-:W-:Y:S02]  /*bc10*/  VIADD R2, R1, 0x8 ;  /* 0x0000000801027836 */ /* 0x000fe40000000000 */
[----:B--234-:R-:W-:-:S08]  /*bc20*/  IMAD.U32 R3, RZ, RZ, UR4 ;  /* 0x00000004ff037e24 */ /* 0x01cfd0000f8e00ff */
.L_x_280:
[----:B------:R-:W2:Y:S04]  /*bc30*/  LDL.64 R12, [R2+-0x8] ;  /* 0xfffff800020c7983 */ /* 0x000ea80000100a00 */
[----:B------:R-:W2:Y:S01]  /*bc40*/  LDL.64 R14, [R8+-0x8] ;  /* 0xfffff800080e7983 */ /* 0x000ea20000100a00 */
[----:B------:R-:W1:Y:S01]  /*bc50*/  LDCU UR8, c[0x3][UR11+-0x4] ;  /* 0x00ffff800b0877ac */ /* 0x000e620008000800 */
[----:B------:R-:W3:Y:S01]  /*bc60*/  LDCU UR4, c[0x3][UR12+-0x4] ;  /* 0x00ffff800c0477ac */ /* 0x000ee20008000800 */
[----:B-1----:R-:W1:Y:S01]  /*bc70*/  I2F.F64 R18, UR8 ;  /* 0x0000000800127d12 */ /* 0x002e620008201c00 */
[----:B------:R-:W4:Y:S07]  /*bc80*/  LDCU.64 UR8, c[0x3][UR10+-0x8] ;  /* 0x00ffff000a0877ac */ /* 0x000f2e0008000a00 */
[----:B---3--:R-:W3:Y:S01]  /*bc90*/  I2F.F64 R16, UR4 ;  /* 0x0000000400107d12 */ /* 0x008ee20008201c00 */
[----:B-1----:R-:W-:-:S08]  /*bca0*/  DMUL R20, R24, R18 ;  /* 0x0000001218147228 */ /* 0x002fd00000000000 */
[----:B---3--:R-:W-:-:S08]  /*bcb0*/  DFMA R20, R26, R16, R20 ;  /* 0x000000101a14722b */ /* 0x008fd00000000014 */
[-C--:B------:R-:W-:Y:S02]  /*bcc0*/  DMUL R34, R18, R20.reuse ;  /* 0x0000001412227228 */ /* 0x080fe40000000000 */
[----:B------:R-:W-:Y:S02]  /*bcd0*/  DMUL R20, R16, R20 ;  /* 0x0000001410147228 */ /* 0x000fe40000000000 */
[----:B------:R-:W-:-:S04]  /*bce0*/  DADD R18, -R24, R18 ;  /* 0x0000000018127229 */ /* 0x000fc80000000112 */
[----:B------:R-:W-:Y:S02]  /*bcf0*/  DMUL R34, R34, UR14 ;  /* 0x0000000e22227c28 */ /* 0x000fe40008000000 */
[----:B------:R-:W-:-:S06]  /*bd00*/  DMUL R20, R20, UR14 ;  /* 0x0000000e14147c28 */ /* 0x000fcc0008000000 */
[----:B------:R-:W-:Y:S02]  /*bd10*/  DMUL R34, R34, UR14 ;  /* 0x0000000e22227c28 */ /* 0x000fe40008000000 */
[----:B------:R-:W-:-:S06]  /*bd20*/  DMUL R20, R20, UR14 ;  /* 0x0000000e14147c28 */ /* 0x000fcc0008000000 */
[----:B------:R-:W-:Y:S02]  /*bd30*/  DFMA R34, R18, UR14, R34 ;  /* 0x0000000e12227c2b */ /* 0x000fe40008000022 */
[----:B------:R-:W-:Y:S02]  /*bd40*/  DADD R18, -R26, R16 ;  /* 0x000000001a127229 */ /* 0x000fe40000000110 */
[----:B----4-:R-:W-:-:S06]  /*bd50*/  DMUL R16, R6, UR8 ;  /* 0x0000000806107c28 */ /* 0x010fcc0008000000 */
[----:B------:R-:W-:Y:S02]  /*bd60*/  DFMA R18, R18, UR14, R20 ;  /* 0x0000000e12127c2b */ /* 0x000fe40008000014 */
[----:B------:R-:W-:-:S06]  /*bd70*/  DMUL R34, R16, R34 ;  /* 0x0000002210227228 */ /* 0x000fcc0000000000 */
[----:B------:R-:W-:Y:S02]  /*bd80*/  DMUL R18, R16, R18 ;  /* 0x0000001210127228 */ /* 0x000fe40000000000 */
[----:B------:R-:W-:Y:S02]  /*bd90*/  DMUL R34, R28, R34 ;  /* 0x000000221c227228 */ /* 0x000fe40000000000 */
[----:B--2---:R-:W-:-:S08]  /*bda0*/  DADD R14, R12, -R14 ;  /* 0x000000000c0e7229 */ /* 0x004fd0000000080e */
[----:B------:R-:W-:Y:S02]  /*bdb0*/  DFMA R14, -R4, R14, R12 ;  /* 0x0000000e040e722b */ /* 0x000fe4000000010c */
[----:B------:R-:W-:-:S08]  /*bdc0*/  DFMA R12, R30, R18, R34 ;  /* 0x000000121e0c722b */ /* 0x000fd00000000022 */
[----:B------:R-:W-:Y:S01]  /*bdd0*/  DADD R12, R12, R14 ;  /* 0x000000000c0c7229 */ /* 0x000fe2000000000e */
[----:B------:R-:W2:Y:S06]  /*bde0*/  LDL.64 R14, [R2] ;  /* 0x00000000020e7983 */ /* 0x000eac0000100a00 */
[----:B------:R-:W-:Y:S04]  /*bdf0*/  STL.64 [R2+-0x8], R12 ;  /* 0xfffff80c02007387 */ /* 0x000fe80000100a00 */
[----:B------:R1:W2:Y:S01]  /*be00*/  LDL.64 R16, [R8] ;  /* 0x0000000008107983 */ /* 0x0002a20000100a00 */
[----:B------:R-:W3:Y:S01]  /*be10*/  LDCU UR8, c[0x3][UR11] ;  /* 0x00c000000b0877ac */ /* 0x000ee20008000800 */
[----:B------:R-:W-:Y:S01]  /*be20*/  IADD3 R10, P1, PT, R32, R11, RZ ;  /* 0x0000000b200a7210 */ /* 0x000fe20007f3e0ff */
[----:B------:R-:W4:Y:S01]  /*be30*/  LDCU UR4, c[0x3][UR12] ;  /* 0x00c000000c0477ac */ /* 0x000f220008000800 */
[----:B-1----:R-:W-:Y:S01]  /*be40*/  VIADD R8, R8, 0x10 ;  /* 0x0000001008087836 */ /* 0x002fe20000000000 */
[----:B------:R-:W-:-:S02]  /*be50*/  UIADD3 UR5, UPT, UPT, UR5, 0x2, URZ ;  /* 0x0000000205057890 */ /* 0x000fc4000fffe0ff */
[----:B------:R-:W-:Y:S02]  /*be60*/  UIADD3 UR12, UPT, UPT, UR12, 0x8, URZ ;  /* 0x000000080c0c7890 */ /* 0x000fe4000fffe0ff */
[----:B------:R-:W-:Y:S02]  /*be70*/  UISETP.NE.AND UP0, UPT, UR5, URZ, UPT ;  /* 0x000000ff0500728c */ /* 0x000fe4000bf05270 */
[----:B------:R-:W-:Y:S01]  /*be80*/  UIADD3 UR11, UPT, UPT, UR11, 0x8, URZ ;  /* 0x000000080b0b7890 */ /* 0x000fe2000fffe0ff */
[----:B---3--:R-:W1:Y:S01]  /*be90*/  I2F.F64 R20, UR8 ;  /* 0x0000000800147d12 */ /* 0x008e620008201c00 */
[----:B------:R-:W3:Y:S01]  /*bea0*/  LDCU.64 UR8, c[0x3][UR10] ;  /* 0x00c000000a0877ac */ /* 0x000ee20008000a00 */
[----:B------:R-:W-:-:S06]  /*beb0*/  UIADD3 UR10, UPT, UPT, UR10, 0x10, URZ ;  /* 0x000000100a0a7890 */ /* 0x000fcc000fffe0ff */
[----:B----4-:R-:W4:Y:S01]  /*bec0*/  I2F.F64 R18, UR4 ;  /* 0x0000000400127d12 */ /* 0x010f220008201c00 */
[----:B-1----:R-:W-:-:S08]  /*bed0*/  DMUL R34, R24, R20 ;  /* 0x0000001418227228 */ /* 0x002fd00000000000 */
[----:B----4-:R-:W-:-:S08]  /*bee0*/  DFMA R34, R26, R18, R34 ;  /* 0x000000121a22722b */ /* 0x010fd00000000022 */
        /* <DEDUP_REMOVED lines=9> */
[----:B---3--:R-:W-:-:S06]  /*bf80*/  DMUL R18, R6, UR8 ;  /* 0x0000000806127c28 */ /* 0x008fcc0008000000 */
[----:B------:R-:W-:Y:S02]  /*bf90*/  DFMA R20, R20, UR14, R34 ;  /* 0x0000000e14147c2b */ /* 0x000fe40008000022 */
[----:B------:R-:W-:Y:S01]  /*bfa0*/  DMUL R36, R18, R36 ;  /* 0x0000002412247228 */ /* 0x000fe20000000000 */
[----:B------:R-:W-:-:S05]  /*bfb0*/  IADD3 R34, P0, PT, R32, R9, RZ ;  /* 0x0000000920227210 */ /* 0x000fca0007f1e0ff */
[----:B------:R-:W-:Y:S02]  /*bfc0*/  DMUL R20, R18, R20 ;  /* 0x0000001412147228 */ /* 0x000fe40000000000 */
[----:B------:R-:W-:Y:S02]  /*bfd0*/  DMUL R36, R28, R36 ;  /* 0x000000241c247228 */ /* 0x000fe40000000000 */
[----:B--2---:R-:W-:-:S06]  /*bfe0*/  DADD R18, R14, -R16 ;  /* 0x000000000e127229 */ /* 0x004fcc0000000810 */
[----:B------:R-:W-:Y:S01]  /*bff0*/  DFMA R16, R30, R20, R36 ;  /* 0x000000141e10722b */ /* 0x000fe20000000024 */
[-C--:B------:R-:W-:Y:S01]  /*c000*/  LEA.HI.X.SX32 R21, R11, R33.reuse, 0x1, P1 ;  /* 0x000000210b157211 */ /* 0x080fe200008f0eff */
[----:B------:R-:W1:Y:S01]  /*c010*/  LDC R36, c[0x3][0x8] ;  /* 0x00c00200ff247b82 */ /* 0x000e620000000800 */
[----:B------:R-:W-:Y:S01]  /*c020*/  LEA R20, P1, R10, UR16, 0x3 ;  /* 0x000000100a147c11 */ /* 0x000fe2000f8218ff */
[----:B------:R-:W-:Y:S01]  /*c030*/  DFMA R18, -R4, R18, R14 ;  /* 0x000000120412722b */ /* 0x000fe2000000010e */
[----:B------:R-:W-:Y:S02]  /*c040*/  LEA.HI.X.SX32 R15, R9, R33, 0x1, P0 ;  /* 0x00000021090f7211 */ /* 0x000fe400000f0eff */
[----:B------:R-:W-:Y:S02]  /*c050*/  LEA R14, P0, R34, UR16, 0x3 ;  /* 0x00000010220e7c11 */ /* 0x000fe4000f8018ff */
[----:B------:R-:W-:-:S03]  /*c060*/  LEA.HI.X R21, R10, UR17, R21, 0x3, P1 ;  /* 0x000000110a157c11 */ /* 0x000fc600088f1c15 */
[----:B------:R-:W-:Y:S01]  /*c070*/  DADD R16, R16, R18 ;  /* 0x0000000010107229 */ /* 0x000fe20000000012 */
[----:B------:R-:W-:-:S05]  /*c080*/  LEA.HI.X R15, R34, UR17, R15, 0x3, P0 ;  /* 0x00000011220f7c11 */ /* 0x000fca00080f1c0f */
[----:B------:R-:W-:Y:S04]  /*c090*/  STG.E.64 desc[UR6][R14.64], R12 ;  /* 0x0000000c0e007986 */ /* 0x000fe8000c101b06 */
[----:B------:R-:W-:Y:S01]  /*c0a0*/  STG.E.64 desc[UR6][R20.64], R16 ;  /* 0x0000001014007986 */ /* 0x000fe2000c101b06 */
[----:B-1----:R-:W-:-:S03]  /*c0b0*/  IMAD R11, R36, 0x2, R11 ;  /* 0x00000002240b7824 */ /* 0x002fc600078e020b */
[----:B------:R1:W-:Y:S01]  /*c0c0*/  STL.64 [R2], R16 ;  /* 0x0000001002007387 */ /* 0x0003e20000100a00 */
[----:B------:R-:W-:Y:S02]  /*c0d0*/  IMAD R9, R36, 0x2, R9 ;  /* 0x0000000224097824 */ /* 0x000fe400078e0209 */
[----:B-1----:R-:W-:Y:S01]  /*c0e0*/  VIADD R2, R2, 0x10 ;  /* 0x0000001002027836 */ /* 0x002fe20000000000 */
[----:B------:R-:W-:Y:S06]  /*c0f0*/  BRA.U UP0, `(.L_x_280) ;  /* 0xfffffff900cc7547 */ /* 0x000fec000b83ffff */
.L_x_279:
[----:B------:R-:W-:Y:S05]  /*c100*/  BRA.U UP1, `(.L_x_278) ;  /* 0x0000000101ac7547 */ /* 0x000fea000b800000 */
[C---:B------:R-:W-:Y:S01]  /*c110*/  IMAD R2, R3.reuse, 0x8, R0 ;  /* 0x0000000803027824 */ /* 0x040fe200078e0200 */
[----:B------:R-:W1:Y:S01]  /*c120*/  LDC.64 R20, c[0x3][0xf0] ;  /* 0x00c03c00ff147b82 */ /* 0x000e620000000a00 */
[----:B------:R-:W2:Y:S03]  /*c130*/  LDCU.64 UR4, c[0x3][0xc8] ;  /* 0x00c01900ff0477ac */ /* 0x000ea60008000a00 */
[----:B------:R-:W4:Y:S01]  /*c140*/  LDL.64 R4, [R2] ;  /* 0x0000000002047983 */ /* 0x000f220000100a00 */
[C---:B------:R-:W-:Y:S01]  /*c150*/  IMAD.SHL.U32 R14, R3.reuse, 0x8, RZ ;  /* 0x00000008030e7824 */ /* 0x040fe200078e00ff */
[----:B------:R-:W0:Y:S02]  /*c160*/  LDCU UR8, c[0x3][0x8] ;  /* 0x00c00100ff0877ac */ /* 0x000e240008000800 */
[----:B------:R2:W4:Y:S01]  /*c170*/  LDL.64 R6, [R2+0x48] ;  /* 0x0000480002067983 */ /* 0x0005220000100a00 */
[----:B------:R-:W-:-:S02]  /*c180*/  IMAD.SHL.U32 R0, R3, 0x4, RZ ;  /* 0x0000000403007824 */ /* 0x000fc400078e00ff */
[----:B------:R-:W2:Y:S08]  /*c190*/  LDC.64 R14, c[0x3][R14+0x10] ;  /* 0x00c004000e0e7b82 */ /* 0x000eb00000000a00 */
[----:B---3--:R3:W1:Y:S01]  /*c1a0*/  LDC R12, c[0x3][R0+0x7c] ;  /* 0x00c01f00000c7b82 */ /* 0x0086620000000800 */
[----:B0-----:R-:W-:-:S07]  /*c1b0*/  IMAD R3, R3, UR8, RZ ;  /* 0x0000000803037c24 */ /* 0x001fce000f8e02ff */
[----:B------:R3:W0:Y:S02]  /*c1c0*/  LDC R10, c[0x3][R0+0x58] ;  /* 0x00c01600000a7b82 */ /* 0x0006240000000800 */
[----:B---3--:R-:W-:-:S04]  /*c1d0*/  IADD3 R0, P0, PT, R32, R3, RZ ;  /* 0x0000000320007210 */ /* 0x008fc80007f1e0ff */
[----:B------:R-:W-:Y:S01]  /*c1e0*/  LEA.HI.X.SX32 R3, R3, R33, 0x1, P0 ;  /* 0x0000002103037211 */ /* 0x000fe200000f0eff */
[----:B-1----:R-:W1:Y:S08]  /*c1f0*/  I2F.F64 R12, R12 ;  /* 0x0000000c000c7312 */ /* 0x002e700000201c00 */
[----:B0-----:R-:W0:Y:S01]  /*c200*/  I2F.F64 R10, R10 ;  /* 0x0000000a000a7312 */ /* 0x001e220000201c00 */
[----:B-1----:R-:W-:-:S08]  /*c210*/  DMUL R8, R24, R12 ;  /* 0x0000000c18087228 */ /* 0x002fd00000000000 */
[----:B0-----:R-:W-:-:S08]  /*c220*/  DFMA R8, R26, R10, R8 ;  /* 0x0000000a1a08722b */ /* 0x001fd00000000008 */
[-C--:B------:R-:W-:Y:S02]  /*c230*/  DMUL R18, R12, R8.reuse ;  /* 0x000000080c127228 */ /* 0x080fe40000000000 */
[----:B------:R-:W-:Y:S02]  /*c240*/  DMUL R16, R10, R8 ;  /* 0x000000080a107228 */ /* 0x000fe40000000000 */
[----:B------:R-:W-:Y:S02]  /*c250*/  DMUL R8, R20, 0.5 ;  /* 0x3fe0000014087828 */ /* 0x000fe40000000000 */
[----:B------:R-:W-:Y:S02]  /*c260*/  DADD R12, -R24, R12 ;  /* 0x00000000180c7229 */ /* 0x000fe4000000010c */
[----:B--2---:R-:W-:Y:S02]  /*c270*/  DMUL R18, R18, UR4 ;  /* 0x0000000412127c28 */ /* 0x004fe40008000000 */
[----:B------:R-:W-:-:S02]  /*c280*/  DMUL R16, R16, UR4 ;  /* 0x0000000410107c28 */ /* 0x000fc40008000000 */
[----:B------:R-:W-:Y:S02]  /*c290*/  DADD R20, -R8, 1 ;  /* 0x3ff0000008147429 */ /* 0x000fe40000000100 */
[----:B------:R-:W-:Y:S02]  /*c2a0*/  DADD R10, -R26, R10 ;  /* 0x000000001a0a7229 */ /* 0x000fe4000000010a */
[----:B------:R-:W-:Y:S02]  /*c2b0*/  DMUL R18, R18, UR4 ;  /* 0x0000000412127c28 */ /* 0x000fe40008000000 */
[----:B------:R-:W-:Y:S02]  /*c2c0*/  DMUL R16, R16, UR4 ;  /* 0x0000000410107c28 */ /* 0x000fe40008000000 */
[----:B------:R-:W-:Y:S02]  /*c2d0*/  DMUL R14, R20, R14 ;  /* 0x0000000e140e7228 */ /* 0x000fe40000000000 */
[----:B-----5:R-:W-:-:S02]  /*c2e0*/  DMUL R8, R38, R8 ;  /* 0x0000000826087228 */ /* 0x020fc40000000000 */
[----:B------:R-:W-:Y:S02]  /*c2f0*/  DFMA R12, R12, UR4, R18 ;  /* 0x000000040c0c7c2b */ /* 0x000fe40008000012 */
[----:B------:R-:W-:Y:S01]  /*c300*/  DFMA R10, R10, UR4, R16 ;  /* 0x000000040a0a7c2b */ /* 0x000fe20008000010 */
[----:B------:R-:W0:Y:S05]  /*c310*/  LDCU.64 UR4, c[0x0][0x380] ;  /* 0x00007000ff0477ac */ /* 0x000e2a0008000a00 */
[C---:B------:R-:W-:Y:S02]  /*c320*/  DMUL R12, R14.reuse, R12 ;  /* 0x0000000c0e0c7228 */ /* 0x040fe40000000000 */
[----:B------:R-:W-:-:S06]  /*c330*/  DMUL R10, R14, R10 ;  /* 0x0000000a0e0a7228 */ /* 0x000fcc0000000000 */
[----:B------:R-:W-:Y:S01]  /*c340*/  DMUL R12, R28, R12 ;  /* 0x0000000c1c0c7228 */ /* 0x000fe20000000000 */
[----:B0-----:R-:W-:-:S07]  /*c350*/  LEA R2, P0, R0, UR4, 0x3 ;  /* 0x0000000400027c11 */ /* 0x001fce000f8018ff */
[----:B------:R-:W-:Y:S01]  /*c360*/  DFMA R10, R30, R10, R12 ;  /* 0x0000000a1e0a722b */ /* 0x000fe2000000000c */
[----:B------:R-:W-:Y:S01]  /*c370*/  LEA.HI.X R3, R0, UR5, R3, 0x3, P0 ;  /* 0x0000000500037c11 */ /* 0x000fe200080f1c03 */
[----:B----4-:R-:W-:-:S08]  /*c380*/  DADD R6, R4, -R6 ;  /* 0x0000000004067229 */ /* 0x010fd00000000806 */
[----:B------:R-:W-:-:S08]  /*c390*/  DFMA R6, R6, -R8, R4 ;  /* 0x800000080606722b */ /* 0x000fd00000000004 */
[----:B------:R-:W-:-:S07]  /*c3a0*/  DADD R6, R10, R6 ;  /* 0x000000000a067229 */ /* 0x000fce0000000006 */
[----:B------:R1:W-:Y:S04]  /*c3b0*/  STG.E.64 desc[UR6][R2.64], R6 ;  /* 0x0000000602007986 */ /* 0x0003e8000c101b06 */
.L_x_278:
[----:B-----5:R-:W-:Y:S01]  /*c3c0*/  STG.E.64 desc[UR6][R22.64], R38 ;  /* 0x0000002616007986 */ /* 0x020fe2000c101b06 */
[----:B------:R-:W-:Y:S05]  /*c3d0*/  EXIT ;  /* 0x000000000000794d */ /* 0x000fea0003800000 */
        .weak           $__internal_5_$__cuda_sm20_div_rn_f64_full
        .type           $__internal_5_$__cuda_sm20_div_rn_f64_full,@function
        .size           $__internal_5_$__cuda_sm20_div_rn_f64_full,(.L_x_302 - $__internal_5_$__cuda_sm20_div_rn_f64_full)
$__internal_5_$__cuda_sm20_div_rn_f64_full:
[----:B------:R-:W-:Y:S01]  /*c3e0*/  IMAD.MOV.U32 R51, RZ, RZ, R9 ;  /* 0x000000ffff337224 */ /* 0x000fe200078e0009 */
[C---:B------:R-:W-:Y:S01]  /*c3f0*/  FSETP.GEU.AND P1, PT, |R35|.reuse, 1.469367938527859385e-39, PT ;  /* 0x001000002300780b */ /* 0x040fe20003f2e200 */
[----:B------:R-:W-:Y:S01]  /*c400*/  IMAD.MOV.U32 R50, RZ, RZ, R8 ;  /* 0x000000ffff327224 */ /* 0x000fe200078e0008 */
[----:B------:R-:W-:Y:S01]  /*c410*/  LOP3.LUT R8, R35, 0x800fffff, RZ, 0xc0, !PT ;  /* 0x800fffff23087812 */ /* 0x000fe200078ec0ff */
[----:B------:R-:W-:Y:S01]  /*c420*/  IMAD.MOV.U32 R48, RZ, RZ, R34 ;  /* 0x000000ffff307224 */ /* 0x000fe200078e0022 */
[C---:B------:R-:W-:Y:S01]  /*c430*/  FSETP.GEU.AND P0, PT, |R51|.reuse, 1.469367938527859385e-39, PT ;  /* 0x001000003300780b */ /* 0x040fe20003f0e200 */
[----:B------:R-:W-:Y:S01]  /*c440*/  IMAD.MOV.U32 R54, RZ, RZ, R50 ;  /* 0x000000ffff367224 */ /* 0x000fe200078e0032 */
[----:B------:R-:W-:Y:S01]  /*c450*/  LOP3.LUT R49, R8, 0x3ff00000, RZ, 0xfc, !PT ;  /* 0x3ff0000008317812 */ /* 0x000fe200078efcff */
[----:B------:R-:W-:Y:S01]  /*c460*/  BSSY.RECONVERGENT B0, `(.L_x_281) ;  /* 0x0000056000007945 */ /* 0x000fe20003800200 */
[----:B------:R-:W-:Y:S02]  /*c470*/  LOP3.LUT R8, R51, 0x7ff00000, RZ, 0xc0, !PT ;  /* 0x7ff0000033087812 */ /* 0x000fe400078ec0ff */
[----:B------:R-:W-:-:S03]  /*c480*/  LOP3.LUT R10, R35, 0x7ff00000, RZ, 0xc0, !PT ;  /* 0x7ff00000230a7812 */ /* 0x000fc600078ec0ff */
[----:B------:R-:W-:Y:S01]  /*c490*/  @!P1 DMUL R48, R34, 8.98846567431157953865e+307 ;  /* 0x7fe0000022309828 */ /* 0x000fe20000000000 */
[----:B------:R-:W-:-:S03]  /*c4a0*/  ISETP.GE.U32.AND P3, PT, R8, R10, PT ;  /* 0x0000000a0800720c */ /* 0x000fc60003f66070 */
[----:B------:R-:W-:Y:S01]  /*c4b0*/  @!P0 LOP3.LUT R9, R35, 0x7ff00000, RZ, 0xc0, !PT ;  /* 0x7ff0000023098812 */ /* 0x000fe200078ec0ff */
[----:B------:R-:W-:Y:S01]  /*c4c0*/  @!P0 IMAD.MOV.U32 R52, RZ, RZ, RZ ;  /* 0x000000ffff348224 */ /* 0x000fe200078e00ff */
[----:B------:R-:W0:Y:S02]  /*c4d0*/  MUFU.RCP64H R47, R49 ;  /* 0x00000031002f7308 */ /* 0x000e240000001800 */
[----:B------:R-:W-:Y:S01]  /*c4e0*/  @!P0 ISETP.GE.U32.AND P2, PT, R8, R9, PT ;  /* 0x000000090800820c */ /* 0x000fe20003f46070 */
[----:B------:R-:W-:Y:S01]  /*c4f0*/  IMAD.MOV.U32 R9, RZ, RZ, 0x1ca00000 ;  /* 0x1ca00000ff097424 */ /* 0x000fe200078e00ff */
[----:B------:R-:W-:-:S04]  /*c500*/  @!P1 LOP3.LUT R10, R49, 0x7ff00000, RZ, 0xc0, !PT ;  /* 0x7ff00000310a9812 */ /* 0x000fc800078ec0ff */
[C---:B------:R-:W-:Y:S02]  /*c510*/  @!P0 SEL R46, R9.reuse, 0x63400000, !P2 ;  /* 0x63400000092e8807 */ /* 0x040fe40005000000 */
[----:B------:R-:W-:Y:S02]  /*c520*/  SEL R11, R9, 0x63400000, !P3 ;  /* 0x63400000090b7807 */ /* 0x000fe40005800000 */
[--C-:B------:R-:W-:Y:S02]  /*c530*/  @!P0 LOP3.LUT R46, R46, 0x80000000, R51.reuse, 0xf8, !PT ;  /* 0x800000002e2e8812 */ /* 0x100fe400078ef833 */
[----:B------:R-:W-:Y:S01]  /*c540*/  LOP3.LUT R55, R11, 0x800fffff, R51, 0xf8, !PT ;  /* 0x800fffff0b377812 */ /* 0x000fe200078ef833 */
[----:B------:R-:W-:Y:S01]  /*c550*/  IMAD.MOV.U32 R11, RZ, RZ, R8 ;  /* 0x000000ffff0b7224 */ /* 0x000fe200078e0008 */
[----:B------:R-:W-:Y:S01]  /*c560*/  @!P0 LOP3.LUT R53, R46, 0x100000, RZ, 0xfc, !PT ;  /* 0x001000002e358812 */ /* 0x000fe200078efcff */
[----:B------:R-:W-:-:S05]  /*c570*/  IMAD.MOV.U32 R46, RZ, RZ, 0x1 ;  /* 0x00000001ff2e7424 */ /* 0x000fca00078e00ff */
[----:B------:R-:W-:Y:S02]  /*c580*/  @!P0 DFMA R54, R54, 2, -R52 ;  /* 0x400000003636882b */ /* 0x000fe40000000834 */
[----:B0-----:R-:W-:-:S08]  /*c590*/  DFMA R52, R46, -R48, 1 ;  /* 0x3ff000002e34742b */ /* 0x001fd00000000830 */
[----:B------:R-:W-:Y:S01]  /*c5a0*/  DFMA R52, R52, R52, R52 ;  /* 0x000000343434722b */ /* 0x000fe20000000034 */
[----:B------:R-:W-:-:S07]  /*c5b0*/  @!P0 LOP3.LUT R11, R55, 0x7ff00000, RZ, 0xc0, !PT ;  /* 0x7ff00000370b8812 */ /* 0x000fce00078ec0ff */
[----:B------:R-:W-:-:S08]  /*c5c0*/  DFMA R46, R46, R52, R46 ;  /* 0x000000342e2e722b */ /* 0x000fd0000000002e */
[----:B------:R-:W-:-:S08]  /*c5d0*/  DFMA R56, R46, -R48, 1 ;  /* 0x3ff000002e38742b */ /* 0x000fd00000000830 */
[----:B------:R-:W-:-:S08]  /*c5e0*/  DFMA R56, R46, R56, R46 ;  /* 0x000000382e38722b */ /* 0x000fd0000000002e */
[----:B------:R-:W-:-:S08]  /*c5f0*/  DMUL R46, R56, R54 ;  /* 0x00000036382e7228 */ /* 0x000fd00000000000 */
[----:B------:R-:W-:-:S08]  /*c600*/  DFMA R52, R46, -R48, R54 ;  /* 0x800000302e34722b */ /* 0x000fd00000000036 */
[----:B------:R-:W-:Y:S01]  /*c610*/  DFMA R52, R56, R52, R46 ;  /* 0x000000343834722b */ /* 0x000fe2000000002e */
[----:B------:R-:W-:-:S04]  /*c620*/  IADD3 R46, PT, PT, R11, -0x1, RZ ;  /* 0xffffffff0b2e7810 */ /* 0x000fc80007ffe0ff */
[----:B------:R-:W-:Y:S01]  /*c630*/  ISETP.GT.U32.AND P0, PT, R46, 0x7feffffe, PT ;  /* 0x7feffffe2e00780c */ /* 0x000fe20003f04070 */
[----:B------:R-:W-:-:S05]  /*c640*/  VIADD R46, R10, 0xffffffff ;  /* 0xffffffff0a2e7836 */ /* 0x000fca0000000000 */
[----:B------:R-:W-:-:S13]  /*c650*/  ISETP.GT.U32.OR P0, PT, R46, 0x7feffffe, P0 ;  /* 0x7feffffe2e00780c */ /* 0x000fda0000704470 */
[----:B------:R-:W-:Y:S05]  /*c660*/  @P0 BRA `(.L_x_282) ;  /* 0x0000000000740947 */ /* 0x000fea0003800000 */
[----:B------:R-:W-:-:S04]  /*c670*/  LOP3.LUT R10, R35, 0x7ff00000, RZ, 0xc0, !PT ;  /* 0x7ff00000230a7812 */ /* 0x000fc800078ec0ff */
[CC--:B------:R-:W-:Y:S02]  /*c680*/  ISETP.GE.U32.AND P0, PT, R8.reuse, R10.reuse, PT ;  /* 0x0000000a0800720c */ /* 0x0c0fe40003f06070 */
[----:B------:R-:W-:Y:S01]  /*c690*/  VIADDMNMX R8, R8, -R10, 0xb9600000, !PT ;  /* 0xb960000008087446 */ /* 0x000fe2000780090a */
[----:B------:R-:W-:Y:S01]  /*c6a0*/  IMAD.MOV.U32 R10, RZ, RZ, RZ ;  /* 0x000000ffff0a7224 */ /* 0x000fe200078e00ff */
[----:B------:R-:W-:Y:S02]  /*c6b0*/  SEL R9, R9, 0x63400000, !P0 ;  /* 0x6340000009097807 */ /* 0x000fe40004000000 */
[----:B------:R-:W-:-:S05]  /*c6c0*/  VIMNMX R8, PT, PT, R8, 0x46a00000, PT ;  /* 0x46a0000008087848 */ /* 0x000fca0003fe0100 */
[----:B------:R-:W-:-:S04]  /*c6d0*/  IMAD.IADD R8, R8, 0x1, -R9 ;  /* 0x0000000108087824 */ /* 0x000fc800078e0a09 */
        /* <DEDUP_REMOVED lines=11> */
[----:B------:R-:W-:Y:S01]  /*c790*/  IADD3 R8, PT, PT, -R8, -0x43300000, RZ ;  /* 0xbcd0000008087810 */ /* 0x000fe20007ffe1ff */
[----:B------:R-:W-:-:S06]  /*c7a0*/  IMAD.MOV.U32 R10, RZ, RZ, RZ ;  /* 0x000000ffff0a7224 */ /* 0x000fcc00078e00ff */
[----:B------:R-:W-:Y:S02]  /*c7b0*/  DFMA R10, R46, -R10, R52 ;  /* 0x8000000a2e0a722b */ /* 0x000fe40000000034 */
[----:B------:R-:W-:-:S08]  /*c7c0*/  DMUL.RP R52, R52, R48 ;  /* 0x0000003034347228 */ /* 0x000fd00000008000 */
[----:B------:R-:W-:Y:S02]  /*c7d0*/  FSETP.NEU.AND P0, PT, |R11|, R8, PT ;  /* 0x000000080b00720b */ /* 0x000fe40003f0d200 */
[----:B------:R-:W-:Y:S02]  /*c7e0*/  LOP3.LUT R34, R53, R34, RZ, 0x3c, !PT ;  /* 0x0000002235227212 */ /* 0x000fe400078e3cff */
[----:B------:R-:W-:Y:S02]  /*c7f0*/  FSEL R8, R52, R46, !P0 ;  /* 0x0000002e34087208 */ /* 0x000fe40004000000 */
[----:B------:R-:W-:-:S03]  /*c800*/  FSEL R34, R34, R47, !P0 ;  /* 0x0000002f22227208 */ /* 0x000fc60004000000 */
[----:B------:R-:W-:Y:S02]  /*c810*/  IMAD.MOV.U32 R46, RZ, RZ, R8 ;  /* 0x000000ffff2e7224 */ /* 0x000fe400078e0008 */
[----:B------:R-:W-:Y:S01]  /*c820*/  IMAD.MOV.U32 R47, RZ, RZ, R34 ;  /* 0x000000ffff2f7224 */ /* 0x000fe200078e0022 */
[----:B------:R-:W-:Y:S06]  /*c830*/  BRA `(.L_x_283) ;  /* 0x0000000000607947 */ /* 0x000fec0003800000 */
.L_x_282:
        /* <DEDUP_REMOVED lines=13> */
[----:B------:R-:W-:Y:S02]  /*c910*/  @!P0 IMAD.MOV.U32 R47, RZ, RZ, R34 ;  /* 0x000000ffff2f8224 */ /* 0x000fe400078e0022 */
[----:B------:R-:W-:Y:S02]  /*c920*/  @P0 IMAD.MOV.U32 R46, RZ, RZ, RZ ;  /* 0x000000ffff2e0224 */ /* 0x000fe400078e00ff */
[----:B------:R-:W-:Y:S01]  /*c930*/  @P0 IMAD.MOV.U32 R47, RZ, RZ, R8 ;  /* 0x000000ffff2f0224 */ /* 0x000fe200078e0008 */
[----:B------:R-:W-:Y:S06]  /*c940*/  BRA `(.L_x_283) ;  /* 0x00000000001c7947 */ /* 0x000fec0003800000 */
.L_x_285:
[----:B------:R-:W-:Y:S01]  /*c950*/  LOP3.LUT R8, R35, 0x80000, RZ, 0xfc, !PT ;  /* 0x0008000023087812 */ /* 0x000fe200078efcff */
[----:B------:R-:W-:-:S04]  /*c960*/  IMAD.MOV.U32 R46, RZ, RZ, R34 ;  /* 0x000000ffff2e7224 */ /* 0x000fc800078e0022 */
[----:B------:R-:W-:Y:S01]  /*c970*/  IMAD.MOV.U32 R47, RZ, RZ, R8 ;  /* 0x000000ffff2f7224 */ /* 0x000fe200078e0008 */
[----:B------:R-:W-:Y:S06]  /*c980*/  BRA `(.L_x_283) ;  /* 0x00000000000c7947 */ /* 0x000fec0003800000 */
.L_x_284:
[----:B------:R-:W-:Y:S01]  /*c990*/  LOP3.LUT R8, R51, 0x80000, RZ, 0xfc, !PT ;  /* 0x0008000033087812 */ /* 0x000fe200078efcff */
[----:B------:R-:W-:-:S04]  /*c9a0*/  IMAD.MOV.U32 R46, RZ, RZ, R50 ;  /* 0x000000ffff2e7224 */ /* 0x000fc800078e0032 */
[----:B------:R-:W-:-:S07]  /*c9b0*/  IMAD.MOV.U32 R47, RZ, RZ, R8 ;  /* 0x000000ffff2f7224 */ /* 0x000fce00078e0008 */
.L_x_283:
[----:B------:R-:W-:Y:S05]  /*c9c0*/  BSYNC.RECONVERGENT B0 ;  /* 0x0000000000007941 */ /* 0x000fea0003800200 */
.L_x_281:
[----:B------:R-:W-:Y:S02]  /*c9d0*/  IMAD.MOV.U32 R10, RZ, RZ, R3 ;  /* 0x000000ffff0a7224 */ /* 0x000fe400078e0003 */
[----:B------:R-:W-:Y:S02]  /*c9e0*/  IMAD.MOV.U32 R11, RZ, RZ, 0x0 ;  /* 0x00000000ff0b7424 */ /* 0x000fe400078e00ff */
[----:B------:R-:W-:Y:S02]  /*c9f0*/  IMAD.MOV.U32 R9, RZ, RZ, R46 ;  /* 0x000000ffff097224 */ /* 0x000fe400078e002e */
[----:B------:R-:W-:Y:S01]  /*ca00*/  IMAD.MOV.U32 R8, RZ, RZ, R47 ;  /* 0x000000ffff087224 */ /* 0x000fe200078e002f */
[----:B------:R-:W-:Y:S06]  /*ca10*/  RET.REL.NODEC R10 `(_Z16processCollisionPdS_PKdS1_S1_S1_S1_S1_PKb) ;  /* 0xffffff340a787950 */ /* 0x000fec0003c3ffff */
.L_x_286:
        /* <DEDUP_REMOVED lines=14> */
.L_x_302:


//--------------------- .text._Z16processStreamingPdPKdS1_S1_S1_PKb --------------------------
	.section	.text._Z16processStreamingPdPKdS1_S1_S1_PKb,"ax",@progbits
	.align	128
        .global         _Z16processStreamingPdPKdS1_S1_S1_PKb
        .type           _Z16processStreamingPdPKdS1_S1_S1_PKb,@function
        .size           _Z16processStreamingPdPKdS1_S1_S1_PKb,(.L_x_312 - _Z16processStreamingPdPKdS1_S1_S1_PKb)
        .other          _Z16processStreamingPdPKdS1_S1_S1_PKb,@"STO_CUDA_ENTRY STV_DEFAULT"
_Z16processStreamingPdPKdS1_S1_S1_PKb:
.text._Z16processStreamingPdPKdS1_S1_S1_PKb:
[----:B------:R-:W0:Y:S01]  /*0000*/  LDC R1, c[0x0][0x37c] ;  /* 0x0000df00ff017b82 */ /* 0x000e220000000800 */
[----:B------:R-:W1:Y:S01]  /*0010*/  LDCU UR4, c[0x3][0x8] ;  /* 0x00c00100ff0477ac */ /* 0x000e620008000800 */
[----:B------:R-:W2:Y:S06]  /*0020*/  S2R R5, SR_TID.X ;  /* 0x0000000000057919 */ /* 0x000eac0000002100 */
[----:B------:R-:W-:Y:S01]  /*0030*/  S2UR UR5, SR_CTAID.Y ;  /* 0x00000000000579c3 */ /* 0x000fe20000002600 */
[----:B0-----:R-:W-:Y:S01]  /*0040*/  VIADD R1, R1, 0xffffffd8 ;  /* 0xffffffd801017836 */ /* 0x001fe20000000000 */
[----:B------:R-:W0:Y:S01]  /*0050*/  LDCU UR6, c[0x0][0x370] ;  /* 0x00006e00ff0677ac */ /* 0x000e220008000800 */
[----:B------:R-:W2:Y:S01]  /*0060*/  S2R R6, SR_TID.Y ;  /* 0x0000000000067919 */ /* 0x000ea20000002200 */
[----:B------:R-:W3:Y:S04]  /*0070*/  LDCU UR7, c[0x0][0x360] ;  /* 0x00006c00ff0777ac */ /* 0x000ee80008000800 */
[----:B------:R-:W3:Y:S01]  /*0080*/  LDC R9, c[0x0][0x364] ;  /* 0x0000d900ff097b82 */ /* 0x000ee20000000800 */
[----:B-1----:R-:W-:-:S07]  /*0090*/  IMAD.U32 R19, RZ, RZ, UR4 ;  /* 0x00000004ff137e24 */ /* 0x002fce000f8e00ff */
[----:B------:R-:W0:Y:S01]  /*00a0*/  S2UR UR4, SR_CTAID.X ;  /* 0x00000000000479c3 */ /* 0x000e220000002500 */
[----:B------:R-:W-:Y:S02]  /*00b0*/  IABS R0, R19 ;  /* 0x0000001300007213 */ /* 0x000fe40000000000 */
[----:B------:R-:W-:Y:S02]  /*00c0*/  ISETP.NE.AND P4, PT, R19, RZ, PT ;  /* 0x000000ff1300720c */ /* 0x000fe40003f85270 */
[----:B------:R-:W1:Y:S03]  /*00d0*/  I2F.RP R4, R0 ;  /* 0x0000000000047306 */ /* 0x000e660000209400 */
[----:B------:R-:W4:Y:S01]  /*00e0*/  LDC R7, c[0x3][RZ] ;  /* 0x00c00000ff077b82 */ /* 0x000f220000000800 */
[----:B---3--:R-:W-:-:S04]  /*00f0*/  IMAD R9, R9, UR7, RZ ;  /* 0x0000000709097c24 */ /* 0x008fc8000f8e02ff */
[----:B-1----:R-:W1:Y:S01]  /*0100*/  MUFU.RCP R4, R4 ;  /* 0x0000000400047308 */ /* 0x002e620000001000 */
[----:B0-----:R-:W-:Y:S01]  /*0110*/  UIMAD UR4, UR5, UR6, UR4 ;  /* 0x00000006050472a4 */ /* 0x001fe2000f8e0204 */
[----:B----4-:R-:W-:Y:S01]  /*0120*/  ISETP.NE.AND P2, PT, R7, RZ, PT ;  /* 0x000000ff0700720c */ /* 0x010fe20003f45270 */
[----:B-1----:R-:W-:Y:S02]  /*0130*/  VIADD R2, R4, 0xffffffe ;  /* 0x0ffffffe04027836 */ /* 0x002fe40000000000 */
[----:B--2---:R-:W-:Y:S01]  /*0140*/  IMAD R4, R6, UR7, R5 ;  /* 0x0000000706047c24 */ /* 0x004fe2000f8e0205 */
[----:B------:R-:W-:Y:S02]  /*0150*/  IABS R6, R7 ;  /* 0x0000000700067213 */ /* 0x000fe40000000000 */
[----:B------:R0:W1:Y:S01]  /*0160*/  F2I.FTZ.U32.TRUNC.NTZ R3, R2 ;  /* 0x0000000200037305 */ /* 0x000062000021f000 */
[----:B------:R-:W-:Y:S02]  /*0170*/  IMAD.MOV.U32 R5, RZ, RZ, RZ ;  /* 0x000000ffff057224 */ /* 0x000fe400078e00ff */
[----:B------:R-:W-:-:S05]  /*0180*/  IMAD.WIDE.U32 R4, R9, UR4, R4 ;  /* 0x0000000409047c25 */ /* 0x000fca000f8e0004 */
[----:B------:R-:W2:Y:S01]  /*0190*/  I2F.RP R10, R6 ;  /* 0x00000006000a7306 */ /* 0x000ea20000209400 */
[----:B0-----:R-:W-:Y:S01]  /*01a0*/  IMAD.MOV.U32 R2, RZ, RZ, RZ ;  /* 0x000000ffff027224 */ /* 0x001fe200078e00ff */
[----:B------:R-:W-:Y:S02]  /*01b0*/  IABS R8, R4 ;  /* 0x0000000400087213 */ /* 0x000fe40000000000 */
[----:B------:R-:W-:Y:S02]  /*01c0*/  ISETP.GE.AND P1, PT, R4, RZ, PT ;  /* 0x000000ff0400720c */ /* 0x000fe40003f26270 */
[----:B-1----:R-:W-:-:S05]  /*01d0*/  IADD3 R11, PT, PT, RZ, -R3, RZ ;  /* 0x80000003ff0b7210 */ /* 0x002fca0007ffe0ff */
[----:B------:R-:W-:Y:S01]  /*01e0*/  IMAD R9, R11, R0, RZ ;  /* 0x000000000b097224 */ /* 0x000fe200078e02ff */
[----:B--2---:R-:W0:Y:S03]  /*01f0*/  MUFU.RCP R10, R10 ;  /* 0x0000000a000a7308 */ /* 0x004e260000001000 */
[----:B------:R-:W-:-:S04]  /*0200*/  IMAD.HI.U32 R2, R3, R9, R2 ;  /* 0x0000000903027227 */ /* 0x000fc800078e0002 */
[----:B------:R-:W-:-:S04]  /*0210*/  IMAD.MOV.U32 R9, RZ, RZ, R8 ;  /* 0x000000ffff097224 */ /* 0x000fc800078e0008 */
[----:B------:R-:W-:-:S05]  /*0220*/  IMAD.HI.U32 R3, R2, R9, RZ ;  /* 0x0000000902037227 */ /* 0x000fca00078e00ff */
[----:B------:R-:W-:-:S05]  /*0230*/  IADD3 R3, PT, PT, -R3, RZ, RZ ;  /* 0x000000ff03037210 */ /* 0x000fca0007ffe1ff */
[----:B------:R-:W-:Y:S02]  /*0240*/  IMAD R3, R0, R3, R9 ;  /* 0x0000000300037224 */ /* 0x000fe400078e0209 */
[----:B0-----:R-:W-:-:S03]  /*0250*/  VIADD R9, R10, 0xffffffe ;  /* 0x0ffffffe0a097836 */ /* 0x001fc60000000000 */
[----:B------:R-:W-:-:S03]  /*0260*/  ISETP.GT.U32.AND P0, PT, R0, R3, PT ;  /* 0x000000030000720c */ /* 0x000fc60003f04070 */
[----:B------:R-:W0:Y:S10]  /*0270*/  F2I.FTZ.U32.TRUNC.NTZ R9, R9 ;  /* 0x0000000900097305 */ /* 0x000e34000021f000 */
[----:B------:R-:W-:-:S05]  /*0280*/  @!P0 IMAD.IADD R3, R3, 0x1, -R0 ;  /* 0x0000000103038824 */ /* 0x000fca00078e0a00 */
[----:B------:R-:W-:Y:S01]  /*0290*/  ISETP.GT.U32.AND P0, PT, R0, R3, PT ;  /* 0x000000030000720c */ /* 0x000fe20003f04070 */
[----:B0-----:R-:W-:-:S04]  /*02a0*/  IMAD.MOV R11, RZ, RZ, -R9 ;  /* 0x000000ffff0b7224 */ /* 0x001fc800078e0a09 */
[----:B------:R-:W-:-:S08]  /*02b0*/  IMAD R11, R11, R6, RZ ;  /* 0x000000060b0b7224 */ /* 0x000fd000078e02ff */
[----:B------:R-:W-:Y:S01]  /*02c0*/  @!P0 IMAD.IADD R3, R3, 0x1, -R0 ;  /* 0x0000000103038824 */ /* 0x000fe200078e0a00 */
[----:B------:R-:W-:-:S04]  /*02d0*/  ISETP.GE.U32.AND P0, PT, R4, R19, PT ;  /* 0x000000130400720c */ /* 0x000fc80003f06070 */
[----:B------:R-:W-:Y:S02]  /*02e0*/  MOV R8, R3 ;  /* 0x0000000300087202 */ /* 0x000fe40000000f00 */
[----:B------:R-:W-:-:S03]  /*02f0*/  LOP3.LUT R3, RZ, R19, RZ, 0x33, !PT ;  /* 0x00000013ff037212 */ /* 0x000fc600078e33ff */
[----:B------:R-:W-:-:S05]  /*0300*/  @!P1 IMAD.MOV R8, RZ, RZ, -R8 ;  /* 0x000000ffff089224 */ /* 0x000fca00078e0a08 */
[----:B------:R-:W-:Y:S01]  /*0310*/  SEL R12, R3, R8, !P4 ;  /* 0x00000008030c7207 */ /* 0x000fe20006000000 */
[----:B------:R-:W-:-:S03]  /*0320*/  IMAD.MOV.U32 R8, RZ, RZ, RZ ;  /* 0x000000ffff087224 */ /* 0x000fc600078e00ff */
[----:B------:R-:W-:Y:S01]  /*0330*/  IABS R10, R12 ;  /* 0x0000000c000a7213 */ /* 0x000fe20000000000 */
[----:B------:R-:W-:Y:S01]  /*0340*/  IMAD.HI.U32 R8, R9, R11, R8 ;  /* 0x0000000b09087227 */ /* 0x000fe200078e0008 */
[----:B------:R-:W-:Y:S02]  /*0350*/  SHF.R.S32.HI R11, RZ, 0x1f, R19 ;  /* 0x0000001fff0b7819 */ /* 0x000fe40000011413 */
[----:B------:R-:W-:Y:S02]  /*0360*/  MOV R9, R10 ;  /* 0x0000000a00097202 */ /* 0x000fe40000000f00 */
[----:B------:R-:W-:-:S03]  /*0370*/  ISETP.GE.U32.AND.EX P0, PT, R5, R11, PT, P0 ;  /* 0x0000000b0500720c */ /* 0x000fc60003f06100 */
[----:B------:R-:W-:-:S04]  /*0380*/  IMAD.HI.U32 R8, R8, R9, RZ ;  /* 0x0000000908087227 */ /* 0x000fc800078e00ff */
[----:B------:R-:W-:-:S04]  /*0390*/  IMAD.MOV R10, RZ, RZ, -R8 ;  /* 0x000000ffff0a7224 */ /* 0x000fc800078e0a08 */
[----:B------:R-:W-:Y:S01]  /*03a0*/  IMAD R9, R6, R10, R9 ;  /* 0x0000000a06097224 */ /* 0x000fe200078e0209 */
[----:B------:R-:W-:-:S04]  /*03b0*/  LOP3.LUT R10, R12, R7, RZ, 0x3c, !PT ;  /* 0x000000070c0a7212 */ /* 0x000fc800078e3cff */
[----:B------:R-:W-:Y:S02]  /*03c0*/  ISETP.GT.U32.AND P3, PT, R6, R9, PT ;  /* 0x000000090600720c */ /* 0x000fe40003f64070 */
[----:B------:R-:W-:-:S11]  /*03d0*/  ISETP.GE.AND P5, PT, R10, RZ, PT ;  /* 0x000000ff0a00720c */ /* 0x000fd60003fa6270 */
[----:B------:R-:W-:Y:S02]  /*03e0*/  @!P3 IMAD.IADD R9, R9, 0x1, -R6 ;  /* 0x000000010909b824 */ /* 0x000fe400078e0a06 */
[----:B------:R-:W-:-:S03]  /*03f0*/  @!P3 VIADD R8, R8, 0x1 ;  /* 0x000000010808b836 */ /* 0x000fc60000000000 */
[----:B------:R-:W-:Y:S01]  /*0400*/  ISETP.GE.U32.AND P1, PT, R9, R6, PT ;  /* 0x000000060900720c */ /* 0x000fe20003f26070 */
[----:B------:R-:W-:-:S12]  /*0410*/  @P0 EXIT ;  /* 0x000000000000094d */ /* 0x000fd80003800000 */
[----:B------:R-:W0:Y:S01]  /*0420*/  LDCU UR5, c[0x3][0xc] ;  /* 0x00c00180ff0577ac */ /* 0x000e220008000800 */
[----:B------:R-:W-:Y:S01]  /*0430*/  @P1 IADD3 R8, PT, PT, R8, 0x1, RZ ;  /* 0x0000000108081810 */ /* 0x000fe20007ffe0ff */
[----:B------:R-:W1:Y:S04]  /*0440*/  LDCU.64 UR12, c[0x0][0x358] ;  /* 0x00006b00ff0c77ac */ /* 0x000e680008000a00 */
[----:B------:R-:W-:-:S04]  /*0450*/  IMAD.MOV.U32 R6, RZ, RZ, R8 ;  /* 0x000000ffff067224 */ /* 0x000fc800078e0008 */
[----:B------:R-:W-:Y:S01]  /*0460*/  @!P5 IMAD.MOV R6, RZ, RZ, -R6 ;  /* 0x000000ffff06d224 */ /* 0x000fe200078e0a06 */
[----:B------:R-:W-:-:S05]  /*0470*/  @!P2 LOP3.LUT R6, RZ, R7, RZ, 0x33, !PT ;  /* 0x00000007ff06a212 */ /* 0x000fca00078e33ff */
[----:B------:R-:W-:Y:S01]  /*0480*/  IMAD.MOV R8, RZ, RZ, -R6 ;  /* 0x000000ffff087224 */ /* 0x000fe200078e0a06 */
[----:B0-----:R-:W-:-:S03]  /*0490*/  UISETP.GE.AND UP0, UPT, UR5, 0x1, UPT ;  /* 0x000000010500788c */ /* 0x001fc6000bf06270 */
[----:B------:R-:W-:-:S06]  /*04a0*/  IMAD R7, R7, R8, R12 ;  /* 0x0000000807077224 */ /* 0x000fcc00078e020c */
[----:B-1----:R-:W-:Y:S05]  /*04b0*/  BRA.U !UP0, `(.L_x_287) ;  /* 0x0000000908287547 */ /* 0x002fea000b800000 */
[----:B------:R-:W-:Y:S01]  /*04c0*/  UISETP.GE.U32.AND UP1, UPT, UR5, 0x4, UPT ;  /* 0x000000040500788c */ /* 0x000fe2000bf26070 */
[----:B------:R-:W-:Y:S01]  /*04d0*/  HFMA2 R8, -RZ, RZ, 0, 0 ;  /* 0x00000000ff087431 */ /* 0x000fe200000001ff */
[----:B------:R-:W-:-:S04]  /*04e0*/  ULOP3.LUT UR4, UR5, 0x3, URZ, 0xc0, !UPT ;  /* 0x0000000305047892 */ /* 0x000fc8000f8ec0ff */
[----:B------:R-:W-:-:S03]  /*04f0*/  UISETP.NE.AND UP0, UPT, UR4, URZ, UPT ;  /* 0x000000ff0400728c */ /* 0x000fc6000bf05270 */
[----:B------:R-:W-:Y:S08]  /*0500*/  BRA.U !UP1, `(.L_x_288) ;  /* 0x00000005098c7547 */ /* 0x000ff0000b800000 */
[----:B------:R-:W0:Y:S01]  /*0510*/  LDC R19, c[0x3][0x8] ;  /* 0x00c00200ff137b82 */ /* 0x000e220000000800 */
[----:B------:R-:W-:Y:S01]  /*0520*/  ULOP3.LUT UR5, UR5, 0x7ffffffc, URZ, 0xc0, !UPT ;  /* 0x7ffffffc05057892 */ /* 0x000fe2000f8ec0ff */
[----:B------:R-:W-:Y:S01]  /*0530*/  VIADD R9, R1, 0x8 ;  /* 0x0000000801097836 */ /* 0x000fe20000000000 */
[----:B------:R-:W1:Y:S04]  /*0540*/  LDCU UR16, c[0x3][URZ] ;  /* 0x00c00000ff1077ac */ /* 0x000e680008000800 */
[----:B------:R-:W-:Y:S01]  /*0550*/  IMAD.U32 R8, RZ, RZ, UR5 ;  /* 0x00000005ff087e24 */ /* 0x000fe2000f8e00ff */
[----:B------:R-:W-:Y:S01]  /*0560*/  UIADD3 UR6, UPT, UPT, -UR5, URZ, URZ ;  /* 0x000000ff05067290 */ /* 0x000fe2000fffe1ff */
[----:B------:R-:W-:Y:S01]  /*0570*/  UMOV UR15, 0x60 ;  /* 0x00000060000f7882 */ /* 0x000fe20000000000 */
[----:B------:R-:W-:-:S10]  /*0580*/  UMOV UR14, 0x84 ;  /* 0x00000084000e7882 */ /* 0x000fd40000000000 */
.L_x_289:
[----:B0-----:R-:W-:Y:S01]  /*0590*/  IABS R10, R19 ;  /* 0x00000013000a7213 */ /* 0x001fe20000000000 */
[----:B------:R-:W0:Y:S03]  /*05a0*/  LDCU UR7, c[0x3][UR14+-0x8] ;  /* 0x00ffff000e0777ac */ /* 0x000e260008000800 */
[----:B------:R-:W2:Y:S01]  /*05b0*/  I2F.RP R13, R10 ;  /* 0x0000000a000d7306 */ /* 0x000ea20000209400 */
[----:B------:R-:W3:Y:S01]  /*05c0*/  LDCU UR5, c[0x3][UR15+-0x8] ;  /* 0x00ffff000f0577ac */ /* 0x000ee20008000800 */
[----:B------:R-:W4:Y:S01]  /*05d0*/  LDCU UR8, c[0x3][UR15+-0x4] ;  /* 0x00ffff800f0877ac */ /* 0x000f220008000800 */
[----:B------:R-:W5:Y:S01]  /*05e0*/  LDCU UR9, c[0x3][UR14+-0x4] ;  /* 0x00ffff800e0977ac */ /* 0x000f620008000800 */
[----:B------:R-:W5:Y:S04]  /*05f0*/  LDCU UR10, c[0x3][UR15] ;  /* 0x00c000000f0a77ac */ /* 0x000f680008000800 */
[----:B--2---:R-:W2:Y:S01]  /*0600*/  MUFU.RCP R13, R13 ;  /* 0x0000000d000d7308 */ /* 0x004ea20000001000 */
[----:B0-----:R-:W-:Y:S01]  /*0610*/  IADD3 R12, PT, PT, R6, -UR7, RZ ;  /* 0x80000007060c7c10 */ /* 0x001fe2000fffe0ff */
[----:B------:R-:W0:Y:S01]  /*0620*/  LDCU UR7, c[0x3][UR15+0x4] ;  /* 0x00c000800f0777ac */ /* 0x000e220008000800 */
[C---:B---3--:R-:W-:Y:S01]  /*0630*/  VIADD R3, R7.reuse, -UR5 ;  /* 0x8000000507037c36 */ /* 0x048fe20008000000 */
[----:B------:R-:W3:Y:S03]  /*0640*/  LDCU UR5, c[0x3][UR14] ;  /* 0x00c000000e0577ac */ /* 0x000ee60008000800 */
[----:B-1----:R-:W-:Y:S01]  /*0650*/  IMAD R12, R12, UR16, R3 ;  /* 0x000000100c0c7c24 */ /* 0x002fe2000f8e0203 */
[----:B------:R-:W1:Y:S03]  /*0660*/  LDCU UR11, c[0x3][UR14+0x4] ;  /* 0x00c000800e0b77ac */ /* 0x000e660008000800 */
[----:B------:R-:W-:Y:S01]  /*0670*/  IMAD.IADD R11, R12, 0x1, R19 ;  /* 0x000000010c0b7824 */ /* 0x000fe200078e0213 */
[C---:B----4-:R-:W-:Y:S01]  /*0680*/  IADD3 R12, PT, PT, R7.reuse, -UR8, RZ ;  /* 0x80000008070c7c10 */ /* 0x050fe2000fffe0ff */
[----:B-----5:R-:W-:Y:S01]  /*0690*/  VIADD R15, R6, -UR9 ;  /* 0x80000009060f7c36 */ /* 0x020fe20008000000 */
[----:B------:R-:W-:Y:S01]  /*06a0*/  UIADD3 UR6, UPT, UPT, UR6, 0x4, URZ ;  /* 0x0000000406067890 */ /* 0x000fe2000fffe0ff */
[----:B------:R-:W-:Y:S01]  /*06b0*/  VIADD R14, R7, -UR10 ;  /* 0x8000000a070e7c36 */ /* 0x000fe20008000000 */
[----:B------:R-:W-:Y:S01]  /*06c0*/  UIADD3 UR15, UPT, UPT, UR15, 0x10, URZ ;  /* 0x000000100f0f7890 */ /* 0x000fe2000fffe0ff */
[----:B--2---:R-:W-:Y:S01]  /*06d0*/  VIADD R3, R13, 0xffffffe ;  /* 0x0ffffffe0d037836 */ /* 0x004fe20000000000 */
[----:B------:R-:W-:Y:S01]  /*06e0*/  IABS R13, R11 ;  /* 0x0000000b000d7213 */ /* 0x000fe20000000000 */
[----:B------:R-:W-:Y:S01]  /*06f0*/  IMAD R12, R15, UR16, R12 ;  /* 0x000000100f0c7c24 */ /* 0x000fe2000f8e020c */
[----:B------:R-:W-:Y:S01]  /*0700*/  UISETP.NE.AND UP1, UPT, UR6, URZ, UPT ;  /* 0x000000ff0600728c */ /* 0x000fe2000bf25270 */
[----:B0-----:R-:W-:Y:S01]  /*0710*/  VIADD R16, R7, -UR7 ;  /* 0x8000000707107c36 */ /* 0x001fe20008000000 */
[----:B------:R-:W-:Y:S01]  /*0720*/  UIADD3 UR14, UPT, UPT, UR14, 0x10, URZ ;  /* 0x000000100e0e7890 */ /* 0x000fe2000fffe0ff */
[----:B------:R-:W0:Y:S01]  /*0730*/  F2I.FTZ.U32.TRUNC.NTZ R3, R3 ;  /* 0x0000000300037305 */ /* 0x000e22000021f000 */
[----:B------:R-:W-:Y:S01]  /*0740*/  IMAD.HI.U32 R2, R2, R13, RZ ;  /* 0x0000000d02027227 */ /* 0x000fe200078e00ff */
[----:B---3--:R-:W-:-:S03]  /*0750*/  IADD3 R17, PT, PT, R6, -UR5, RZ ;  /* 0x8000000506117c10 */ /* 0x008fc6000fffe0ff */
[----:B-1----:R-:W-:Y:S01]  /*0760*/  VIADD R21, R6, -UR11 ;  /* 0x8000000b06157c36 */ /* 0x002fe20008000000 */
[----:B------:R-:W-:Y:S01]  /*0770*/  IADD3 R2, PT, PT, -R2, RZ, RZ ;  /* 0x000000ff02027210 */ /* 0x000fe20007ffe1ff */
[----:B------:R-:W-:Y:S02]  /*0780*/  IMAD R14, R17, UR16, R14 ;  /* 0x00000010110e7c24 */ /* 0x000fe4000f8e020e */
[----:B------:R-:W-:Y:S02]  /*0790*/  IMAD R16, R21, UR16, R16 ;  /* 0x0000001015107c24 */ /* 0x000fe4000f8e0210 */
[----:B------:R-:W-:Y:S02]  /*07a0*/  IMAD R13, R10, R2, R13 ;  /* 0x000000020a0d7224 */ /* 0x000fe400078e020d */
[----:B------:R-:W-:Y:S02]  /*07b0*/  HFMA2 R2, -RZ, RZ, 0, 0 ;  /* 0x00000000ff027431 */ /* 0x000fe400000001ff */
[----:B------:R-:W-:-:S02]  /*07c0*/  IMAD.IADD R14, R14, 0x1, R19 ;  /* 0x000000010e0e7824 */ /* 0x000fc400078e0213 */
[----:B0-----:R-:W-:Y:S01]  /*07d0*/  IMAD.MOV R15, RZ, RZ, -R3 ;  /* 0x000000ffff0f7224 */ /* 0x001fe200078e0a03 */
[----:B------:R-:W-:Y:S01]  /*07e0*/  ISETP.GT.U32.AND P0, PT, R0, R13, PT ;  /* 0x0000000d0000720c */ /* 0x000fe20003f04070 */
[--C-:B------:R-:W-:Y:S01]  /*07f0*/  IMAD.IADD R12, R12, 0x1, R19.reuse ;  /* 0x000000010c0c7824 */ /* 0x100fe200078e0213 */
[----:B------:R-:W-:Y:S02]  /*0800*/  IABS R23, R14 ;  /* 0x0000000e00177213 */ /* 0x000fe40000000000 */
[----:B------:R-:W-:Y:S01]  /*0810*/  MOV R17, R15 ;  /* 0x0000000f00117202 */ /* 0x000fe20000000f00 */
[----:B------:R-:W-:Y:S01]  /*0820*/  IMAD.IADD R15, R16, 0x1, R19 ;  /* 0x00000001100f7824 */ /* 0x000fe200078e0213 */
[----:B------:R-:W-:-:S03]  /*0830*/  IABS R21, R12 ;  /* 0x0000000c00157213 */ /* 0x000fc60000000000 */
[----:B------:R-:W-:Y:S01]  /*0840*/  IMAD R17, R17, R10, RZ ;  /* 0x0000000a11117224 */ /* 0x000fe200078e02ff */
[----:B------:R-:W-:-:S03]  /*0850*/  IABS R25, R15 ;  /* 0x0000000f00197213 */ /* 0x000fc60000000000 */
[----:B------:R-:W-:-:S04]  /*0860*/  IMAD.HI.U32 R2, R3, R17, R2 ;  /* 0x0000001103027227 */ /* 0x000fc800078e0002 */
[----:B------:R-:W-:Y:S02]  /*0870*/  @!P0 IMAD.IADD R13, R13, 0x1, -R10 ;  /* 0x000000010d0d8824 */ /* 0x000fe400078e0a0a */
[----:B------:R-:W-:-:S03]  /*0880*/  IMAD.HI.U32 R16, R2, R23, RZ ;  /* 0x0000001702107227 */ /* 0x000fc600078e00ff */
[----:B------:R-:W-:Y:S01]  /*0890*/  ISETP.GT.U32.AND P3, PT, R0, R13, PT ;  /* 0x0000000d0000720c */ /* 0x000fe20003f64070 */
[----:B------:R-:W-:Y:S01]  /*08a0*/  IMAD.HI.U32 R3, R2, R21, RZ ;  /* 0x0000001502037227 */ /* 0x000fe200078e00ff */
[----:B------:R-:W-:-:S03]  /*08b0*/  IADD3 R16, PT, PT, -R16, RZ, RZ ;  /* 0x000000ff10107210 */ /* 0x000fc60007ffe1ff */
[----:B------:R-:W-:-:S04]  /*08c0*/  IMAD.HI.U32 R17, R2, R25, RZ ;  /* 0x0000001902117227 */ /* 0x000fc800078e00ff */
[----:B------:R-:W-:Y:S02]  /*08d0*/  IMAD.MOV R3, RZ, RZ, -R3 ;  /* 0x000000ffff037224 */ /* 0x000fe400078e0a03 */
[----:B------:R-:W-:Y:S02]  /*08e0*/  IMAD.MOV R18, RZ, RZ, -R17 ;  /* 0x000000ffff127224 */ /* 0x000fe400078e0a11 */
[C---:B------:R-:W-:Y:S01]  /*08f0*/  IMAD R17, R10.reuse, R3, R21 ;  /* 0x000000030a117224 */ /* 0x040fe200078e0215 */
[----:B------:R-:W-:Y:S01]  /*0900*/  @!P3 IADD3 R13, PT, PT, R13, -R10, RZ ;  /* 0x8000000a0d0db210 */ /* 0x000fe20007ffe0ff */
[C---:B------:R-:W-:Y:S01]  /*0910*/  IMAD R21, R10.reuse, R16, R23 ;  /* 0x000000100a157224 */ /* 0x040fe200078e0217 */
[----:B------:R-:W-:Y:S01]  /*0920*/  ISETP.GE.AND P3, PT, R15, RZ, PT ;  /* 0x000000ff0f00720c */ /* 0x000fe20003f66270 */
[----:B------:R-:W-:Y:S01]  /*0930*/  IMAD.MOV.U32 R0, RZ, RZ, R10 ;  /* 0x000000ffff007224 */ /* 0x000fe200078e000a */
[----:B------:R-:W-:Y:S01]  /*0940*/  LOP3.LUT R3, RZ, R19, RZ, 0x33, !PT ;  /* 0x00000013ff037212 */ /* 0x000fe200078e33ff */
[----:B------:R-:W-:-:S03]  /*0950*/  IMAD R23, R10, R18, R25 ;  /* 0x000000120a177224 */ /* 0x000fc600078e0219 */
[C---:B------:R-:W-:Y:S02]  /*0960*/  ISETP.GT.U32.AND P1, PT, R0.reuse, R21, PT ;  /* 0x000000150000720c */ /* 0x040fe40003f24070 */
[C---:B------:R-:W-:Y:S02]  /*0970*/  ISETP.GT.U32.AND P2, PT, R0.reuse, R23, PT ;  /* 0x000000170000720c */ /* 0x040fe40003f44070 */
[----:B------:R-:W-:-:S09]  /*0980*/  ISETP.GT.U32.AND P0, PT, R0, R17, PT ;  /* 0x000000110000720c */ /* 0x000fd20003f04070 */
        /* <DEDUP_REMOVED lines=8> */
[----:B------:R-:W-:-:S07]  /*0a10*/  ISETP.GE.AND P0, PT, R11, RZ, PT ;  /* 0x000000ff0b00720c */ /* 0x000fce0003f06270 */
[----:B------:R-:W-:Y:S02]  /*0a20*/  @!P6 IADD3 R23, PT, PT, R23, -R10, RZ ;  /* 0x8000000a1717e210 */ /* 0x000fe40007ffe0ff */
[--C-:B------:R-:W-:Y:S01]  /*0a30*/  @!P4 IMAD.IADD R17, R17, 0x1, -R10.reuse ;  /* 0x000000011111c824 */ /* 0x100fe200078e0a0a */
[----:B------:R-:W-:Y:S01]  /*0a40*/  ISETP.NE.AND P4, PT, R19, RZ, PT ;  /* 0x000000ff1300720c */ /* 0x000fe20003f85270 */
[----:B------:R-:W-:Y:S02]  /*0a50*/  @!P5 IMAD.IADD R21, R21, 0x1, -R10 ;  /* 0x000000011515d824 */ /* 0x000fe400078e0a0a */
[----:B------:R-:W-:Y:S02]  /*0a60*/  @!P0 IMAD.MOV R13, RZ, RZ, -R13 ;  /* 0x000000ffff0d8224 */ /* 0x000fe400078e0a0d */
[----:B------:R-:W-:Y:S01]  /*0a70*/  @!P1 IMAD.MOV R17, RZ, RZ, -R17 ;  /* 0x000000ffff119224 */ /* 0x000fe200078e0a11 */
[----:B------:R-:W-:Y:S01]  /*0a80*/  @!P2 IADD3 R21, PT, PT, -R21, RZ, RZ ;  /* 0x000000ff1515a210 */ /* 0x000fe20007ffe1ff */
[----:B------:R-:W-:Y:S01]  /*0a90*/  @!P3 IMAD.MOV R23, RZ, RZ, -R23 ;  /* 0x000000ffff17b224 */ /* 0x000fe200078e0a17 */
[----:B------:R-:W-:-:S02]  /*0aa0*/  SEL R10, R3, R13, !P4 ;  /* 0x0000000d030a7207 */ /* 0x000fc40006000000 */
[C---:B------:R-:W-:Y:S02]  /*0ab0*/  SEL R12, R3.reuse, R17, !P4 ;  /* 0x00000011030c7207 */ /* 0x040fe40006000000 */
[C---:B------:R-:W-:Y:S01]  /*0ac0*/  SEL R14, R3.reuse, R21, !P4 ;  /* 0x00000015030e7207 */ /* 0x040fe20006000000 */
[----:B------:R-:W-:Y:S01]  /*0ad0*/  STL [R9+-0x8], R10 ;  /* 0xfffff80a09007387 */ /* 0x000fe20000100800 */
[----:B------:R-:W-:-:S03]  /*0ae0*/  SEL R16, R3, R23, !P4 ;  /* 0x0000001703107207 */ /* 0x000fc60006000000 */
[----:B------:R-:W-:Y:S04]  /*0af0*/  STL [R9+-0x4], R12 ;  /* 0xfffffc0c09007387 */ /* 0x000fe80000100800 */
[----:B------:R-:W-:Y:S04]  /*0b00*/  STL [R9], R14 ;  /* 0x0000000e09007387 */ /* 0x000fe80000100800 */
[----:B------:R0:W-:Y:S02]  /*0b10*/  STL [R9+0x4], R16 ;  /* 0x0000041009007387 */ /* 0x0001e40000100800 */
[----:B0-----:R-:W-:Y:S01]  /*0b20*/  VIADD R9, R9, 0x10 ;  /* 0x0000001009097836 */ /* 0x001fe20000000000 */
[----:B------:R-:W-:Y:S06]  /*0b30*/  BRA.U UP1, `(.L_x_289) ;  /* 0xfffffff901947547 */ /* 0x000fec000b83ffff */
.L_x_288:
[----:B------:R-:W-:Y:S05]  /*0b40*/  BRA.U !UP0, `(.L_x_287) ;  /* 0x0000000108847547 */ /* 0x000fea000b800000 */
[----:B------:R-:W0:Y:S01]  /*0b50*/  LDC R19, c[0x3][0x8] ;  /* 0x00c00200ff137b82 */ /* 0x000e220000000800 */
[----:B------:R-:W-:Y:S01]  /*0b60*/  MOV R9, 0x7c ;  /* 0x0000007c00097802 */ /* 0x000fe20000000f00 */
[----:B------:R-:W-:Y:S01]  /*0b70*/  IMAD.MOV.U32 R11, RZ, RZ, 0x58 ;  /* 0x00000058ff0b7424 */ /* 0x000fe200078e00ff */
[----:B------:R-:W1:Y:S01]  /*0b80*/  LDCU UR5, c[0x3][URZ] ;  /* 0x00c00000ff0577ac */ /* 0x000e620008000800 */
[C---:B------:R-:W-:Y:S02]  /*0b90*/  IMAD R14, R8.reuse, 0x4, R1 ;  /* 0x00000004080e7824 */ /* 0x040fe400078e0201 */
[C---:B------:R-:W-:Y:S01]  /*0ba0*/  IMAD R9, R8.reuse, 0x4, R9 ;  /* 0x0000000408097824 */ /* 0x040fe200078e0209 */
[----:B------:R-:W-:Y:S01]  /*0bb0*/  UIADD3 UR4, UPT, UPT, -UR4, URZ, URZ ;  /* 0x000000ff04047290 */ /* 0x000fe2000fffe1ff */
[----:B------:R-:W-:-:S11]  /*0bc0*/  IMAD R12, R8, 0x4, R11 ;  /* 0x00000004080c7824 */ /* 0x000fd600078e020b */
.L_x_290:
[----:B------:R2:W3:Y:S01]  /*0bd0*/  LDC R11, c[0x3][R9] ;  /* 0x00c00000090b7b82 */ /* 0x0004e20000000800 */
[----:B0-----:R-:W-:Y:S01]  /*0be0*/  IABS R16, R19 ;  /* 0x0000001300107213 */ /* 0x001fe20000000000 */
[----:B------:R-:W-:-:S04]  /*0bf0*/  UIADD3 UR4, UPT, UPT, UR4, 0x1, URZ ;  /* 0x0000000104047890 */ /* 0x000fc8000fffe0ff */
[----:B------:R-:W-:Y:S02]  /*0c00*/  UISETP.NE.AND UP0, UPT, UR4, URZ, UPT ;  /* 0x000000ff0400728c */ /* 0x000fe4000bf05270 */
[----:B------:R0:W4:Y:S01]  /*0c10*/  LDC R8, c[0x3][R12] ;  /* 0x00c000000c087b82 */ /* 0x0001220000000800 */
[----:B--2---:R-:W-:Y:S01]  /*0c20*/  VIADD R9, R9, 0x4 ;  /* 0x0000000409097836 */ /* 0x004fe20000000000 */
[----:B0-----:R-:W-:Y:S02]  /*0c30*/  IADD3 R12, PT, PT, R12, 0x4, RZ ;  /* 0x000000040c0c7810 */ /* 0x001fe40007ffe0ff */
[----:B---3--:R-:W-:Y:S01]  /*0c40*/  IADD3 R11, PT, PT, R6, -R11, RZ ;  /* 0x8000000b060b7210 */ /* 0x008fe20007ffe0ff */
[----:B----4-:R-:W-:-:S04]  /*0c50*/  IMAD.IADD R8, R7, 0x1, -R8 ;  /* 0x0000000107087824 */ /* 0x010fc800078e0a08 */
[----:B-1----:R-:W-:-:S04]  /*0c60*/  IMAD R8, R11, UR5, R8 ;  /* 0x000000050b087c24 */ /* 0x002fc8000f8e0208 */
[----:B------:R-:W-:-:S05]  /*0c70*/  IMAD.IADD R8, R8, 0x1, R19 ;  /* 0x0000000108087824 */ /* 0x000fca00078e0213 */
[----:B------:R-:W-:Y:S02]  /*0c80*/  IABS R11, R8 ;  /* 0x00000008000b7213 */ /* 0x000fe40000000000 */
[----:B------:R-:W-:-:S03]  /*0c90*/  ISETP.GE.AND P1, PT, R8, RZ, PT ;  /* 0x000000ff0800720c */ /* 0x000fc60003f26270 */
[----:B------:R-:W-:-:S04]  /*0ca0*/  IMAD.HI.U32 R10, R2, R11, RZ ;  /* 0x0000000b020a7227 */ /* 0x000fc800078e00ff */
[----:B------:R-:W-:-:S04]  /*0cb0*/  IMAD.MOV R10, RZ, RZ, -R10 ;  /* 0x000000ffff0a7224 */ /* 0x000fc800078e0a0a */
[----:B------:R-:W-:-:S05]  /*0cc0*/  IMAD R11, R16, R10, R11 ;  /* 0x0000000a100b7224 */ /* 0x000fca00078e020b */
[----:B------:R-:W-:-:S13]  /*0cd0*/  ISETP.GT.U32.AND P0, PT, R0, R11, PT ;  /* 0x0000000b0000720c */ /* 0x000fda0003f04070 */
[----:B------:R-:W-:-:S04]  /*0ce0*/  @!P0 IADD3 R11, PT, PT, R11, -R16, RZ ;  /* 0x800000100b0b8210 */ /* 0x000fc80007ffe0ff */
[----:B------:R-:W-:-:S13]  /*0cf0*/  ISETP.GT.U32.AND P0, PT, R0, R11, PT ;  /* 0x0000000b0000720c */ /* 0x000fda0003f04070 */
[----:B------:R-:W-:-:S04]  /*0d00*/  @!P0 IMAD.IADD R11, R11, 0x1, -R16 ;  /* 0x000000010b0b8824 */ /* 0x000fc800078e0a10 */
[----:B------:R-:W-:-:S05]  /*0d10*/  @!P1 IMAD.MOV R11, RZ, RZ, -R11 ;  /* 0x000000ffff0b9224 */ /* 0x000fca00078e0a0b */
[----:B------:R-:W-:-:S05]  /*0d20*/  SEL R11, R3, R11, !P4 ;  /* 0x0000000b030b7207 */ /* 0x000fca0006000000 */
[----:B------:R0:W-:Y:S02]  /*0d30*/  STL [R14], R11 ;  /* 0x0000000b0e007387 */ /* 0x0001e40000100800 */
[----:B0-----:R-:W-:Y:S01]  /*0d40*/  VIADD R14, R14, 0x4 ;  /* 0x000000040e0e7836 */ /* 0x001fe20000000000 */
[----:B------:R-:W-:Y:S06]  /*0d50*/  BRA.U UP0, `(.L_x_290) ;  /* 0xfffffffd009c7547 */ /* 0x000fec000b83ffff */
.L_x_287:
[----:B------:R-:W0:Y:S01]  /*0d60*/  LDCU.64 UR4, c[0x0][0x3a8] ;  /* 0x00007500ff0477ac */ /* 0x000e220008000a00 */
[----:B------:R-:W1:Y:S01]  /*0d70*/  LDC R6, c[0x3][0xc] ;  /* 0x00c00300ff067b82 */ /* 0x000e620000000800 */
[----:B0-----:R-:W-:-:S04]  /*0d80*/  IADD3 R2, P0, PT, R4, UR4, RZ ;  /* 0x0000000404027c10 */ /* 0x001fc8000ff1e0ff */
[----:B------:R-:W-:-:S05]  /*0d90*/  IADD3.X R3, PT, PT, R5, UR5, RZ, P0, !PT ;  /* 0x0000000505037c10 */ /* 0x000fca00087fe4ff */
[----:B------:R-:W2:Y:S01]  /*0da0*/  LDG.E.U8 R2, desc[UR12][R2.64] ;  /* 0x0000000c02027981 */ /* 0x000ea2000c1e1100 */
[----:B-1----:R-:W-:-:S04]  /*0db0*/  ISETP.GE.AND P0, PT, R6, 0x1, PT ;  /* 0x000000010600780c */ /* 0x002fc80003f06270 */
[----:B--2---:R-:W-:-:S13]  /*0dc0*/  ISETP.EQ.OR P0, PT, R2, 0x1, !P0 ;  /* 0x000000010200780c */ /* 0x004fda0004702670 */
[----:B------:R-:W-:Y:S05]  /*0dd0*/  @P0 EXIT ;  /* 0x000000000000094d */ /* 0x000fea0003800000 */
[C---:B------:R-:W-:Y:S01]  /*0de0*/  ISETP.GE.U32.AND P1, PT, R6.reuse, 0x4, PT ;  /* 0x000000040600780c */ /* 0x040fe20003f26070 */
[----:B------:R-:W-:Y:S01]  /*0df0*/  HFMA2 R18, -RZ, RZ, 0, 0 ;  /* 0x00000000ff127431 */ /* 0x000fe200000001ff */
[----:B------:R-:W-:-:S04]  /*0e00*/  LOP3.LUT R0, R6, 0x3, RZ, 0xc0, !PT ;  /* 0x0000000306007812 */ /* 0x000fc800078ec0ff */
[----:B------:R-:W-:-:S07]  /*0e10*/  ISETP.NE.AND P0, PT, R0, RZ, PT ;  /* 0x000000ff0000720c */ /* 0x000fce0003f05270 */
[----:B------:R-:W-:Y:S06]  /*0e20*/  @!P1 BRA `(.L_x_291) ;  /* 0x0000000000cc9947 */ /* 0x000fec0003800000 */
[----:B------:R-:W0:Y:S01]  /*0e30*/  LDC R20, c[0x3][0x8] ;  /* 0x00c00200ff147b82 */ /* 0x000e220000000800 */
[----:B------:R-:W-:Y:S01]  /*0e40*/  LOP3.LUT R18, R6, 0x7ffffffc, RZ, 0xc0, !PT ;  /* 0x7ffffffc06127812 */ /* 0x000fe200078ec0ff */
[C---:B------:R-:W-:Y:S01]  /*0e50*/  IMAD.SHL.U32 R21, R19.reuse, 0x2, RZ ;  /* 0x0000000213157824 */ /* 0x040fe200078e00ff */
[----:B------:R-:W-:Y:S01]  /*0e60*/  MOV R25, RZ ;  /* 0x000000ff00197202 */ /* 0x000fe20000000f00 */
[----:B------:R-:W-:Y:S01]  /*0e70*/  IMAD R22, R19, 0x3, RZ ;  /* 0x0000000313167824 */ /* 0x000fe200078e02ff */
[----:B------:R-:W1:Y:S01]  /*0e80*/  LDCU.64 UR4, c[0x0][0x380] ;  /* 0x00007000ff0477ac */ /* 0x000e620008000a00 */
[----:B------:R-:W-:Y:S02]  /*0e90*/  VIADD R23, R1, 0x8 ;  /* 0x0000000801177836 */ /* 0x000fe40000000000 */
[----:B------:R-:W2:Y:S01]  /*0ea0*/  LDC.64 R2, c[0x0][0x388] ;  /* 0x0000e200ff027b82 */ /* 0x000ea20000000a00 */
[----:B------:R-:W-:-:S07]  /*0eb0*/  IMAD.MOV R24, RZ, RZ, -R18 ;  /* 0x000000ffff187224 */ /* 0x000fce00078e0a12 */
.L_x_292:
[----:B---3--:R-:W3:Y:S01]  /*0ec0*/  LDL.64 R6, [R23+-0x8] ;  /* 0xfffff80017067983 */ /* 0x008ee20000100a00 */
[----:B------:R-:W-:Y:S01]  /*0ed0*/  IADD3 R11, P1, PT, R4, R25, RZ ;  /* 0x00000019040b7210 */ /* 0x000fe20007f3e0ff */
[----:B---3--:R-:W-:-:S04]  /*0ee0*/  IMAD.IADD R9, R6, 0x1, R25 ;  /* 0x0000000106097824 */ /* 0x008fc800078e0219 */
[----:B--2---:R-:W-:-:S06]  /*0ef0*/  IMAD.WIDE R8, R9, 0x8, R2 ;  /* 0x0000000809087825 */ /* 0x004fcc00078e0202 */
[----:B------:R-:W2:Y:S01]  /*0f00*/  LDG.E.64 R8, desc[UR12][R8.64] ;  /* 0x0000000c08087981 */ /* 0x000ea2000c1e1b00 */
[----:B------:R-:W-:Y:S02]  /*0f10*/  LEA.HI.X.SX32 R12, R25, R5, 0x1, P1 ;  /* 0x00000005190c7211 */ /* 0x000fe400008f0eff */
[C---:B-1----:R-:W-:Y:S02]  /*0f20*/  LEA R10, P1, R11.reuse, UR4, 0x3 ;  /* 0x000000040b0a7c11 */ /* 0x042fe4000f8218ff */
[----:B0-----:R-:W-:Y:S02]  /*0f30*/  IADD3 R13, PT, PT, R20, R7, RZ ;  /* 0x00000007140d7210 */ /* 0x001fe40007ffe0ff */
[----:B------:R-:W3:Y:S01]  /*0f40*/  LDL.64 R6, [R23] ;  /* 0x0000000017067983 */ /* 0x000ee20000100a00 */
[----:B------:R-:W-:Y:S02]  /*0f50*/  LEA.HI.X R11, R11, UR5, R12, 0x3, P1 ;  /* 0x000000050b0b7c11 */ /* 0x000fe400088f1c0c */
[----:B------:R-:W-:Y:S01]  /*0f60*/  IMAD.WIDE R12, R13, 0x8, R2 ;  /* 0x000000080d0c7825 */ /* 0x000fe200078e0202 */
[----:B------:R-:W-:-:S02]  /*0f70*/  IADD3 R15, P1, PT, R4, R20, RZ ;  /* 0x00000014040f7210 */ /* 0x000fc40007f3e0ff */
[----:B--2---:R0:W-:Y:S04]  /*0f80*/  STG.E.64 desc[UR12][R10.64], R8 ;  /* 0x000000080a007986 */ /* 0x0041e8000c101b0c */
[----:B------:R-:W2:Y:S01]  /*0f90*/  LDG.E.64 R12, desc[UR12][R12.64] ;  /* 0x0000000c0c0c7981 */ /* 0x000ea2000c1e1b00 */
[----:B------:R-:W-:Y:S02]  /*0fa0*/  LEA.HI.X.SX32 R16, R20, R5, 0x1, P1 ;  /* 0x0000000514107211 */ /* 0x000fe400008f0eff */
[----:B------:R-:W-:Y:S01]  /*0fb0*/  LEA R14, P1, R15, UR4, 0x3 ;  /* 0x000000040f0e7c11 */ /* 0x000fe2000f8218ff */
[----:B---3--:R-:W-:-:S03]  /*0fc0*/  IMAD.IADD R17, R6, 0x1, R21 ;  /* 0x0000000106117824 */ /* 0x008fc600078e0215 */
[----:B------:R-:W-:Y:S01]  /*0fd0*/  LEA.HI.X R15, R15, UR5, R16, 0x3, P1 ;  /* 0x000000050f0f7c11 */ /* 0x000fe200088f1c10 */
[----:B------:R-:W-:Y:S01]  /*0fe0*/  IMAD.WIDE R16, R17, 0x8, R2 ;  /* 0x0000000811107825 */ /* 0x000fe200078e0202 */
[----:B------:R-:W-:-:S03]  /*0ff0*/  IADD3 R26, P1, PT, R4, R21, RZ ;  /* 0x00000015041a7210 */ /* 0x000fc60007f3e0ff */
[----:B--2---:R1:W-:Y:S04]  /*1000*/  STG.E.64 desc[UR12][R14.64], R12 ;  /* 0x0000000c0e007986 */ /* 0x0043e8000c101b0c */
[----:B------:R-:W2:Y:S01]  /*1010*/  LDG.E.64 R16, desc[UR12][R16.64] ;  /* 0x0000000c10107981 */ /* 0x000ea2000c1e1b00 */
[----:B0-----:R-:W-:Y:S01]  /*1020*/  LEA.HI.X.SX32 R11, R21, R5, 0x1, P1 ;  /* 0x00000005150b7211 */ /* 0x001fe200008f0eff */
[----:B------:R-:W-:Y:S01]  /*1030*/  IMAD.IADD R9, R22, 0x1, R7 ;  /* 0x0000000116097824 */ /* 0x000fe200078e0207 */
[----:B------:R-:W-:-:S03]  /*1040*/  LEA R6, P1, R26, UR4, 0x3 ;  /* 0x000000041a067c11 */ /* 0x000fc6000f8218ff */
[----:B------:R-:W-:Y:S01]  /*1050*/  IMAD.WIDE R8, R9, 0x8, R2 ;  /* 0x0000000809087825 */ /* 0x000fe200078e0202 */
[----:B------:R-:W-:Y:S02]  /*1060*/  LEA.HI.X R7, R26, UR5, R11, 0x3, P1 ;  /* 0x000000051a077c11 */ /* 0x000fe400088f1c0b */
[----:B------:R-:W-:-:S03]  /*1070*/  IADD3 R11, P1, PT, R4, R22, RZ ;  /* 0x00000016040b7210 */ /* 0x000fc60007f3e0ff */
[----:B--2---:R3:W-:Y:S04]  /*1080*/  STG.E.64 desc[UR12][R6.64], R16 ;  /* 0x0000001006007986 */ /* 0x0047e8000c101b0c */
[----:B------:R-:W2:Y:S01]  /*1090*/  LDG.E.64 R8, desc[UR12][R8.64] ;  /* 0x0000000c08087981 */ /* 0x000ea2000c1e1b00 */
[----:B-1----:R-:W-:Y:S01]  /*10a0*/  LEA.HI.X.SX32 R12, R22, R5, 0x1, P1 ;  /* 0x00000005160c7211 */ /* 0x002fe200008f0eff */
[----:B------:R-:W-:Y:S01]  /*10b0*/  VIADD R23, R23, 0x10 ;  /* 0x0000001017177836 */ /* 0x000fe20000000000 */
[----:B------:R-:W-:Y:S01]  /*10c0*/  LEA R10, P1, R11, UR4, 0x3 ;  /* 0x000000040b0a7c11 */ /* 0x000fe2000f8218ff */
[C---:B------:R-:W-:Y:S01]  /*10d0*/  IMAD R20, R19.reuse, 0x4, R20 ;  /* 0x0000000413147824 */ /* 0x040fe200078e0214 */
[----:B------:R-:W-:Y:S01]  /*10e0*/  IADD3 R24, PT, PT, R24, 0x4, RZ ;  /* 0x0000000418187810 */ /* 0x000fe20007ffe0ff */
[----:B------:R-:W-:Y:S01]  /*10f0*/  IMAD R21, R19, 0x4, R21 ;  /* 0x0000000413157824 */ /* 0x000fe200078e0215 */
[----:B------:R-:W-:Y:S01]  /*1100*/  LEA.HI.X R11, R11, UR5, R12, 0x3, P1 ;  /* 0x000000050b0b7c11 */ /* 0x000fe200088f1c0c */
[----:B------:R-:W-:Y:S01]  /*1110*/  IMAD R22, R19, 0x4, R22 ;  /* 0x0000000413167824 */ /* 0x000fe200078e0216 */
[----:B------:R-:W-:-:S02]  /*1120*/  ISETP.NE.AND P1, PT, R24, RZ, PT ;  /* 0x000000ff1800720c */ /* 0x000fc40003f25270 */
[----:B------:R-:W-:Y:S01]  /*1130*/  LEA R25, R19, R25, 0x2 ;  /* 0x0000001913197211 */ /* 0x000fe200078e10ff */
[----:B--2---:R3:W-:Y:S10]  /*1140*/  STG.E.64 desc[UR12][R10.64], R8 ;  /* 0x000000080a007986 */ /* 0x0047f4000c101b0c */
[----:B------:R-:W-:Y:S05]  /*1150*/  @P1 BRA `(.L_x_292) ;  /* 0xfffffffc00581947 */ /* 0x000fea000383ffff */
.L_x_291:
[----:B------:R-:W-:Y:S05]  /*1160*/  @!P0 EXIT ;  /* 0x000000000000894d */ /* 0x000fea0003800000 */
[----:B------:R-:W0:Y:S01]  /*1170*/  LDC.64 R2, c[0x0][0x388] ;  /* 0x0000e200ff027b82 */ /* 0x000e220000000a00 */
[----:B------:R-:W-:Y:S01]  /*1180*/  IADD3 R0, PT, PT, -R0, RZ, RZ ;  /* 0x000000ff00007210 */ /* 0x000fe20007ffe1ff */
[C---:B------:R-:W-:Y:S01]  /*1190*/  IMAD R12, R18.reuse, 0x4, R1 ;  /* 0x00000004120c7824 */ /* 0x040fe200078e0201 */
[----:B------:R-:W1:Y:S01]  /*11a0*/  LDCU.64 UR4, c[0x0][0x380] ;  /* 0x00007000ff0477ac */ /* 0x000e620008000a00 */
[----:B---3--:R-:W-:-:S07]  /*11b0*/  IMAD R11, R18, R19, RZ ;  /* 0x00000013120b7224 */ /* 0x008fce00078e02ff */
.L_x_293:
[----:B--2---:R-:W2:Y:S01]  /*11c0*/  LDL R6, [R12] ;  /* 0x000000000c067983 */ /* 0x004ea20000100800 */
[----:B------:R-:W-:Y:S01]  /*11d0*/  IADD3 R9, P0, PT, R4, R11, RZ ;  /* 0x0000000b04097210 */ /* 0x000fe20007f1e0ff */
[----:B--2---:R-:W-:-:S04]  /*11e0*/  IMAD.IADD R7, R6, 0x1, R11 ;  /* 0x0000000106077824 */ /* 0x004fc800078e020b */
[----:B0-----:R-:W-:-:S06]  /*11f0*/  IMAD.WIDE R6, R7, 0x8, R2 ;  /* 0x0000000807067825 */ /* 0x001fcc00078e0202 */
[----:B------:R-:W2:Y:S01]  /*1200*/  LDG.E.64 R6, desc[UR12][R6.64] ;  /* 0x0000000c06067981 */ /* 0x000ea2000c1e1b00 */
[----:B------:R-:W-:Y:S01]  /*1210*/  LEA.HI.X.SX32 R10, R11, R5, 0x1, P0 ;  /* 0x000000050b0a7211 */ /* 0x000fe200000f0eff */
[----:B------:R-:W-:Y:S01]  /*1220*/  VIADD R0, R0, 0x1 ;  /* 0x0000000100007836 */ /* 0x000fe20000000000 */
[----:B-1----:R-:W-:Y:S01]  /*1230*/  LEA R8, P0, R9, UR4, 0x3 ;  /* 0x0000000409087c11 */ /* 0x002fe2000f8018ff */
[----:B------:R-:W-:Y:S01]  /*1240*/  IMAD.IADD R11, R11, 0x1, R19 ;  /* 0x000000010b0b7824 */ /* 0x000fe200078e0213 */
[----:B------:R-:W-:Y:S02]  /*1250*/  IADD3 R12, PT, PT, R12, 0x4, RZ ;  /* 0x000000040c0c7810 */ /* 0x000fe40007ffe0ff */
[----:B------:R-:W-:Y:S02]  /*1260*/  LEA.HI.X R9, R9, UR5, R10, 0x3, P0 ;  /* 0x0000000509097c11 */ /* 0x000fe400080f1c0a */
[----:B------:R-:W-:-:S03]  /*1270*/  ISETP.NE.AND P0, PT, R0, RZ, PT ;  /* 0x000000ff0000720c */ /* 0x000fc60003f05270 */
[----:B--2---:R2:W-:Y:S10]  /*1280*/  STG.E.64 desc[UR12][R8.64], R6 ;  /* 0x0000000608007986 */ /* 0x0045f4000c101b0c */
[----:B------:R-:W-:Y:S05]  /*1290*/  @P0 BRA `(.L_x_293) ;  /* 0xfffffffc00c80947 */ /* 0x000fea000383ffff */
[----:B------:R-:W-:Y:S05]  /*12a0*/  EXIT ;  /* 0x000000000000794d */ /* 0x000fea0003800000 */
.L_x_294:
        /* <DEDUP_REMOVED lines=13> */
.L_x_312:


//--------------------- .nv.global.init           --------------------------
	.section	.nv.global.init,"aw",@progbits
	.align	16
.nv.global.init:
	.type		__cudart_sin_cos_coeffs,@object
	.size		__cudart_sin_cos_coeffs,(__cudart_i2opi_d - __cudart_sin_cos_coeffs)
__cudart_sin_cos_coeffs:
        /*0000*/ 	.byte	0x46, 0xd2, 0xb0, 0x2c, 0xf1, 0xe5, 0x5a, 0xbe, 0x92, 0xe3, 0xac, 0x69, 0xe3, 0x1d, 0xc7, 0x3e
        /*0010*/ 	.byte	0xa1, 0x62, 0xdb, 0x19, 0xa0, 0x01, 0x2a, 0xbf, 0x18, 0x08, 0x11, 0x11, 0x11, 0x11, 0x81, 0x3f
        /*0020*/ 	.byte	0x54, 0x55, 0x55, 0x55, 0x55, 0x55, 0xc5, 0xbf, 0x00, 0x00, 0x00, 0x00, 0x00, 0x00, 0x00, 0x00
        /*0030*/ 	.byte	0x00, 0x00, 0x00, 0x00, 0x00, 0x00, 0x00, 0x00, 0x64, 0x81, 0xfd, 0x20, 0x83, 0xff, 0xa8, 0xbd
        /*0040*/ 	.byte	0x28, 0x85, 0xef, 0xc1, 0xa7, 0xee, 0x21, 0x3e, 0xd9, 0xe6, 0x06, 0x8e, 0x4f, 0x7e, 0x92, 0xbe
        /*0050*/ 	.byte	0xe9, 0xbc, 0xdd, 0x19, 0xa0, 0x01, 0xfa, 0x3e, 0x47, 0x5d, 0xc1, 0x16, 0x6c, 0xc1, 0x56, 0xbf
        /*0060*/ 	.byte	0x51, 0x55, 0x55, 0x55, 0x55, 0x55, 0xa5, 0x3f, 0x00, 0x00, 0x00, 0x00, 0x00, 0x00, 0xe0, 0xbf
        /*0070*/ 	.byte	0x00, 0x00, 0x00, 0x00, 0x00, 0x00, 0xf0, 0x3f, 0x00, 0x00, 0x00, 0x00, 0x00, 0x00, 0x00, 0x00
	.type		__cudart_i2opi_d,@object
	.size		__cudart_i2opi_d,(.L_13 - __cudart_i2opi_d)
__cudart_i2opi_d:
        /* <DEDUP_REMOVED lines=9> */
.L_13:


//--------------------- .nv.shared.reserved.0     --------------------------
	.section	.nv.shared.reserved.0,"aw",@nobits
	.weak		__nv_reservedSMEM_offset_0_alias
	.size		__nv_reservedSMEM_offset_0_alias, 0, 64
	.other		__nv_reservedSMEM_offset_0_alias,@"STO_CUDA_RESERVED_SHARED STV_DEFAULT"
__nv_reservedSMEM_offset_0_alias:
	.zero		0
	.zero		64


//--------------------- .nv.constant0._Z14processRoutletPdPKdS1_S1_S1_PKb --------------------------
	.section	.nv.constant0._Z14processRoutletPdPKdS1_S1_S1_PKb,"a",@progbits
	.sectionflags	@""
	.align	4
.nv.constant0._Z14processRoutletPdPKdS1_S1_S1_PKb:
	.zero		944


//--------------------- .nv.constant0._Z15processNRoutletPdPKdS1_S1_PKb --------------------------
	.section	.nv.constant0._Z15processNRoutletPdPKdS1_S1_PKb,"a",@progbits
	.sectionflags	@""
	.align	4
.nv.constant0._Z15processNRoutletPdPKdS1_S1_PKb:
	.zero		936


//--------------------- .nv.constant0._Z13processNoslipPdPKdS1_S1_S1_PKb --------------------------
	.section	.nv.constant0._Z13processNoslipPdPKdS1_S1_S1_PKb,"a",@progbits
	.sectionflags	@""
	.align	4
.nv.constant0._Z13processNoslipPdPKdS1_S1_S1_PKb:
	.zero		944


//--------------------- .nv.constant0._Z15processPeriodicPdPKdS1_S1_S1_S1_S1_i --------------------------
	.section	.nv.constant0._Z15processPeriodicPdPKdS1_S1_S1_S1_S1_i,"a",@progbits
	.sectionflags	@""
	.align	4
.nv.constant0._Z15processPeriodicPdPKdS1_S1_S1_S1_S1_i:
	.zero		956


//--------------------- .nv.constant0._Z21processComputeIbNodeSPdS_ddddid --------------------------
	.section	.nv.constant0._Z21processComputeIbNodeSPdS_ddddid,"a",@progbits
	.sectionflags	@""
	.align	4
.nv.constant0._Z21processComputeIbNodeSPdS_ddddid:
	.zero		960


//--------------------- .nv.constant0._Z20processComputeIbNodePdS_PKdS1_S1_S1_di --------------------------
	.section	.nv.constant0._Z20processComputeIbNodePdS_PKdS1_S1_S1_di,"a",@progbits
	.sectionflags	@""
	.align	4
.nv.constant0._Z20processComputeIbNodePdS_PKdS1_S1_S1_di:
	.zero		956


//--------------------- .nv.constant0._Z19processInterpIbNodePdS_S_S_S_S_PKdS1_S1_S1_i --------------------------
	.section	.nv.constant0._Z19processInterpIbNodePdS_S_S_S_S_PKdS1_S1_S1_i,"a",@progbits
	.sectionflags	@""
	.align	4
.nv.constant0._Z19processInterpIbNodePdS_S_S_S_S_PKdS1_S1_S1_i:
	.zero		980


//--------------------- .nv.constant0._Z14processComputePdS_S_PKdPKb --------------------------
	.section	.nv.constant0._Z14processComputePdS_S_PKdPKb,"a",@progbits
	.sectionflags	@""
	.align	4
.nv.constant0._Z14processComputePdS_S_PKdPKb:
	.zero		936


//--------------------- .nv.constant0._Z16processCollisionPdS_PKdS1_S1_S1_S1_S1_PKb --------------------------
	.section	.nv.constant0._Z16processCollisionPdS_PKdS1_S1_S1_S1_S1_PKb,"a",@progbits
	.sectionflags	@""
	.align	4
.nv.constant0._Z16processCollisionPdS_PKdS1_S1_S1_S1_S1_PKb:
	.zero		968


//--------------------- .nv.constant0._Z16processStreamingPdPKdS1_S1_S1_PKb --------------------------
	.section	.nv.constant0._Z16processStreamingPdPKdS1_S1_S1_PKb,"a",@progbits
	.sectionflags	@""
	.align	4
.nv.constant0._Z16processStreamingPdPKdS1_S1_S1_PKb:
	.zero		944


//--------------------- SYMBOLS --------------------------

	.type		.nv.reservedSmem.offset0,@object
	.size		.nv.reservedSmem.offset0,0x4
